def matmul_kernel(
    a_ptr,
    b_ptr,
    c_ptr,
    M,
    N,
    K,
    stride_am,
    stride_ak,
    stride_bk,
    stride_bn,
    stride_cm,
    stride_cn,
    BLOCK_M: tl.constexpr,
    BLOCK_N: tl.constexpr,
    BLOCK_K: tl.constexpr,
    GROUP_M: tl.constexpr,
):
    pid = tl.program_id(axis=0)
    num_pid_m = tl.cdiv(M, BLOCK_M)
    num_pid_n = tl.cdiv(N, BLOCK_N)
    num_pid_in_group = GROUP_M * num_pid_n
    group_id = pid // num_pid_in_group
    first_pid_m = group_id * GROUP_M
    group_size_m = min(num_pid_m - first_pid_m, GROUP_M)
    pid_m = first_pid_m + ((pid % num_pid_in_group) % group_size_m)
    pid_n = (pid % num_pid_in_group) // group_size_m

    offs_am = (pid_m * BLOCK_M + tl.arange(0, BLOCK_M)) % M
    offs_bn = (pid_n * BLOCK_N + tl.arange(0, BLOCK_N)) % N
    offs_k = tl.arange(0, BLOCK_K)
    a_ptrs = a_ptr + offs_am[:, None] * stride_am + offs_k[None, :] * stride_ak
    b_ptrs = b_ptr + offs_k[:, None] * stride_bk + offs_bn[None, :] * stride_bn

    acc = tl.zeros((BLOCK_M, BLOCK_N), dtype=tl.float32)
    for kk in range(0, tl.cdiv(K, BLOCK_K)):
        a = tl.load(a_ptrs, mask=offs_k[None, :] < K - kk * BLOCK_K, other=0.0)
        b = tl.load(b_ptrs, mask=offs_k[:, None] < K - kk * BLOCK_K, other=0.0)
        acc = tl.dot(a, b, acc)
        a_ptrs += BLOCK_K * stride_ak
        b_ptrs += BLOCK_K * stride_bk

    c = acc.to(c_ptr.dtype.element_ty)
    offs_cm = pid_m * BLOCK_M + tl.arange(0, BLOCK_M)
    offs_cn = pid_n * BLOCK_N + tl.arange(0, BLOCK_N)
    c_ptrs = c_ptr + offs_cm[:, None] * stride_cm + offs_cn[None, :] * stride_cn
    mask = (offs_cm[:, None] < M) & (offs_cn[None, :] < N)
    tl.store(c_ptrs, c, mask=mask)

# config = {"BLOCK_K": 64, "BLOCK_M": 256, "BLOCK_N": 64, "GROUP_M": 4, "arch": "sm_100", "dtype": "bf16", "num_ctas": 1, "num_stages": 3, "num_warps": 4}
# arch = sm_100


// ===== COMPILED SASS (sm_100a) =====

	.target	sm_100a

	.elftype	@"ET_EXEC"


//--------------------- .note.nv.tkinfo           --------------------------
	.section	.note.nv.tkinfo,"",@"SHT_NOTE"
	.sectionflags	@"SHF_NOTE_NV_TKINFO"
	.tkinfo
        /*0018*/ 	.word	0x00000081
        /*0030*/ 	.string	""
        /*0030*/ 	.string	"ptxas-blackwell"
        /*0030*/ 	.string	"Cuda compilation tools, release 12.9, V12.9.86"
        /*0030*/ 	.string	"Build cuda_12.9.r12.9/compiler.36037853_0"
        /*0030*/ 	.string	"-v  -suppress-debug-info  -lineinfo  -arch sm_100a "



//--------------------- .note.nv.cuver            --------------------------
	.section	.note.nv.cuver,"",@"SHT_NOTE"
	.sectionflags	@"SHF_NOTE_NV_CUVER"
        /*0018*/ 	.short	0x0001
        /*001a*/ 	.short	0x0064
        /*001c*/ 	.short	0x0001
        /*001e*/ 	.short	0x0000
        /*0020*/ 	.short	0x0001
        /*0022*/ 	.short	0x0000


//--------------------- .nv.info                  --------------------------
	.section	.nv.info,"",@"SHT_CUDA_INFO"
	.align	4


	//----- nvinfo : EIATTR_REGCOUNT
	.align		4
        /*0000*/ 	.byte	0x04, 0x2f
        /*0002*/ 	.short	(.L_4 - .L_3)
	.align		4
.L_3:
        /*0004*/ 	.word	index@(matmul_kernel)
        /*0008*/ 	.word	0x000000a8


	//----- nvinfo : EIATTR_FRAME_SIZE
	.align		4
.L_4:
        /*000c*/ 	.byte	0x04, 0x11
        /*000e*/ 	.short	(.L_6 - .L_5)
	.align		4
.L_5:
        /*0010*/ 	.word	index@($__internal_2_$__cuda_sm10x_tcgen05_guardrail_trap_unallocated_columns_being_dealloced)
        /*0014*/ 	.word	0x00000970


	//----- nvinfo : EIATTR_FRAME_SIZE
	.align		4
.L_6:
        /*0018*/ 	.byte	0x04, 0x11
        /*001a*/ 	.short	(.L_8 - .L_7)
	.align		4
.L_7:
        /*001c*/ 	.word	index@($__internal_1_$__cuda_sm10x_tcgen05_guardrail_trap_phase_invalid_during_alloc)
        /*0020*/ 	.word	0x00000970


	//----- nvinfo : EIATTR_FRAME_SIZE
	.align		4
.L_8:
        /*0024*/ 	.byte	0x04, 0x11
        /*0026*/ 	.short	(.L_10 - .L_9)
	.align		4
.L_9:
        /*0028*/ 	.word	index@($__internal_0_$__cuda_sm10x_tcgen05_guardrail_trap_col_being_dealloced_not_returned_by_alloc)
        /*002c*/ 	.word	0x00000970


	//----- nvinfo : EIATTR_FRAME_SIZE
	.align		4
.L_10:
        /*0030*/ 	.byte	0x04, 0x11
        /*0032*/ 	.short	(.L_12 - .L_11)
	.align		4
.L_11:
        /*0034*/ 	.word	index@(matmul_kernel)
        /*0038*/ 	.word	0x00000970


	//----- nvinfo : EIATTR_MIN_STACK_SIZE
	.align		4
.L_12:
        /*003c*/ 	.byte	0x04, 0x12
        /*003e*/ 	.short	(.L_14 - .L_13)
	.align		4
.L_13:
        /*0040*/ 	.word	index@(matmul_kernel)
        /*0044*/ 	.word	0x00000970
.L_14:


//--------------------- .nv.info.matmul_kernel    --------------------------
	.section	.nv.info.matmul_kernel,"",@"SHT_CUDA_INFO"
	.sectionflags	@""
	.align	4


	//----- nvinfo : EIATTR_CUDA_API_VERSION
	.align		4
        /*0000*/ 	.byte	0x04, 0x37
        /*0002*/ 	.short	(.L_16 - .L_15)
.L_15:
        /*0004*/ 	.word	0x00000081


	//----- nvinfo : EIATTR_KPARAM_INFO
	.align		4
.L_16:
        /*0008*/ 	.byte	0x04, 0x17
        /*000a*/ 	.short	(.L_18 - .L_17)
.L_17:
        /*000c*/ 	.word	0x00000000
        /*0010*/ 	.short	0x000d
        /*0012*/ 	.short	0x0048
        /*0014*/ 	.byte	0x00, 0xf4, 0x21, 0x00


	//----- nvinfo : EIATTR_KPARAM_INFO
	.align		4
.L_18:
        /*0018*/ 	.byte	0x04, 0x17
        /*001a*/ 	.short	(.L_20 - .L_19)
.L_19:
        /*001c*/ 	.word	0x00000000
        /*0020*/ 	.short	0x000c
        /*0022*/ 	.short	0x0040
        /*0024*/ 	.byte	0x00, 0xf4, 0x21, 0x00


	//----- nvinfo : EIATTR_KPARAM_INFO
	.align		4
.L_20:
        /*0028*/ 	.byte	0x04, 0x17
        /*002a*/ 	.short	(.L_22 - .L_21)
.L_21:
        /*002c*/ 	.word	0x00000000
        /*0030*/ 	.short	0x000b
        /*0032*/ 	.short	0x0038
        /*0034*/ 	.byte	0x00, 0xf0, 0x11, 0x00


	//----- nvinfo : EIATTR_KPARAM_INFO
	.align		4
.L_22:
        /*0038*/ 	.byte	0x04, 0x17
        /*003a*/ 	.short	(.L_24 - .L_23)
.L_23:
        /*003c*/ 	.word	0x00000000
        /*0040*/ 	.short	0x000a
        /*0042*/ 	.short	0x0034
        /*0044*/ 	.byte	0x00, 0xf0, 0x11, 0x00


	//----- nvinfo : EIATTR_KPARAM_INFO
	.align		4
.L_24:
        /*0048*/ 	.byte	0x04, 0x17
        /*004a*/ 	.short	(.L_26 - .L_25)
.L_25:
        /*004c*/ 	.word	0x00000000
        /*0050*/ 	.short	0x0009
        /*0052*/ 	.short	0x0030
        /*0054*/ 	.byte	0x00, 0xf0, 0x11, 0x00


	//----- nvinfo : EIATTR_KPARAM_INFO
	.align		4
.L_26:
        /*0058*/ 	.byte	0x04, 0x17
        /*005a*/ 	.short	(.L_28 - .L_27)
.L_27:
        /*005c*/ 	.word	0x00000000
        /*0060*/ 	.short	0x0008
        /*0062*/ 	.short	0x002c
        /*0064*/ 	.byte	0x00, 0xf0, 0x11, 0x00


	//----- nvinfo : EIATTR_KPARAM_INFO
	.align		4
.L_28:
        /*0068*/ 	.byte	0x04, 0x17
        /*006a*/ 	.short	(.L_30 - .L_29)
.L_29:
        /*006c*/ 	.word	0x00000000
        /*0070*/ 	.short	0x0007
        /*0072*/ 	.short	0x0028
        /*0074*/ 	.byte	0x00, 0xf0, 0x11, 0x00


	//----- nvinfo : EIATTR_KPARAM_INFO
	.align		4
.L_30:
        /*0078*/ 	.byte	0x04, 0x17
        /*007a*/ 	.short	(.L_32 - .L_31)
.L_31:
        /*007c*/ 	.word	0x00000000
        /*0080*/ 	.short	0x0006
        /*0082*/ 	.short	0x0024
        /*0084*/ 	.byte	0x00, 0xf0, 0x11, 0x00


	//----- nvinfo : EIATTR_KPARAM_INFO
	.align		4
.L_32:
        /*0088*/ 	.byte	0x04, 0x17
        /*008a*/ 	.short	(.L_34 - .L_33)
.L_33:
        /*008c*/ 	.word	0x00000000
        /*0090*/ 	.short	0x0005
        /*0092*/ 	.short	0x0020
        /*0094*/ 	.byte	0x00, 0xf0, 0x11, 0x00


	//----- nvinfo : EIATTR_KPARAM_INFO
	.align		4
.L_34:
        /*0098*/ 	.byte	0x04, 0x17
        /*009a*/ 	.short	(.L_36 - .L_35)
.L_35:
        /*009c*/ 	.word	0x00000000
        /*00a0*/ 	.short	0x0004
        /*00a2*/ 	.short	0x001c
        /*00a4*/ 	.byte	0x00, 0xf0, 0x11, 0x00


	//----- nvinfo : EIATTR_KPARAM_INFO
	.align		4
.L_36:
        /*00a8*/ 	.byte	0x04, 0x17
        /*00aa*/ 	.short	(.L_38 - .L_37)
.L_37:
        /*00ac*/ 	.word	0x00000000
        /*00b0*/ 	.short	0x0003
        /*00b2*/ 	.short	0x0018
        /*00b4*/ 	.byte	0x00, 0xf0, 0x11, 0x00


	//----- nvinfo : EIATTR_KPARAM_INFO
	.align		4
.L_38:
        /*00b8*/ 	.byte	0x04, 0x17
        /*00ba*/ 	.short	(.L_40 - .L_39)
.L_39:
        /*00bc*/ 	.word	0x00000000
        /*00c0*/ 	.short	0x0002
        /*00c2*/ 	.short	0x0010
        /*00c4*/ 	.byte	0x00, 0xf4, 0x21, 0x00


	//----- nvinfo : EIATTR_KPARAM_INFO
	.align		4
.L_40:
        /*00c8*/ 	.byte	0x04, 0x17
        /*00ca*/ 	.short	(.L_42 - .L_41)
.L_41:
        /*00cc*/ 	.word	0x00000000
        /*00d0*/ 	.short	0x0001
        /*00d2*/ 	.short	0x0008
        /*00d4*/ 	.byte	0x00, 0xf4, 0x21, 0x00


	//----- nvinfo : EIATTR_KPARAM_INFO
	.align		4
.L_42:
        /*00d8*/ 	.byte	0x04, 0x17
        /*00da*/ 	.short	(.L_44 - .L_43)
.L_43:
        /*00dc*/ 	.word	0x00000000
        /*00e0*/ 	.short	0x0000
        /*00e2*/ 	.short	0x0000
        /*00e4*/ 	.byte	0x00, 0xf4, 0x21, 0x00


	//----- nvinfo : EIATTR_AT_ENTRY_FRAGMENTS
	.align		4
.L_44:
        /*00e8*/ 	.byte	0x04, 0x4f
        /*00ea*/ 	.short	(.L_46 - .L_45)


	//   ....[0]....
.L_45:
        /*00ec*/ 	.word	0x00000004


	//----- nvinfo : EIATTR_RESERVED_SMEM_USED
	.align		4
.L_46:
        /*00f0*/ 	.byte	0x01, 0x41
	.zero		2


	//----- nvinfo : EIATTR_SPARSE_MMA_MASK
	.align		4
        /*00f4*/ 	.byte	0x03, 0x50
        /*00f6*/ 	.short	0x0000


	//----- nvinfo : EIATTR_TCGEN05_1CTA_USED
	.align		4
        /*00f8*/ 	.byte	0x01, 0x51
	.zero		2


	//----- nvinfo : EIATTR_MAXREG_COUNT
	.align		4
        /*00fc*/ 	.byte	0x03, 0x1b
        /*00fe*/ 	.short	0x00ff


	//----- nvinfo : EIATTR_NUM_BARRIERS
	.align		4
        /*0100*/ 	.byte	0x02, 0x4c
        /*0102*/ 	.byte	0x01
	.zero		1


	//----- nvinfo : EIATTR_ANNOTATIONS
	.align		4
        /*0104*/ 	.byte	0x04, 0x55
        /*0106*/ 	.short	(.L_48 - .L_47)


	//   ....[0]....
.L_47:
        /*0108*/ 	.word	0x00000001
        /*010c*/ 	.byte	0x10, 0x09, 0x00, 0x00, 0x01, 0x00, 0x00, 0x00, 0x10, 0x1c, 0x00, 0x00, 0x01, 0x00, 0x00, 0x00
        /* <DEDUP_REMOVED lines=801> */
        /*332c*/ 	.byte	0x70, 0x2e, 0x01, 0x00


	//----- nvinfo : EIATTR_INT_WARP_WIDE_INSTR_OFFSETS
	.align		4
.L_48:
        /*3330*/ 	.byte	0x04, 0x31
        /*3332*/ 	.short	(.L_50 - .L_49)


	//   ....[0]....
.L_49:
        /*3334*/ 	.word	0x00002ca0


	//   ....[1]....
        /*3338*/ 	.word	0x00002e30


	//   ....[2]....
        /*333c*/ 	.word	0x00005200


	//   ....[3]....
        /*3340*/ 	.word	0x00015d00


	//   ....[4]....
        /*3344*/ 	.word	0x00015d50


	//----- nvinfo : EIATTR_COOP_GROUP_MASK_REGIDS
	.align		4
.L_50:
        /*3348*/ 	.byte	0x04, 0x29
        /*334a*/ 	.short	(.L_52 - .L_51)


	//   ....[0]....
.L_51:
        /*334c*/ 	.word	0xffffffff


	//   ....[1]....
        /*3350*/ 	.word	0xffffffff


	//   ....[2]....
        /*3354*/ 	.word	0xffffffff


	//   ....[3]....
        /*3358*/ 	.word	0xffffffff


	//----- nvinfo : EIATTR_COOP_GROUP_INSTR_OFFSETS
	.align		4
.L_52:
        /*335c*/ 	.byte	0x04, 0x28
        /*335e*/ 	.short	(.L_54 - .L_53)


	//   ....[0]....
.L_53:
        /*3360*/ 	.word	0x00000070


	//   ....[1]....
        /*3364*/ 	.word	0x00000330


	//   ....[2]....
        /*3368*/ 	.word	0x00015b90


	//   ....[3]....
        /*336c*/ 	.word	0x00015e00


	//----- nvinfo : EIATTR_VRC_CTA_INIT_COUNT
	.align		4
.L_54:
        /*3370*/ 	.byte	0x02, 0x4a
        /*3372*/ 	.byte	0x80
	.zero		1


	//----- nvinfo : EIATTR_MBARRIER_INSTR_OFFSETS
	.align		4
        /*3374*/ 	.byte	0x04, 0x39
        /*3376*/ 	.short	(.L_56 - .L_55)


	//   ....[0]....
.L_55:
        /*3378*/ 	.word	0x00002fd0
        /*337c*/ 	.word	0x000000ff
        /*3380*/ 	.word	0x00000000
        /*3384*/ 	.short	0x0100
        /*3386*/ 	.byte	0x0c
	.zero		1


	//   ....[1]....
        /*3388*/ 	.word	0x00005230
        /*338c*/ 	.word	0x000000ff
        /*3390*/ 	.word	0x00014008
        /*3394*/ 	.short	0x0100
        /*3396*/ 	.byte	0x0a
	.zero		1


	//   ....[2]....
        /*3398*/ 	.word	0x0000b820
        /*339c*/ 	.word	0x000000ff
        /*33a0*/ 	.word	0x00000000
        /*33a4*/ 	.short	0x010a
        /*33a6*/ 	.byte	0x0c
	.zero		1


	//   ....[3]....
        /*33a8*/ 	.word	0x00012e10
        /*33ac*/ 	.word	0x000000ff
        /*33b0*/ 	.word	0x00000000
        /*33b4*/ 	.short	0x010a
        /*33b6*/ 	.byte	0x0c
	.zero		1


	//   ....[4]....
        /*33b8*/ 	.word	0x00012e90
        /*33bc*/ 	.word	0x000000ff
        /*33c0*/ 	.word	0x00014000
        /*33c4*/ 	.short	0x0108
        /*33c6*/ 	.byte	0x0a
	.zero		1


	//   ....[5]....
        /*33c8*/ 	.word	0x00012ec0
        /*33cc*/ 	.word	0x000000ff
        /*33d0*/ 	.word	0x00014008
        /*33d4*/ 	.short	0x0108
        /*33d6*/ 	.byte	0x0a
	.zero		1


	//   ....[6]....
        /*33d8*/ 	.word	0x00015e20
        /*33dc*/ 	.word	0x000000ff
        /*33e0*/ 	.word	0x00000000
        /*33e4*/ 	.short	0x010a
        /*33e6*/ 	.byte	0x0c
	.zero		1


	//   ....[7]....
        /*33e8*/ 	.word	0x00015e50
        /*33ec*/ 	.word	0x000000ff
        /*33f0*/ 	.word	0x00000000
        /*33f4*/ 	.short	0x010a
        /*33f6*/ 	.byte	0x0c
	.zero		1


	//----- nvinfo : EIATTR_NUM_MBARRIERS
	.align		4
.L_56:
        /*33f8*/ 	.byte	0x03, 0x38
        /*33fa*/ 	.short	0x0002


	//----- nvinfo : EIATTR_EXIT_INSTR_OFFSETS
	.align		4
        /*33fc*/ 	.byte	0x04, 0x1c
        /*33fe*/ 	.short	(.L_58 - .L_57)


	//   ....[0]....
.L_57:
        /*3400*/ 	.word	0x00015e10


	//----- nvinfo : EIATTR_REQNTID
	.align		4
.L_58:
        /*3404*/ 	.byte	0x04, 0x10
        /*3406*/ 	.short	(.L_60 - .L_59)
.L_59:
        /*3408*/ 	.word	0x00000080
        /*340c*/ 	.word	0x00000001
        /*3410*/ 	.word	0x00000001


	//----- nvinfo : EIATTR_CRS_STACK_SIZE
	.align		4
.L_60:
        /*3414*/ 	.byte	0x04, 0x1e
        /*3416*/ 	.short	(.L_62 - .L_61)
.L_61:
        /*3418*/ 	.word	0x00000000


	//----- nvinfo : EIATTR_CBANK_PARAM_SIZE
	.align		4
.L_62:
        /*341c*/ 	.byte	0x03, 0x19
        /*341e*/ 	.short	0x0050


	//----- nvinfo : EIATTR_PARAM_CBANK
	.align		4
        /*3420*/ 	.byte	0x04, 0x0a
        /*3422*/ 	.short	(.L_64 - .L_63)
	.align		4
.L_63:
        /*3424*/ 	.word	index@(.nv.constant0.matmul_kernel)
        /*3428*/ 	.short	0x0380
        /*342a*/ 	.short	0x0050


	//----- nvinfo : EIATTR_SW_WAR
	.align		4
.L_64:
        /*342c*/ 	.byte	0x04, 0x36
        /*342e*/ 	.short	(.L_66 - .L_65)
.L_65:
        /*3430*/ 	.word	0x00000008
.L_66:


//--------------------- .nv.compat                --------------------------
	.section	.nv.compat,"",@"SHT_CUDA_COMPAT_INFO"
	.align	4
        /*0000*/ 	.byte	0x02, 0x02, 0x02, 0x00, 0x02, 0x05, 0x05, 0x00, 0x02, 0x03, 0x00, 0x00, 0x02, 0x06, 0x01, 0x00


//--------------------- .nv.callgraph             --------------------------
	.section	.nv.callgraph,"",@"SHT_CUDA_CALLGRAPH"
	.align	4
	.sectionentsize	8
	.align		4
        /*0000*/ 	.word	0x00000000
	.align		4
        /*0004*/ 	.word	0xffffffff
	.align		4
        /*0008*/ 	.word	0x00000000
	.align		4
        /*000c*/ 	.word	0xfffffffe
	.align		4
        /*0010*/ 	.word	0x00000000
	.align		4
        /*0014*/ 	.word	0xfffffffd
	.align		4
        /*0018*/ 	.word	0x00000000
	.align		4
        /*001c*/ 	.word	0xfffffffc


//--------------------- .text.matmul_kernel       --------------------------
	.section	.text.matmul_kernel,"ax",@progbits
	.align	128
        .global         matmul_kernel
        .type           matmul_kernel,@function
        .size           matmul_kernel,(.L_x_20 - matmul_kernel)
        .other          matmul_kernel,@"STO_CUDA_ENTRY STV_DEFAULT"
matmul_kernel:
.text.matmul_kernel:
[----:B------:R-:W0:Y:S01]  /*0000*/  LDC R1, c[0x0][0x37c] ;  /* 0x0000df00ff017b82 */ /* 0x000e220000000800 */
[----:B------:R-:W1:Y:S01]  /*0010*/  S2R R0, SR_TID.X ;  /* 0x0000000000007919 */ /* 0x000e620000002100 */
[----:B0-----:R-:W-:Y:S01]  /*0020*/  VIADD R1, R1, 0xfffff690 ;  /* 0xfffff69001017836 */ /* 0x001fe20000000000 */
[----:B-1----:R-:W-:-:S13]  /*0030*/  ISETP.GE.U32.AND P0, PT, R0, 0x20, PT ;  /* 0x000000200000780c */ /* 0x002fda0003f06070 */
[----:B------:R-:W-:Y:S02]  /*0040*/  VOTEU.ANY UP0, P0 ;  /* 0x0000000000ff7886 */ /* 0x000fe40000000100 */
[----:B------:R-:W-:Y:S05]  /*0050*/  BRA.U UP0, `(.L_x_0) ;  /* 0x0000000100b87547 */ /* 0x000fea000b800000 */
[----:B------:R-:W0:Y:S01]  /*0060*/  S2UR UR6, SR_CgaCtaId ;  /* 0x00000000000679c3 */ /* 0x000e220000008800 */
[----:B------:R-:W-:Y:S01]  /*0070*/  NOP ;  /* 0x0000000000007918 */ /* 0x000fe20000000000 */
[----:B------:R-:W-:Y:S02]  /*0080*/  UMOV UR4, 0x40 ;  /* 0x0000004000047882 */ /* 0x000fe40000000000 */
[----:B0-----:R-:W-:-:S09]  /*0090*/  ULEA UR4, UR6, UR4, 0x18 ;  /* 0x0000000406047291 */ /* 0x001fd2000f8ec0ff */
[----:B------:R-:W0:Y:S01]  /*00a0*/  LDS.U8 R2, [UR4] ;  /* 0x00000004ff027984 */ /* 0x000e220008000000 */
[----:B------:R-:W-:Y:S02]  /*00b0*/  UMOV UR4, 0x400 ;  /* 0x0000040000047882 */ /* 0x000fe40000000000 */
[----:B------:R-:W-:Y:S01]  /*00c0*/  ULEA UR4, UR6, UR4, 0x18 ;  /* 0x0000000406047291 */ /* 0x000fe2000f8ec0ff */
[----:B0-----:R-:W-:-:S13]  /*00d0*/  ISETP.NE.AND P0, PT, R2, RZ, PT ;  /* 0x000000ff0200720c */ /* 0x001fda0003f05270 */
[----:B------:R-:W-:Y:S05]  /*00e0*/  @P0 BRA `(.L_x_1) ;  /* 0x00000000007c0947 */ /* 0x000fea0003800000 */
[----:B------:R-:W-:-:S13]  /*00f0*/  ELECT P0, URZ, PT ;  /* 0x0000000000ff782f */ /* 0x000fda0003800000 */
[----:B------:R-:W-:Y:S05]  /*0100*/  @!P0 BRA `(.L_x_2) ;  /* 0x0000000000848947 */ /* 0x000fea0003800000 */
[----:B------:R-:W-:Y:S01]  /*0110*/  UMOV UR5, 0x4 ;  /* 0x0000000400057882 */ /* 0x000fe20000000000 */
[----:B------:R-:W-:Y:S02]  /*0120*/  IMAD.MOV.U32 R5, RZ, RZ, 0x1 ;  /* 0x00000001ff057424 */ /* 0x000fe400078e00ff */
[----:B------:R-:W-:Y:S02]  /*0130*/  IMAD.MOV.U32 R3, RZ, RZ, 0xf ;  /* 0x0000000fff037424 */ /* 0x000fe400078e00ff */
[----:B------:R-:W-:Y:S04]  /*0140*/  DEPBAR.LE SB0, 0x36 ;  /* 0x00008d800000791a */ /* 0x000fe80000000000 */
[----:B------:R-:W0:Y:S02]  /*0150*/  UTCATOMSWS.FIND_AND_SET.ALIGN UP1, UR5, UR5 ;  /* 0x00000005000575e3 */ /* 0x000e240008020800 */
[----:B0-----:R-:W-:-:S04]  /*0160*/  PLOP3.LUT P0, PT, PT, PT, UP1, 0x80, 0x8 ;  /* 0x000000000008781c */ /* 0x001fc80003f0f018 */
[----:B------:R-:W-:-:S04]  /*0170*/  SEL R2, RZ, 0xffffffff, !P0 ;  /* 0xffffffffff027807 */ /* 0x000fc80004000000 */
[----:B------:R-:W-:Y:S01]  /*0180*/  ISETP.NE.AND P0, PT, R2, RZ, PT ;  /* 0x000000ff0200720c */ /* 0x000fe20003f05270 */
[----:B------:R-:W-:-:S12]  /*0190*/  IMAD.U32 R2, RZ, RZ, UR5 ;  /* 0x00000005ff027e24 */ /* 0x000fd8000f8e00ff */
[----:B------:R-:W-:Y:S05]  /*01a0*/  @P0 BRA `(.L_x_3) ;  /* 0x0000000000240947 */ /* 0x000fea0003800000 */
.L_x_4:
[----:B------:R-:W-:Y:S05]  /*01b0*/  NANOSLEEP 0x64 ;  /* 0x000000640000795d */ /* 0x000fea0003800000 */
[----:B------:R-:W-:-:S05]  /*01c0*/  UMOV UR5, 0x4 ;  /* 0x0000000400057882 */ /* 0x000fca0000000000 */
[----:B------:R-:W-:Y:S04]  /*01d0*/  DEPBAR.LE SB0, 0x36 ;  /* 0x00008d800000791a */ /* 0x000fe80000000000 */
[----:B------:R-:W0:Y:S02]  /*01e0*/  UTCATOMSWS.FIND_AND_SET.ALIGN UP1, UR5, UR5 ;  /* 0x00000005000575e3 */ /* 0x000e240008020800 */
[----:B0-----:R-:W-:-:S04]  /*01f0*/  PLOP3.LUT P0, PT, PT, PT, UP1, 0x80, 0x8 ;  /* 0x000000000008781c */ /* 0x001fc80003f0f018 */
[----:B------:R-:W-:-:S04]  /*0200*/  SEL R2, RZ, 0xffffffff, !P0 ;  /* 0xffffffffff027807 */ /* 0x000fc80004000000 */
[----:B------:R-:W-:Y:S01]  /*0210*/  ISETP.NE.AND P0, PT, R2, RZ, PT ;  /* 0x000000ff0200720c */ /* 0x000fe20003f05270 */
[----:B------:R-:W-:-:S12]  /*0220*/  IMAD.U32 R2, RZ, RZ, UR5 ;  /* 0x00000005ff027e24 */ /* 0x000fd8000f8e00ff */
[----:B------:R-:W-:Y:S05]  /*0230*/  @!P0 BRA `(.L_x_4) ;  /* 0xfffffffc00dc8947 */ /* 0x000fea000383ffff */
.L_x_3:
[C---:B------:R-:W-:Y:S01]  /*0240*/  VIADD R4, R2.reuse, 0x10 ;  /* 0x0000001002047836 */ /* 0x040fe20000000000 */
[----:B------:R-:W-:Y:S01]  /*0250*/  UMOV UR5, 0x50 ;  /* 0x0000005000057882 */ /* 0x000fe20000000000 */
[----:B------:R-:W-:Y:S01]  /*0260*/  SHF.L.U32 R3, R3, R2, RZ ;  /* 0x0000000203037219 */ /* 0x000fe200000006ff */
[----:B------:R-:W-:Y:S01]  /*0270*/  ULEA UR5, UR6, UR5, 0x18 ;  /* 0x0000000506057291 */ /* 0x000fe2000f8ec0ff */
[----:B------:R-:W-:Y:S01]  /*0280*/  IMAD.SHL.U32 R2, R2, 0x20, RZ ;  /* 0x0000002002027824 */ /* 0x000fe200078e00ff */
[----:B------:R-:W-:-:S04]  /*0290*/  SHF.L.U32 R4, R5, R4, RZ ;  /* 0x0000000405047219 */ /* 0x000fc800000006ff */
[----:B------:R-:W-:-:S05]  /*02a0*/  LOP3.LUT R3, R4, R3, RZ, 0xfc, !PT ;  /* 0x0000000304037212 */ /* 0x000fca00078efcff */
[----:B------:R0:W-:Y:S04]  /*02b0*/  ATOMS.OR RZ, [UR5], R3 ;  /* 0x00000003ffff798c */ /* 0x0001e8000b000005 */
[----:B------:R0:W-:Y:S01]  /*02c0*/  STS [UR4], R2 ;  /* 0x00000002ff007988 */ /* 0x0001e20008000804 */
[----:B------:R-:W-:Y:S05]  /*02d0*/  BRA `(.L_x_2) ;  /* 0x0000000000107947 */ /* 0x000fea0003800000 */
.L_x_1:
[----:B------:R-:W-:-:S05]  /*02e0*/  IMAD.MOV.U32 R2, RZ, RZ, -0x1 ;  /* 0xffffffffff027424 */ /* 0x000fca00078e00ff */
[----:B------:R0:W-:Y:S02]  /*02f0*/  STS [UR4], R2 ;  /* 0x00000002ff007988 */ /* 0x0001e40008000804 */
[----:B0-----:R-:W-:-:S07]  /*0300*/  MOV R2, 0x320 ;  /* 0x0000032000027802 */ /* 0x001fce0000000f00 */
[----:B------:R-:W-:Y:S05]  /*0310*/  CALL.REL.NOINC `($__internal_1_$__cuda_sm10x_tcgen05_guardrail_trap_phase_invalid_during_alloc) ;  /* 0x0000015800e47944 */ /* 0x000fea0003c00000 */
.L_x_2:
[----:B------:R-:W-:Y:S05]  /*0320*/  WARPSYNC.ALL ;  /* 0x0000000000007948 */ /* 0x000fea0003800000 */
[----:B------:R-:W-:Y:S01]  /*0330*/  NOP ;  /* 0x0000000000007918 */ /* 0x000fe20000000000 */
.L_x_0:
[----:B------:R-:W1:Y:S01]  /*0340*/  LDC.64 R8, c[0x0][0x398] ;  /* 0x0000e600ff087b82 */ /* 0x000e620000000a00 */
[----:B------:R-:W2:Y:S01]  /*0350*/  S2R R7, SR_CTAID.X ;  /* 0x0000000000077919 */ /* 0x000ea20000002500 */
[----:B------:R-:W-:Y:S01]  /*0360*/  SHF.R.U32.HI R19, RZ, 0x5, R0 ;  /* 0x00000005ff137819 */ /* 0x000fe20000011600 */
[----:B------:R-:W-:Y:S01]  /*0370*/  UMOV UR10, 0x400 ;  /* 0x00000400000a7882 */ /* 0x000fe20000000000 */
[----:B------:R-:W-:-:S04]  /*0380*/  LOP3.LUT R81, R0, 0x3f, RZ, 0xc0, !PT ;  /* 0x0000003f00517812 */ /* 0x000fc800078ec0ff */
[----:B------:R-:W3:Y:S01]  /*0390*/  S2UR UR4, SR_CgaCtaId ;  /* 0x00000000000479c3 */ /* 0x000ee20000008800 */
[----:B------:R-:W-:Y:S02]  /*03a0*/  IMAD.SHL.U32 R81, R81, 0x2, RZ ;  /* 0x0000000251517824 */ /* 0x000fe400078e00ff */
[----:B01----:R-:W-:-:S05]  /*03b0*/  VIADD R2, R9, 0x3f ;  /* 0x0000003f09027836 */ /* 0x003fca0000000000 */
[----:B------:R-:W-:Y:S01]  /*03c0*/  SHF.R.S32.HI R3, RZ, 0x1f, R2 ;  /* 0x0000001fff037819 */ /* 0x000fe20000011402 */
[----:B---3--:R-:W-:-:S03]  /*03d0*/  ULEA UR10, UR4, UR10, 0x18 ;  /* 0x0000000a040a7291 */ /* 0x008fc6000f8ec0ff */
[----:B------:R-:W-:Y:S02]  /*03e0*/  LEA.HI R3, R3, R2, RZ, 0x6 ;  /* 0x0000000203037211 */ /* 0x000fe400078f30ff */
[----:B--2---:R-:W-:Y:S02]  /*03f0*/  IABS R10, R7 ;  /* 0x00000007000a7213 */ /* 0x004fe40000000000 */
[----:B------:R-:W-:-:S05]  /*0400*/  SHF.R.S32.HI R3, RZ, 0x6, R3 ;  /* 0x00000006ff037819 */ /* 0x000fca0000011403 */
[----:B------:R-:W-:-:S05]  /*0410*/  IMAD.SHL.U32 R4, R3, 0x4, RZ ;  /* 0x0000000403047824 */ /* 0x000fca00078e00ff */
[-C--:B------:R-:W-:Y:S02]  /*0420*/  IABS R11, R4.reuse ;  /* 0x00000004000b7213 */ /* 0x080fe40000000000 */
[----:B------:R-:W-:Y:S02]  /*0430*/  IABS R12, R4 ;  /* 0x00000004000c7213 */ /* 0x000fe40000000000 */
[----:B------:R-:W0:Y:S08]  /*0440*/  I2F.RP R5, R11 ;  /* 0x0000000b00057306 */ /* 0x000e300000209400 */
[----:B0-----:R-:W0:Y:S02]  /*0450*/  MUFU.RCP R5, R5 ;  /* 0x0000000500057308 */ /* 0x001e240000001000 */
[----:B0-----:R-:W-:-:S02]  /*0460*/  VIADD R2, R5, 0xffffffe ;  /* 0x0ffffffe05027836 */ /* 0x001fc40000000000 */
[----:B------:R-:W-:Y:S01]  /*0470*/  IMAD.MOV R5, RZ, RZ, -R12 ;  /* 0x000000ffff057224 */ /* 0x000fe200078e0a0c */
[----:B------:R-:W-:-:S03]  /*0480*/  IABS R12, R9 ;  /* 0x00000009000c7213 */ /* 0x000fc60000000000 */
[----:B------:R0:W1:Y:S02]  /*0490*/  F2I.FTZ.U32.TRUNC.NTZ R3, R2 ;  /* 0x0000000200037305 */ /* 0x000064000021f000 */
[----:B0-----:R-:W-:Y:S02]  /*04a0*/  IMAD.MOV.U32 R2, RZ, RZ, RZ ;  /* 0x000000ffff027224 */ /* 0x001fe400078e00ff */
[----:B-1----:R-:W-:-:S04]  /*04b0*/  IMAD.MOV R6, RZ, RZ, -R3 ;  /* 0x000000ffff067224 */ /* 0x002fc800078e0a03 */
[----:B------:R-:W-:Y:S02]  /*04c0*/  IMAD R13, R6, R11, RZ ;  /* 0x0000000b060d7224 */ /* 0x000fe400078e02ff */
[----:B------:R-:W-:Y:S02]  /*04d0*/  IMAD.MOV.U32 R6, RZ, RZ, R10 ;  /* 0x000000ffff067224 */ /* 0x000fe400078e000a */
[----:B------:R-:W-:-:S06]  /*04e0*/  IMAD.HI.U32 R3, R3, R13, R2 ;  /* 0x0000000d03037227 */ /* 0x000fcc00078e0002 */
[----:B------:R-:W-:-:S04]  /*04f0*/  IMAD.HI.U32 R3, R3, R6, RZ ;  /* 0x0000000603037227 */ /* 0x000fc800078e00ff */
[----:B------:R-:W-:Y:S01]  /*0500*/  IMAD R2, R3, R5, R6 ;  /* 0x0000000503027224 */ /* 0x000fe200078e0206 */
[----:B------:R-:W-:Y:S04]  /*0510*/  BAR.SYNC.DEFER_BLOCKING 0x0 ;  /* 0x0000000000007b1d */ /* 0x000fe80000010000 */
[----:B------:R-:W-:-:S13]  /*0520*/  ISETP.GT.U32.AND P1, PT, R11, R2, PT ;  /* 0x000000020b00720c */ /* 0x000fda0003f24070 */
[----:B------:R-:W-:Y:S02]  /*0530*/  @!P1 IMAD.IADD R2, R2, 0x1, -R11 ;  /* 0x0000000102029824 */ /* 0x000fe400078e0a0b */
[----:B------:R-:W-:Y:S01]  /*0540*/  @!P1 VIADD R3, R3, 0x1 ;  /* 0x0000000103039836 */ /* 0x000fe20000000000 */
[----:B------:R-:W-:Y:S02]  /*0550*/  ISETP.NE.AND P1, PT, R4, RZ, PT ;  /* 0x000000ff0400720c */ /* 0x000fe40003f25270 */
[----:B------:R-:W-:Y:S02]  /*0560*/  ISETP.GE.U32.AND P0, PT, R2, R11, PT ;  /* 0x0000000b0200720c */ /* 0x000fe40003f06070 */
[----:B------:R-:W-:-:S04]  /*0570*/  LOP3.LUT R2, R7, R4, RZ, 0x3c, !PT ;  /* 0x0000000407027212 */ /* 0x000fc800078e3cff */
[----:B------:R-:W-:Y:S01]  /*0580*/  ISETP.GE.AND P2, PT, R2, RZ, PT ;  /* 0x000000ff0200720c */ /* 0x000fe20003f46270 */
[----:B------:R-:W-:-:S06]  /*0590*/  VIADD R2, R8, 0xff ;  /* 0x000000ff08027836 */ /* 0x000fcc0000000000 */
[----:B------:R-:W-:-:S04]  /*05a0*/  @P0 VIADD R3, R3, 0x1 ;  /* 0x0000000103030836 */ /* 0x000fc80000000000 */
[----:B------:R-:W-:Y:S01]  /*05b0*/  IMAD.MOV.U32 R5, RZ, RZ, R3 ;  /* 0x000000ffff057224 */ /* 0x000fe200078e0003 */
[----:B------:R-:W-:-:S03]  /*05c0*/  SHF.R.S32.HI R3, RZ, 0x1f, R2 ;  /* 0x0000001fff037819 */ /* 0x000fc60000011402 */
[----:B------:R-:W-:Y:S01]  /*05d0*/  @!P2 IMAD.MOV R5, RZ, RZ, -R5 ;  /* 0x000000ffff05a224 */ /* 0x000fe200078e0a05 */
[----:B------:R-:W-:Y:S02]  /*05e0*/  @!P1 LOP3.LUT R5, RZ, R4, RZ, 0x33, !PT ;  /* 0x00000004ff059212 */ /* 0x000fe400078e33ff */
[----:B------:R-:W-:-:S03]  /*05f0*/  LEA.HI R3, R3, R2, RZ, 0x8 ;  /* 0x0000000203037211 */ /* 0x000fc600078f40ff */
[----:B------:R-:W-:Y:S02]  /*0600*/  IMAD.SHL.U32 R14, R5, 0x4, RZ ;  /* 0x00000004050e7824 */ /* 0x000fe400078e00ff */
[----:B------:R-:W-:-:S03]  /*0610*/  IMAD.MOV R5, RZ, RZ, -R5 ;  /* 0x000000ffff057224 */ /* 0x000fc600078e0a05 */
[----:B------:R-:W-:Y:S01]  /*0620*/  LEA.HI.SX32 R3, R3, -R14, 0x18 ;  /* 0x8000000e03037211 */ /* 0x000fe200078fc2ff */
[----:B------:R-:W-:-:S03]  /*0630*/  IMAD R16, R4, R5, R7 ;  /* 0x0000000504107224 */ /* 0x000fc600078e0207 */
[----:B------:R-:W-:Y:S02]  /*0640*/  VIMNMX R17, PT, PT, R3, 0x4, PT ;  /* 0x0000000403117848 */ /* 0x000fe40003fe0100 */
[----:B------:R-:W-:Y:S02]  /*0650*/  IABS R4, R16 ;  /* 0x0000001000047213 */ /* 0x000fe40000000000 */
[-C--:B------:R-:W-:Y:S02]  /*0660*/  IABS R10, R17.reuse ;  /* 0x00000011000a7213 */ /* 0x080fe40000000000 */
[----:B------:R-:W-:Y:S02]  /*0670*/  IABS R7, R17 ;  /* 0x0000001100077213 */ /* 0x000fe40000000000 */
[----:B------:R-:W0:Y:S08]  /*0680*/  I2F.RP R6, R10 ;  /* 0x0000000a00067306 */ /* 0x000e300000209400 */
[----:B0-----:R-:W0:Y:S02]  /*0690*/  MUFU.RCP R6, R6 ;  /* 0x0000000600067308 */ /* 0x001e240000001000 */
[----:B0-----:R-:W-:-:S02]  /*06a0*/  VIADD R2, R6, 0xffffffe ;  /* 0x0ffffffe06027836 */ /* 0x001fc40000000000 */
[----:B------:R-:W-:-:S04]  /*06b0*/  IMAD.MOV R6, RZ, RZ, -R7 ;  /* 0x000000ffff067224 */ /* 0x000fc800078e0a07 */
[----:B------:R0:W1:Y:S02]  /*06c0*/  F2I.FTZ.U32.TRUNC.NTZ R3, R2 ;  /* 0x0000000200037305 */ /* 0x000064000021f000 */
[----:B0-----:R-:W-:Y:S02]  /*06d0*/  IMAD.MOV.U32 R2, RZ, RZ, RZ ;  /* 0x000000ffff027224 */ /* 0x001fe400078e00ff */
[----:B-1----:R-:W-:-:S04]  /*06e0*/  IMAD.MOV R11, RZ, RZ, -R3 ;  /* 0x000000ffff0b7224 */ /* 0x002fc800078e0a03 */
[----:B------:R-:W-:-:S04]  /*06f0*/  IMAD R5, R11, R10, RZ ;  /* 0x0000000a0b057224 */ /* 0x000fc800078e02ff */
[----:B------:R-:W-:-:S04]  /*0700*/  IMAD.HI.U32 R3, R3, R5, R2 ;  /* 0x0000000503037227 */ /* 0x000fc800078e0002 */
[----:B------:R-:W-:Y:S02]  /*0710*/  IMAD.MOV.U32 R5, RZ, RZ, R4 ;  /* 0x000000ffff057224 */ /* 0x000fe400078e0004 */
[----:B------:R-:W-:Y:S02]  /*0720*/  IMAD.MOV.U32 R2, RZ, RZ, R12 ;  /* 0x000000ffff027224 */ /* 0x000fe400078e000c */
[----:B------:R-:W-:Y:S01]  /*0730*/  IMAD.HI.U32 R4, R3, R5, RZ ;  /* 0x0000000503047227 */ /* 0x000fe200078e00ff */
[----:B------:R-:W-:Y:S01]  /*0740*/  IABS R3, R8 ;  /* 0x0000000800037213 */ /* 0x000fe20000000000 */
[----:B------:R-:W0:Y:S02]  /*0750*/  I2F.RP R7, R2 ;  /* 0x0000000200077306 */ /* 0x000e240000209400 */
[----:B------:R-:W-:-:S05]  /*0760*/  IMAD R5, R4, R6, R5 ;  /* 0x0000000604057224 */ /* 0x000fca00078e0205 */
[----:B------:R-:W-:Y:S01]  /*0770*/  ISETP.GT.U32.AND P1, PT, R10, R5, PT ;  /* 0x000000050a00720c */ /* 0x000fe20003f24070 */
[----:B------:R-:W1:Y:S08]  /*0780*/  I2F.RP R6, R3 ;  /* 0x0000000300067306 */ /* 0x000e700000209400 */
[----:B0-----:R-:W0:Y:S04]  /*0790*/  MUFU.RCP R7, R7 ;  /* 0x0000000700077308 */ /* 0x001e280000001000 */
[----:B------:R-:W-:-:S02]  /*07a0*/  @!P1 IMAD.IADD R5, R5, 0x1, -R10 ;  /* 0x0000000105059824 */ /* 0x000fc400078e0a0a */
[----:B------:R-:W-:Y:S01]  /*07b0*/  @!P1 VIADD R4, R4, 0x1 ;  /* 0x0000000104049836 */ /* 0x000fe20000000000 */
[----:B------:R-:W-:Y:S01]  /*07c0*/  ISETP.NE.AND P1, PT, R17, RZ, PT ;  /* 0x000000ff1100720c */ /* 0x000fe20003f25270 */
[----:B-1----:R-:W1:Y:S01]  /*07d0*/  MUFU.RCP R6, R6 ;  /* 0x0000000600067308 */ /* 0x002e620000001000 */
[----:B------:R-:W-:Y:S02]  /*07e0*/  ISETP.GE.U32.AND P0, PT, R5, R10, PT ;  /* 0x0000000a0500720c */ /* 0x000fe40003f06070 */
[----:B------:R-:W-:-:S04]  /*07f0*/  LOP3.LUT R5, R16, R17, RZ, 0x3c, !PT ;  /* 0x0000001110057212 */ /* 0x000fc800078e3cff */
[----:B------:R-:W-:Y:S01]  /*0800*/  ISETP.GE.AND P2, PT, R5, RZ, PT ;  /* 0x000000ff0500720c */ /* 0x000fe20003f46270 */
[----:B0-----:R-:W-:Y:S01]  /*0810*/  VIADD R10, R7, 0xffffffe ;  /* 0x0ffffffe070a7836 */ /* 0x001fe20000000000 */
[----:B------:R-:W-:-:S03]  /*0820*/  SHF.R.U32.HI R5, RZ, 0x6, R0 ;  /* 0x00000006ff057819 */ /* 0x000fc60000011600 */
[----:B------:R0:W2:Y:S02]  /*0830*/  F2I.FTZ.U32.TRUNC.NTZ R11, R10 ;  /* 0x0000000a000b7305 */ /* 0x0000a4000021f000 */
[----:B------:R-:W-:Y:S01]  /*0840*/  @P0 VIADD R4, R4, 0x1 ;  /* 0x0000000104040836 */ /* 0x000fe20000000000 */
[----:B------:R-:W-:Y:S01]  /*0850*/  SGXT.U32 R5, R5, 0x1 ;  /* 0x000000010505781a */ /* 0x000fe20000000000 */
[----:B-1----:R-:W-:Y:S02]  /*0860*/  VIADD R7, R6, 0xffffffe ;  /* 0x0ffffffe06077836 */ /* 0x002fe40000000000 */
[----:B------:R-:W-:Y:S02]  /*0870*/  IMAD.MOV.U32 R12, RZ, RZ, R4 ;  /* 0x000000ffff0c7224 */ /* 0x000fe400078e0004 */
[----:B0-----:R-:W-:Y:S02]  /*0880*/  IMAD.MOV.U32 R10, RZ, RZ, RZ ;  /* 0x000000ffff0a7224 */ /* 0x001fe400078e00ff */
[----:B------:R-:W0:Y:S01]  /*0890*/  F2I.FTZ.U32.TRUNC.NTZ R7, R7 ;  /* 0x0000000700077305 */ /* 0x000e22000021f000 */
[----:B------:R-:W-:Y:S01]  /*08a0*/  @!P2 IMAD.MOV R12, RZ, RZ, -R12 ;  /* 0x000000ffff0ca224 */ /* 0x000fe200078e0a0c */
[----:B------:R-:W-:Y:S01]  /*08b0*/  @!P1 LOP3.LUT R12, RZ, R17, RZ, 0x33, !PT ;  /* 0x00000011ff0c9212 */ /* 0x000fe200078e33ff */
[----:B--2---:R-:W-:-:S04]  /*08c0*/  IMAD.MOV R13, RZ, RZ, -R11 ;  /* 0x000000ffff0d7224 */ /* 0x004fc800078e0a0b */
[----:B------:R-:W-:Y:S02]  /*08d0*/  IMAD.SHL.U32 R15, R12, 0x40, RZ ;  /* 0x000000400c0f7824 */ /* 0x000fe400078e00ff */
[----:B------:R-:W-:Y:S02]  /*08e0*/  IMAD R13, R13, R2, RZ ;  /* 0x000000020d0d7224 */ /* 0x000fe400078e02ff */
[----:B------:R-:W-:Y:S01]  /*08f0*/  IMAD.MOV R12, RZ, RZ, -R12 ;  /* 0x000000ffff0c7224 */ /* 0x000fe200078e0a0c */
[----:B------:R-:W-:Y:S01]  /*0900*/  LOP3.LUT R5, R15, R5, RZ, 0xfc, !PT ;  /* 0x000000050f057212 */ /* 0x000fe200078efcff */
[----:B------:R1:W-:Y:S01]  /*0910*/  STL [R1+0x26c], R15 ;  /* 0x00026c0f01007387 */ /* 0x0003e20000100800 */
[----:B------:R-:W-:Y:S02]  /*0920*/  IMAD.HI.U32 R4, R11, R13, R10 ;  /* 0x0000000d0b047227 */ /* 0x000fe400078e000a */
[----:B------:R-:W-:Y:S02]  /*0930*/  LOP3.LUT R18, R5, 0x3e, RZ, 0xfc, !PT ;  /* 0x0000003e05127812 */ /* 0x000fe400078efcff */
[----:B------:R-:W-:Y:S01]  /*0940*/  IABS R6, R5 ;  /* 0x0000000500067213 */ /* 0x000fe20000000000 */
[----:B------:R-:W-:Y:S01]  /*0950*/  IMAD.SHL.U32 R11, R19, 0x200000, RZ ;  /* 0x00200000130b7824 */ /* 0x000fe200078e00ff */
[C---:B------:R-:W-:Y:S01]  /*0960*/  LOP3.LUT R42, R5.reuse, 0x26, RZ, 0xfc, !PT ;  /* 0x00000026052a7812 */ /* 0x040fe200078efcff */
[----:B0-----:R-:W-:Y:S01]  /*0970*/  IMAD.MOV R19, RZ, RZ, -R7 ;  /* 0x000000ffff137224 */ /* 0x001fe200078e0a07 */
[----:B------:R-:W-:Y:S01]  /*0980*/  LOP3.LUT R40, R5, 0x24, RZ, 0xfc, !PT ;  /* 0x0000002405287812 */ /* 0x000fe200078efcff */
[----:B------:R-:W-:Y:S01]  /*0990*/  IMAD.MOV.U32 R13, RZ, RZ, R6 ;  /* 0x000000ffff0d7224 */ /* 0x000fe200078e0006 */
[----:B-1----:R-:W-:-:S02]  /*09a0*/  IABS R15, R18 ;  /* 0x00000012000f7213 */ /* 0x002fc40000000000 */
[----:B------:R-:W-:Y:S01]  /*09b0*/  LOP3.LUT R11, R11, 0x600000, RZ, 0xc0, !PT ;  /* 0x006000000b0b7812 */ /* 0x000fe200078ec0ff */
[C---:B------:R-:W-:Y:S01]  /*09c0*/  IMAD.HI.U32 R6, R4.reuse, R13, RZ ;  /* 0x0000000d04067227 */ /* 0x040fe200078e00ff */
[----:B------:R-:W-:Y:S02]  /*09d0*/  LOP3.LUT R46, R5, 0x28, RZ, 0xfc, !PT ;  /* 0x00000028052e7812 */ /* 0x000fe400078efcff */
[----:B------:R-:W-:Y:S01]  /*09e0*/  R2UR UR11, R11 ;  /* 0x000000000b0b72ca */ /* 0x000fe200000e0000 */
[----:B------:R-:W-:Y:S01]  /*09f0*/  IMAD.HI.U32 R10, R4, R15, RZ ;  /* 0x0000000f040a7227 */ /* 0x000fe200078e00ff */
[C---:B------:R-:W-:Y:S02]  /*0a00*/  LOP3.LUT R48, R5.reuse, 0x2a, RZ, 0xfc, !PT ;  /* 0x0000002a05307812 */ /* 0x040fe400078efcff */
[C---:B------:R-:W-:Y:S01]  /*0a10*/  LOP3.LUT R49, R5.reuse, 0x2c, RZ, 0xfc, !PT ;  /* 0x0000002c05317812 */ /* 0x040fe200078efcff */
[----:B------:R-:W-:Y:S01]  /*0a20*/  IMAD.MOV R38, RZ, RZ, -R10 ;  /* 0x000000ffff267224 */ /* 0x000fe200078e0a0a */
[----:B------:R-:W-:Y:S01]  /*0a30*/  IABS R37, R48 ;  /* 0x0000003000257213 */ /* 0x000fe20000000000 */
[----:B------:R-:W-:Y:S01]  /*0a40*/  IMAD.MOV R6, RZ, RZ, -R6 ;  /* 0x000000ffff067224 */ /* 0x000fe200078e0a06 */
[----:B------:R-:W-:Y:S01]  /*0a50*/  LOP3.LUT R50, R5, 0x2e, RZ, 0xfc, !PT ;  /* 0x0000002e05327812 */ /* 0x000fe200078efcff */
[----:B------:R-:W-:Y:S01]  /*0a60*/  IMAD R10, R17, R12, R16 ;  /* 0x0000000c110a7224 */ /* 0x000fe200078e0210 */
[C---:B------:R-:W-:Y:S01]  /*0a70*/  LOP3.LUT R16, R5.reuse, 0x4, RZ, 0xfc, !PT ;  /* 0x0000000405107812 */ /* 0x040fe200078efcff */
[C---:B------:R-:W-:Y:S01]  /*0a80*/  IMAD R38, R2.reuse, R38, R15 ;  /* 0x0000002602267224 */ /* 0x040fe200078e020f */
[C---:B------:R-:W-:Y:S01]  /*0a90*/  LOP3.LUT R15, R5.reuse, 0x2, RZ, 0xfc, !PT ;  /* 0x00000002050f7812 */ /* 0x040fe200078efcff */
[----:B------:R-:W-:Y:S01]  /*0aa0*/  IMAD.MOV.U32 R12, RZ, RZ, R19 ;  /* 0x000000ffff0c7224 */ /* 0x000fe200078e0013 */
[----:B------:R-:W-:Y:S01]  /*0ab0*/  LOP3.LUT R17, R5, 0x6, RZ, 0xfc, !PT ;  /* 0x0000000605117812 */ /* 0x000fe200078efcff */
[C---:B------:R-:W-:Y:S01]  /*0ac0*/  IMAD R36, R2.reuse, R6, R13 ;  /* 0x0000000602247224 */ /* 0x040fe200078e020d */
[----:B------:R-:W-:Y:S01]  /*0ad0*/  IABS R35, R15 ;  /* 0x0000000f00237213 */ /* 0x000fe20000000000 */
[----:B------:R-:W-:Y:S01]  /*0ae0*/  IMAD.MOV.U32 R6, RZ, RZ, RZ ;  /* 0x000000ffff067224 */ /* 0x000fe200078e00ff */
[----:B------:R-:W-:Y:S01]  /*0af0*/  ISETP.GT.U32.AND P1, PT, R2, R38, PT ;  /* 0x000000260200720c */ /* 0x000fe20003f24070 */
[----:B------:R-:W-:Y:S01]  /*0b00*/  IMAD R11, R12, R3, RZ ;  /* 0x000000030c0b7224 */ /* 0x000fe200078e02ff */
[----:B------:R-:W-:-:S02]  /*0b10*/  ISETP.GT.U32.AND P0, PT, R2, R36, PT ;  /* 0x000000240200720c */ /* 0x000fc40003f04070 */
[----:B------:R-:W-:Y:S01]  /*0b20*/  IABS R13, R16 ;  /* 0x00000010000d7213 */ /* 0x000fe20000000000 */
[----:B------:R-:W-:Y:S01]  /*0b30*/  IMAD.HI.U32 R6, R7, R11, R6 ;  /* 0x0000000b07067227 */ /* 0x000fe200078e0006 */
[----:B------:R-:W-:Y:S02]  /*0b40*/  IABS R33, R17 ;  /* 0x0000001100217213 */ /* 0x000fe40000000000 */
[----:B------:R-:W-:Y:S01]  /*0b50*/  ISETP.GE.AND P2, PT, R15, RZ, PT ;  /* 0x000000ff0f00720c */ /* 0x000fe20003f46270 */
[----:B------:R-:W-:Y:S01]  /*0b60*/  IMAD.HI.U32 R11, R4, R35, RZ ;  /* 0x00000023040b7227 */ /* 0x000fe200078e00ff */
[C---:B------:R-:W-:Y:S02]  /*0b70*/  LOP3.LUT R15, R5.reuse, 0x10, RZ, 0xfc, !PT ;  /* 0x00000010050f7812 */ /* 0x040fe400078efcff */
[----:B------:R-:W-:Y:S01]  /*0b80*/  IABS R19, R46 ;  /* 0x0000002e00137213 */ /* 0x000fe20000000000 */
[----:B------:R-:W-:Y:S01]  /*0b90*/  IMAD.MOV R12, RZ, RZ, -R11 ;  /* 0x000000ffff0c7224 */ /* 0x000fe200078e0a0b */
[C---:B------:R-:W-:Y:S01]  /*0ba0*/  LOP3.LUT R51, R5.reuse, 0x30, RZ, 0xfc, !PT ;  /* 0x0000003005337812 */ /* 0x040fe200078efcff */
[----:B------:R-:W-:Y:S01]  /*0bb0*/  IMAD.IADD R7, R14, 0x1, R10 ;  /* 0x000000010e077824 */ /* 0x000fe200078e020a */
[C---:B------:R-:W-:Y:S01]  /*0bc0*/  LOP3.LUT R14, R5.reuse, 0xc, RZ, 0xfc, !PT ;  /* 0x0000000c050e7812 */ /* 0x040fe200078efcff */
[----:B------:R-:W-:Y:S01]  /*0bd0*/  IMAD R35, R2, R12, R35 ;  /* 0x0000000c02237224 */ /* 0x000fe200078e0223 */
[C---:B------:R-:W-:Y:S01]  /*0be0*/  LOP3.LUT R12, R5.reuse, 0x8, RZ, 0xfc, !PT ;  /* 0x00000008050c7812 */ /* 0x040fe200078efcff */
[----:B------:R-:W-:Y:S01]  /*0bf0*/  IMAD.HI.U32 R10, R4, R13, RZ ;  /* 0x0000000d040a7227 */ /* 0x000fe200078e00ff */
[----:B------:R-:W-:-:S02]  /*0c00*/  LOP3.LUT R52, R5, 0x32, RZ, 0xfc, !PT ;  /* 0x0000003205347812 */ /* 0x000fc400078efcff */
[----:B------:R-:W-:Y:S01]  /*0c10*/  ISETP.GT.U32.AND P6, PT, R2, R35, PT ;  /* 0x000000230200720c */ /* 0x000fe20003fc4070 */
[----:B------:R-:W-:Y:S01]  /*0c20*/  IMAD.HI.U32 R11, R4, R33, RZ ;  /* 0x00000021040b7227 */ /* 0x000fe200078e00ff */
[----:B------:R-:W-:Y:S02]  /*0c30*/  IABS R39, R51 ;  /* 0x0000003300277213 */ /* 0x000fe40000000000 */
[----:B------:R-:W-:Y:S01]  /*0c40*/  IABS R41, R52 ;  /* 0x0000003400297213 */ /* 0x000fe20000000000 */
[----:B------:R-:W-:Y:S01]  /*0c50*/  IMAD.MOV R10, RZ, RZ, -R10 ;  /* 0x000000ffff0a7224 */ /* 0x000fe200078e0a0a */
[C---:B------:R-:W-:Y:S01]  /*0c60*/  LOP3.LUT R53, R5.reuse, 0x34, RZ, 0xfc, !PT ;  /* 0x0000003405357812 */ /* 0x040fe200078efcff */
[--C-:B------:R-:W-:Y:S01]  /*0c70*/  @!P0 IMAD.IADD R36, R36, 0x1, -R2.reuse ;  /* 0x0000000124248824 */ /* 0x100fe200078e0a02 */
[----:B------:R-:W-:Y:S01]  /*0c80*/  ISETP.GE.AND P0, PT, R18, RZ, PT ;  /* 0x000000ff1200720c */ /* 0x000fe20003f06270 */
[----:B------:R-:W-:Y:S01]  /*0c90*/  IMAD.MOV R11, RZ, RZ, -R11 ;  /* 0x000000ffff0b7224 */ /* 0x000fe200078e0a0b */
[C---:B------:R-:W-:Y:S01]  /*0ca0*/  LOP3.LUT R18, R5.reuse, 0x22, RZ, 0xfc, !PT ;  /* 0x0000002205127812 */ /* 0x040fe200078efcff */
[--C-:B------:R-:W-:Y:S01]  /*0cb0*/  @!P1 IMAD.IADD R38, R38, 0x1, -R2.reuse ;  /* 0x0000000126269824 */ /* 0x100fe200078e0a02 */
[C---:B------:R-:W-:Y:S01]  /*0cc0*/  ISETP.GT.U32.AND P4, PT, R2.reuse, R36, PT ;  /* 0x000000240200720c */ /* 0x040fe20003f84070 */
[C---:B------:R-:W-:Y:S01]  /*0cd0*/  IMAD R34, R2.reuse, R10, R13 ;  /* 0x0000000a02227224 */ /* 0x040fe200078e020d */
[----:B------:R-:W-:Y:S01]  /*0ce0*/  LOP3.LUT R13, R5, 0xa, RZ, 0xfc, !PT ;  /* 0x0000000a050d7812 */ /* 0x000fe200078efcff */
[C---:B------:R-:W-:Y:S01]  /*0cf0*/  IMAD R33, R2.reuse, R11, R33 ;  /* 0x0000000b02217224 */ /* 0x040fe200078e0221 */
[----:B------:R-:W-:Y:S01]  /*0d00*/  IABS R11, R12 ;  /* 0x0000000c000b7213 */ /* 0x000fe20000000000 */
[----:B------:R-:W-:Y:S01]  /*0d10*/  @!P6 IMAD.IADD R35, R35, 0x1, -R2 ;  /* 0x000000012323e824 */ /* 0x000fe200078e0a02 */
[----:B------:R-:W-:-:S02]  /*0d20*/  ISETP.GT.U32.AND P3, PT, R2, R38, PT ;  /* 0x000000260200720c */ /* 0x000fc40003f64070 */
[----:B------:R-:W-:Y:S01]  /*0d30*/  ISETP.GT.U32.AND P5, PT, R2, R34, PT ;  /* 0x000000220200720c */ /* 0x000fe20003fa4070 */
[----:B------:R-:W-:Y:S01]  /*0d40*/  IMAD.HI.U32 R10, R4, R11, RZ ;  /* 0x0000000b040a7227 */ /* 0x000fe200078e00ff */
[----:B------:R-:W-:Y:S02]  /*0d50*/  ISETP.GE.AND P6, PT, R5, RZ, PT ;  /* 0x000000ff0500720c */ /* 0x000fe40003fc6270 */
[----:B------:R-:W-:Y:S01]  /*0d60*/  IABS R31, R13 ;  /* 0x0000000d001f7213 */ /* 0x000fe20000000000 */
[----:B------:R-:W-:Y:S01]  /*0d70*/  IMAD.MOV R32, RZ, RZ, -R10 ;  /* 0x000000ffff207224 */ /* 0x000fe200078e0a0a */
[----:B------:R-:W-:Y:S01]  /*0d80*/  ISETP.GE.AND P1, PT, R16, RZ, PT ;  /* 0x000000ff1000720c */ /* 0x000fe20003f26270 */
[--C-:B------:R-:W-:Y:S01]  /*0d90*/  @!P4 IMAD.IADD R36, R36, 0x1, -R2.reuse ;  /* 0x000000012424c824 */ /* 0x100fe200078e0a02 */
[C---:B------:R-:W-:Y:S01]  /*0da0*/  ISETP.GT.U32.AND P4, PT, R2.reuse, R33, PT ;  /* 0x000000210200720c */ /* 0x040fe20003f84070 */
[----:B------:R-:W-:Y:S01]  /*0db0*/  IMAD R32, R2, R32, R11 ;  /* 0x0000002002207224 */ /* 0x000fe200078e020b */
[----:B------:R-:W-:Y:S01]  /*0dc0*/  IABS R11, R14 ;  /* 0x0000000e000b7213 */ /* 0x000fe20000000000 */
[--C-:B------:R-:W-:Y:S01]  /*0dd0*/  @!P3 IMAD.IADD R38, R38, 0x1, -R2.reuse ;  /* 0x000000012626b824 */ /* 0x100fe200078e0a02 */
[----:B------:R-:W-:Y:S01]  /*0de0*/  ISETP.GE.AND P3, PT, R17, RZ, PT ;  /* 0x000000ff1100720c */ /* 0x000fe20003f66270 */
[----:B------:R-:W-:Y:S01]  /*0df0*/  @!P5 IMAD.IADD R34, R34, 0x1, -R2 ;  /* 0x000000012222d824 */ /* 0x000fe200078e0a02 */
[C---:B------:R-:W-:Y:S01]  /*0e00*/  ISETP.GT.U32.AND P5, PT, R2.reuse, R35, PT ;  /* 0x000000230200720c */ /* 0x040fe20003fa4070 */
[----:B------:R-:W-:Y:S01]  /*0e10*/  @!P6 IMAD.MOV R36, RZ, RZ, -R36 ;  /* 0x000000ffff24e224 */ /* 0x000fe200078e0a24 */
[C---:B------:R-:W-:Y:S01]  /*0e20*/  ISETP.GT.U32.AND P6, PT, R2.reuse, R32, PT ;  /* 0x000000200200720c */ /* 0x040fe20003fc4070 */
[----:B------:R-:W-:Y:S01]  /*0e30*/  @!P0 IMAD.MOV R38, RZ, RZ, -R38 ;  /* 0x000000ffff268224 */ /* 0x000fe200078e0a26 */
[----:B------:R-:W-:Y:S01]  /*0e40*/  ISETP.GT.U32.AND P0, PT, R2, R34, PT ;  /* 0x000000220200720c */ /* 0x000fe20003f04070 */
[----:B------:R-:W-:Y:S01]  /*0e50*/  IMAD.HI.U32 R10, R4, R31, RZ ;  /* 0x0000001f040a7227 */ /* 0x000fe200078e00ff */
[----:B------:R-:W-:-:S02]  /*0e60*/  IABS R17, R42 ;  /* 0x0000002a00117213 */ /* 0x000fc40000000000 */
[C---:B------:R-:W-:Y:S01]  /*0e70*/  LOP3.LUT R54, R5.reuse, 0x36, RZ, 0xfc, !PT ;  /* 0x0000003605367812 */ /* 0x040fe200078efcff */
[----:B------:R-:W-:Y:S01]  /*0e80*/  IMAD.MOV R10, RZ, RZ, -R10 ;  /* 0x000000ffff0a7224 */ /* 0x000fe200078e0a0a */
[----:B------:R-:W-:Y:S01]  /*0e90*/  LOP3.LUT R55, R5, 0x38, RZ, 0xfc, !PT ;  /* 0x0000003805377812 */ /* 0x000fe200078efcff */
[--C-:B------:R-:W-:Y:S01]  /*0ea0*/  @!P4 IMAD.IADD R33, R33, 0x1, -R2.reuse ;  /* 0x000000012121c824 */ /* 0x100fe200078e0a02 */
[----:B------:R-:W-:Y:S01]  /*0eb0*/  IABS R43, R54 ;  /* 0x00000036002b7213 */ /* 0x000fe20000000000 */
[--C-:B------:R-:W-:Y:S01]  /*0ec0*/  @!P5 IMAD.IADD R35, R35, 0x1, -R2.reuse ;  /* 0x000000012323d824 */ /* 0x100fe200078e0a02 */
[----:B------:R-:W-:Y:S01]  /*0ed0*/  ISETP.GE.AND P5, PT, R12, RZ, PT ;  /* 0x000000ff0c00720c */ /* 0x000fe20003fa6270 */
[C---:B------:R-:W-:Y:S01]  /*0ee0*/  IMAD R31, R2.reuse, R10, R31 ;  /* 0x0000000a021f7224 */ /* 0x040fe200078e021f */
[----:B------:R-:W-:Y:S01]  /*0ef0*/  ISETP.GT.U32.AND P4, PT, R2, R33, PT ;  /* 0x000000210200720c */ /* 0x000fe20003f84070 */
[----:B------:R-:W-:Y:S01]  /*0f00*/  @!P6 IMAD.IADD R32, R32, 0x1, -R2 ;  /* 0x000000012020e824 */ /* 0x000fe200078e0a02 */
[----:B------:R-:W-:Y:S01]  /*0f10*/  LOP3.LUT R12, R5, 0xe, RZ, 0xfc, !PT ;  /* 0x0000000e050c7812 */ /* 0x000fe200078efcff */
[----:B------:R-:W-:Y:S01]  /*0f20*/  IMAD.HI.U32 R10, R4, R11, RZ ;  /* 0x0000000b040a7227 */ /* 0x000fe200078e00ff */
[----:B------:R-:W-:-:S02]  /*0f30*/  ISETP.GE.AND P6, PT, R14, RZ, PT ;  /* 0x000000ff0e00720c */ /* 0x000fc40003fc6270 */
[----:B------:R-:W-:Y:S01]  /*0f40*/  IABS R29, R12 ;  /* 0x0000000c001d7213 */ /* 0x000fe20000000000 */
[----:B------:R-:W-:Y:S01]  /*0f50*/  @!P0 IMAD.IADD R34, R34, 0x1, -R2 ;  /* 0x0000000122228824 */ /* 0x000fe200078e0a02 */
[----:B------:R-:W-:Y:S01]  /*0f60*/  ISETP.GE.AND P0, PT, R13, RZ, PT ;  /* 0x000000ff0d00720c */ /* 0x000fe20003f06270 */
[----:B------:R-:W-:Y:S01]  /*0f70*/  @!P2 IMAD.MOV R35, RZ, RZ, -R35 ;  /* 0x000000ffff23a224 */ /* 0x000fe200078e0a23 */
[----:B------:R-:W-:Y:S01]  /*0f80*/  IABS R13, R15 ;  /* 0x0000000f000d7213 */ /* 0x000fe20000000000 */
[----:B------:R-:W-:Y:S01]  /*0f90*/  IMAD.MOV R10, RZ, RZ, -R10 ;  /* 0x000000ffff0a7224 */ /* 0x000fe200078e0a0a */
[C---:B------:R-:W-:Y:S01]  /*0fa0*/  ISETP.GT.U32.AND P2, PT, R2.reuse, R32, PT ;  /* 0x000000200200720c */ /* 0x040fe20003f44070 */
[----:B------:R-:W-:Y:S01]  /*0fb0*/  @!P4 IMAD.IADD R33, R33, 0x1, -R2 ;  /* 0x000000012121c824 */ /* 0x000fe200078e0a02 */
[C---:B------:R-:W-:Y:S01]  /*0fc0*/  ISETP.GT.U32.AND P4, PT, R2.reuse, R31, PT ;  /* 0x0000001f0200720c */ /* 0x040fe20003f84070 */
[----:B------:R-:W-:Y:S01]  /*0fd0*/  IMAD R30, R2, R10, R11 ;  /* 0x0000000a021e7224 */ /* 0x000fe200078e020b */
[C---:B------:R-:W-:Y:S01]  /*0fe0*/  LOP3.LUT R14, R5.reuse, 0x12, RZ, 0xfc, !PT ;  /* 0x00000012050e7812 */ /* 0x040fe200078efcff */
[----:B------:R-:W-:Y:S01]  /*0ff0*/  IMAD.HI.U32 R11, R4, R13, RZ ;  /* 0x0000000d040b7227 */ /* 0x000fe200078e00ff */
[----:B------:R-:W-:-:S02]  /*1000*/  LOP3.LUT R56, R5, 0x3a, RZ, 0xfc, !PT ;  /* 0x0000003a05387812 */ /* 0x000fc400078efcff */
[----:B------:R-:W-:Y:S01]  /*1010*/  IABS R27, R14 ;  /* 0x0000000e001b7213 */ /* 0x000fe20000000000 */
[----:B------:R-:W-:Y:S01]  /*1020*/  IMAD.MOV R11, RZ, RZ, -R11 ;  /* 0x000000ffff0b7224 */ /* 0x000fe200078e0a0b */
[----:B------:R-:W-:Y:S01]  /*1030*/  IABS R45, R55 ;  /* 0x00000037002d7213 */ /* 0x000fe20000000000 */
[----:B------:R-:W-:Y:S01]  /*1040*/  IMAD.HI.U32 R10, R4, R29, RZ ;  /* 0x0000001d040a7227 */ /* 0x000fe200078e00ff */
[----:B------:R-:W-:Y:S02]  /*1050*/  IABS R47, R56 ;  /* 0x00000038002f7213 */ /* 0x000fe40000000000 */
[----:B------:R-:W-:Y:S01]  /*1060*/  LOP3.LUT R44, R5, 0x3c, RZ, 0xfc, !PT ;  /* 0x0000003c052c7812 */ /* 0x000fe200078efcff */
[----:B------:R-:W-:Y:S01]  /*1070*/  @!P2 IMAD.IADD R32, R32, 0x1, -R2 ;  /* 0x000000012020a824 */ /* 0x000fe200078e0a02 */
[----:B------:R-:W-:Y:S01]  /*1080*/  ISETP.GE.AND P2, PT, R15, RZ, PT ;  /* 0x000000ff0f00720c */ /* 0x000fe20003f46270 */
[----:B------:R-:W-:Y:S01]  /*1090*/  IMAD R28, R2, R11, R13 ;  /* 0x0000000b021c7224 */ /* 0x000fe200078e020d */
[----:B------:R-:W-:Y:S01]  /*10a0*/  LOP3.LUT R13, R5, 0x16, RZ, 0xfc, !PT ;  /* 0x00000016050d7812 */ /* 0x000fe200078efcff */
[----:B------:R-:W-:-:S02]  /*10b0*/  @!P5 IMAD.MOV R32, RZ, RZ, -R32 ;  /* 0x000000ffff20d224 */ /* 0x000fc400078e0a20 */
[----:B------:R-:W-:Y:S01]  /*10c0*/  @!P1 IMAD.MOV R34, RZ, RZ, -R34 ;  /* 0x000000ffff229224 */ /* 0x000fe200078e0a22 */
[C---:B------:R-:W-:Y:S01]  /*10d0*/  ISETP.GT.U32.AND P5, PT, R2.reuse, R28, PT ;  /* 0x0000001c0200720c */ /* 0x040fe20003fa4070 */
[----:B------:R-:W-:Y:S01]  /*10e0*/  IMAD.MOV R10, RZ, RZ, -R10 ;  /* 0x000000ffff0a7224 */ /* 0x000fe200078e0a0a */
[----:B------:R-:W-:Y:S01]  /*10f0*/  ISETP.GT.U32.AND P1, PT, R2, R30, PT ;  /* 0x0000001e0200720c */ /* 0x000fe20003f24070 */
[----:B------:R-:W-:Y:S01]  /*1100*/  @!P3 IMAD.MOV R33, RZ, RZ, -R33 ;  /* 0x000000ffff21b224 */ /* 0x000fe200078e0a21 */
[----:B------:R-:W-:Y:S01]  /*1110*/  ISETP.GE.AND P3, PT, R12, RZ, PT ;  /* 0x000000ff0c00720c */ /* 0x000fe20003f66270 */
[----:B------:R-:W-:Y:S01]  /*1120*/  IMAD R29, R2, R10, R29 ;  /* 0x0000000a021d7224 */ /* 0x000fe200078e021d */
[----:B------:R-:W-:Y:S01]  /*1130*/  LOP3.LUT R12, R5, 0x14, RZ, 0xfc, !PT ;  /* 0x00000014050c7812 */ /* 0x000fe200078efcff */
[----:B------:R-:W-:Y:S01]  /*1140*/  IMAD.HI.U32 R10, R4, R27, RZ ;  /* 0x0000001b040a7227 */ /* 0x000fe200078e00ff */
[----:B------:R-:W-:Y:S02]  /*1150*/  IABS R25, R13 ;  /* 0x0000000d00197213 */ /* 0x000fe40000000000 */
[----:B------:R-:W-:Y:S01]  /*1160*/  IABS R11, R12 ;  /* 0x0000000c000b7213 */ /* 0x000fe20000000000 */
[----:B------:R-:W-:-:S02]  /*1170*/  @!P4 IMAD.IADD R31, R31, 0x1, -R2 ;  /* 0x000000011f1fc824 */ /* 0x000fc400078e0a02 */
[----:B------:R-:W-:Y:S02]  /*1180*/  @!P5 IMAD.IADD R28, R28, 0x1, -R2 ;  /* 0x000000011c1cd824 */ /* 0x000fe400078e0a02 */
[----:B------:R-:W-:Y:S01]  /*1190*/  IMAD.MOV R10, RZ, RZ, -R10 ;  /* 0x000000ffff0a7224 */ /* 0x000fe200078e0a0a */
[----:B------:R-:W-:Y:S01]  /*11a0*/  ISETP.GT.U32.AND P4, PT, R2, R31, PT ;  /* 0x0000001f0200720c */ /* 0x000fe20003f84070 */
[----:B------:R-:W-:Y:S01]  /*11b0*/  @!P1 IMAD.IADD R30, R30, 0x1, -R2 ;  /* 0x000000011e1e9824 */ /* 0x000fe200078e0a02 */
[C---:B------:R-:W-:Y:S01]  /*11c0*/  ISETP.GT.U32.AND P5, PT, R2.reuse, R28, PT ;  /* 0x0000001c0200720c */ /* 0x040fe20003fa4070 */
[----:B------:R-:W-:Y:S02]  /*11d0*/  IMAD R27, R2, R10, R27 ;  /* 0x0000000a021b7224 */ /* 0x000fe400078e021b */
[----:B------:R-:W-:Y:S01]  /*11e0*/  IMAD.HI.U32 R10, R4, R11, RZ ;  /* 0x0000000b040a7227 */ /* 0x000fe200078e00ff */
[----:B------:R-:W-:-:S03]  /*11f0*/  ISETP.GT.U32.AND P1, PT, R2, R30, PT ;  /* 0x0000001e0200720c */ /* 0x000fc60003f24070 */
[----:B------:R-:W-:Y:S02]  /*1200*/  IMAD.MOV R26, RZ, RZ, -R10 ;  /* 0x000000ffff1a7224 */ /* 0x000fe400078e0a0a */
[----:B------:R-:W-:-:S04]  /*1210*/  IMAD.HI.U32 R10, R4, R25, RZ ;  /* 0x00000019040a7227 */ /* 0x000fc800078e00ff */
[C---:B------:R-:W-:Y:S02]  /*1220*/  IMAD R26, R2.reuse, R26, R11 ;  /* 0x0000001a021a7224 */ /* 0x040fe400078e020b */
[--C-:B------:R-:W-:Y:S01]  /*1230*/  @!P4 IMAD.IADD R31, R31, 0x1, -R2.reuse ;  /* 0x000000011f1fc824 */ /* 0x100fe200078e0a02 */
[----:B------:R-:W-:Y:S01]  /*1240*/  ISETP.GT.U32.AND P4, PT, R2, R29, PT ;  /* 0x0000001d0200720c */ /* 0x000fe20003f84070 */
[--C-:B------:R-:W-:Y:S01]  /*1250*/  @!P5 IMAD.IADD R28, R28, 0x1, -R2.reuse ;  /* 0x000000011c1cd824 */ /* 0x100fe200078e0a02 */
[----:B------:R-:W-:Y:S01]  /*1260*/  ISETP.GT.U32.AND P5, PT, R2, R26, PT ;  /* 0x0000001a0200720c */ /* 0x000fe20003fa4070 */
[----:B------:R-:W-:Y:S01]  /*1270*/  @!P0 IMAD.MOV R31, RZ, RZ, -R31 ;  /* 0x000000ffff1f8224 */ /* 0x000fe200078e0a1f */
[----:B------:R-:W-:Y:S01]  /*1280*/  ISETP.GE.AND P0, PT, R14, RZ, PT ;  /* 0x000000ff0e00720c */ /* 0x000fe20003f06270 */
[----:B------:R-:W-:Y:S01]  /*1290*/  @!P1 IMAD.IADD R30, R30, 0x1, -R2 ;  /* 0x000000011e1e9824 */ /* 0x000fe200078e0a02 */
[----:B------:R-:W-:Y:S01]  /*12a0*/  LOP3.LUT R14, R5, 0x18, RZ, 0xfc, !PT ;  /* 0x00000018050e7812 */ /* 0x000fe200078efcff */
[----:B------:R-:W-:Y:S01]  /*12b0*/  IMAD.MOV R10, RZ, RZ, -R10 ;  /* 0x000000ffff0a7224 */ /* 0x000fe200078e0a0a */
[----:B------:R-:W-:Y:S01]  /*12c0*/  ISETP.GT.U32.AND P1, PT, R2, R27, PT ;  /* 0x0000001b0200720c */ /* 0x000fe20003f24070 */
[----:B------:R-:W-:Y:S01]  /*12d0*/  @!P6 IMAD.MOV R30, RZ, RZ, -R30 ;  /* 0x000000ffff1ee224 */ /* 0x000fe200078e0a1e */
[----:B------:R-:W-:Y:S01]  /*12e0*/  ISETP.GE.AND P6, PT, R12, RZ, PT ;  /* 0x000000ff0c00720c */ /* 0x000fe20003fc6270 */
[----:B------:R-:W-:Y:S01]  /*12f0*/  IMAD R25, R2, R10, R25 ;  /* 0x0000000a02197224 */ /* 0x000fe200078e0219 */
[----:B------:R-:W-:Y:S01]  /*1300*/  IABS R12, R14 ;  /* 0x0000000e000c7213 */ /* 0x000fe20000000000 */
[----:B------:R-:W-:-:S02]  /*1310*/  @!P4 IMAD.IADD R29, R29, 0x1, -R2 ;  /* 0x000000011d1dc824 */ /* 0x000fc400078e0a02 */
[----:B------:R-:W-:Y:S02]  /*1320*/  @!P5 IMAD.IADD R26, R26, 0x1, -R2 ;  /* 0x000000011a1ad824 */ /* 0x000fe400078e0a02 */
[----:B------:R-:W-:Y:S01]  /*1330*/  IMAD.MOV.U32 R11, RZ, RZ, R12 ;  /* 0x000000ffff0b7224 */ /* 0x000fe200078e000c */
[----:B------:R-:W-:Y:S01]  /*1340*/  LOP3.LUT R12, R5, 0x1a, RZ, 0xfc, !PT ;  /* 0x0000001a050c7812 */ /* 0x000fe200078efcff */
[----:B------:R-:W-:Y:S01]  /*1350*/  @!P2 IMAD.MOV R28, RZ, RZ, -R28 ;  /* 0x000000ffff1ca224 */ /* 0x000fe200078e0a1c */
[----:B------:R-:W-:Y:S01]  /*1360*/  ISETP.GT.U32.AND P5, PT, R2, R26, PT ;  /* 0x0000001a0200720c */ /* 0x000fe20003fa4070 */
[----:B------:R-:W-:Y:S01]  /*1370*/  IMAD.HI.U32 R10, R4, R11, RZ ;  /* 0x0000000b040a7227 */ /* 0x000fe200078e00ff */
[----:B------:R-:W-:Y:S02]  /*1380*/  IABS R23, R12 ;  /* 0x0000000c00177213 */ /* 0x000fe40000000000 */
[C---:B------:R-:W-:Y:S01]  /*1390*/  ISETP.GT.U32.AND P4, PT, R2.reuse, R29, PT ;  /* 0x0000001d0200720c */ /* 0x040fe20003f84070 */
[----:B------:R-:W-:Y:S01]  /*13a0*/  IMAD.MOV R10, RZ, RZ, -R10 ;  /* 0x000000ffff0a7224 */ /* 0x000fe200078e0a0a */
[----:B------:R-:W-:Y:S01]  /*13b0*/  ISETP.GT.U32.AND P2, PT, R2, R25, PT ;  /* 0x000000190200720c */ /* 0x000fe20003f44070 */
[----:B------:R-:W-:-:S02]  /*13c0*/  @!P1 IMAD.IADD R27, R27, 0x1, -R2 ;  /* 0x000000011b1b9824 */ /* 0x000fc400078e0a02 */
[----:B------:R-:W-:Y:S01]  /*13d0*/  IMAD R24, R2, R10, R11 ;  /* 0x0000000a02187224 */ /* 0x000fe200078e020b */
[----:B------:R-:W-:Y:S01]  /*13e0*/  LOP3.LUT R11, R5, 0x1c, RZ, 0xfc, !PT ;  /* 0x0000001c050b7812 */ /* 0x000fe200078efcff */
[----:B------:R-:W-:Y:S01]  /*13f0*/  IMAD.HI.U32 R10, R4, R23, RZ ;  /* 0x00000017040a7227 */ /* 0x000fe200078e00ff */
[----:B------:R-:W-:-:S03]  /*1400*/  ISETP.GT.U32.AND P1, PT, R2, R27, PT ;  /* 0x0000001b0200720c */ /* 0x000fc60003f24070 */
[----:B------:R-:W-:Y:S02]  /*1410*/  IMAD.MOV R10, RZ, RZ, -R10 ;  /* 0x000000ffff0a7224 */ /* 0x000fe400078e0a0a */
[----:B------:R-:W-:Y:S01]  /*1420*/  @!P5 IMAD.IADD R26, R26, 0x1, -R2 ;  /* 0x000000011a1ad824 */ /* 0x000fe200078e0a02 */
[C---:B------:R-:W-:Y:S01]  /*1430*/  ISETP.GT.U32.AND P5, PT, R2.reuse, R24, PT ;  /* 0x000000180200720c */ /* 0x040fe20003fa4070 */
[C---:B------:R-:W-:Y:S02]  /*1440*/  IMAD R23, R2.reuse, R10, R23 ;  /* 0x0000000a02177224 */ /* 0x040fe400078e0217 */
[----:B------:R-:W-:Y:S02]  /*1450*/  @!P6 IMAD.MOV R26, RZ, RZ, -R26 ;  /* 0x000000ffff1ae224 */ /* 0x000fe400078e0a1a */
[--C-:B------:R-:W-:Y:S01]  /*1460*/  @!P4 IMAD.IADD R29, R29, 0x1, -R2.reuse ;  /* 0x000000011d1dc824 */ /* 0x100fe200078e0a02 */
[----:B------:R-:W-:Y:S01]  /*1470*/  ISETP.GT.U32.AND P6, PT, R2, R23, PT ;  /* 0x000000170200720c */ /* 0x000fe20003fc4070 */
[--C-:B------:R-:W-:Y:S01]  /*1480*/  @!P2 IMAD.IADD R25, R25, 0x1, -R2.reuse ;  /* 0x000000011919a824 */ /* 0x100fe200078e0a02 */
[----:B------:R-:W-:Y:S01]  /*1490*/  ISETP.GE.AND P4, PT, R13, RZ, PT ;  /* 0x000000ff0d00720c */ /* 0x000fe20003f86270 */
[--C-:B------:R-:W-:Y:S01]  /*14a0*/  @!P1 IMAD.IADD R27, R27, 0x1, -R2.reuse ;  /* 0x000000011b1b9824 */ /* 0x100fe200078e0a02 */
[----:B------:R-:W-:Y:S01]  /*14b0*/  IABS R13, R11 ;  /* 0x0000000b000d7213 */ /* 0x000fe20000000000 */
[----:B------:R-:W-:Y:S01]  /*14c0*/  @!P3 IMAD.MOV R29, RZ, RZ, -R29 ;  /* 0x000000ffff1db224 */ /* 0x000fe200078e0a1d */
[----:B------:R-:W-:Y:S01]  /*14d0*/  ISETP.GE.AND P1, PT, R12, RZ, PT ;  /* 0x000000ff0c00720c */ /* 0x000fe20003f26270 */
[----:B------:R-:W-:Y:S01]  /*14e0*/  @!P5 IMAD.IADD R24, R24, 0x1, -R2 ;  /* 0x000000011818d824 */ /* 0x000fe200078e0a02 */
[----:B------:R-:W-:Y:S01]  /*14f0*/  LOP3.LUT R12, R5, 0x1e, RZ, 0xfc, !PT ;  /* 0x0000001e050c7812 */ /* 0x000fe200078efcff */
[----:B------:R-:W-:Y:S01]  /*1500*/  IMAD.HI.U32 R10, R4, R13, RZ ;  /* 0x0000000d040a7227 */ /* 0x000fe200078e00ff */
[----:B------:R-:W-:-:S02]  /*1510*/  ISETP.GT.U32.AND P2, PT, R2, R25, PT ;  /* 0x000000190200720c */ /* 0x000fc40003f44070 */
[----:B------:R-:W-:Y:S01]  /*1520*/  ISETP.GT.U32.AND P5, PT, R2, R24, PT ;  /* 0x000000180200720c */ /* 0x000fe20003fa4070 */
[----:B------:R-:W-:Y:S01]  /*1530*/  @!P6 IMAD.IADD R23, R23, 0x1, -R2 ;  /* 0x000000011717e824 */ /* 0x000fe200078e0a02 */
[----:B------:R-:W-:Y:S01]  /*1540*/  IABS R21, R12 ;  /* 0x0000000c00157213 */ /* 0x000fe20000000000 */
[----:B------:R-:W-:Y:S01]  /*1550*/  IMAD.MOV R10, RZ, RZ, -R10 ;  /* 0x000000ffff0a7224 */ /* 0x000fe200078e0a0a */
[----:B------:R-:W-:Y:S01]  /*1560*/  ISETP.GE.AND P3, PT, R14, RZ, PT ;  /* 0x000000ff0e00720c */ /* 0x000fe20003f66270 */
[----:B------:R-:W-:Y:S01]  /*1570*/  @!P0 IMAD.MOV R27, RZ, RZ, -R27 ;  /* 0x000000ffff1b8224 */ /* 0x000fe200078e0a1b */
[----:B------:R-:W-:Y:S01]  /*1580*/  LOP3.LUT R14, R5, 0x20, RZ, 0xfc, !PT ;  /* 0x00000020050e7812 */ /* 0x000fe200078efcff */
[----:B------:R-:W-:Y:S01]  /*1590*/  IMAD R22, R2, R10, R13 ;  /* 0x0000000a02167224 */ /* 0x000fe200078e020d */
[----:B------:R-:W-:Y:S01]  /*15a0*/  ISETP.GE.AND P0, PT, R11, RZ, PT ;  /* 0x000000ff0b00720c */ /* 0x000fe20003f06270 */
[----:B------:R-:W-:Y:S01]  /*15b0*/  IMAD.HI.U32 R11, R4, R21, RZ ;  /* 0x00000015040b7227 */ /* 0x000fe200078e00ff */
[----:B------:R-:W-:-:S02]  /*15c0*/  ISETP.GT.U32.AND P6, PT, R2, R23, PT ;  /* 0x000000170200720c */ /* 0x000fc40003fc4070 */
[----:B------:R-:W-:Y:S01]  /*15d0*/  IABS R15, R14 ;  /* 0x0000000e000f7213 */ /* 0x000fe20000000000 */
[--C-:B------:R-:W-:Y:S01]  /*15e0*/  @!P2 IMAD.IADD R25, R25, 0x1, -R2.reuse ;  /* 0x000000011919a824 */ /* 0x100fe200078e0a02 */
[----:B------:R-:W-:Y:S01]  /*15f0*/  ISETP.GE.AND P2, PT, R12, RZ, PT ;  /* 0x000000ff0c00720c */ /* 0x000fe20003f46270 */
[----:B------:R-:W-:Y:S02]  /*1600*/  IMAD.MOV R11, RZ, RZ, -R11 ;  /* 0x000000ffff0b7224 */ /* 0x000fe400078e0a0b */
[----:B------:R-:W-:Y:S01]  /*1610*/  @!P5 IMAD.IADD R24, R24, 0x1, -R2 ;  /* 0x000000011818d824 */ /* 0x000fe200078e0a02 */
[----:B------:R-:W-:Y:S01]  /*1620*/  ISETP.GT.U32.AND P5, PT, R2, R22, PT ;  /* 0x000000160200720c */ /* 0x000fe20003fa4070 */
[----:B------:R-:W-:-:S04]  /*1630*/  IMAD.HI.U32 R12, R4, R15, RZ ;  /* 0x0000000f040c7227 */ /* 0x000fc800078e00ff */
[C---:B------:R-:W-:Y:S01]  /*1640*/  IMAD R21, R2.reuse, R11, R21 ;  /* 0x0000000b02157224 */ /* 0x040fe200078e0215 */
[----:B------:R-:W-:Y:S01]  /*1650*/  IABS R11, R18 ;  /* 0x00000012000b7213 */ /* 0x000fe20000000000 */
[----:B------:R-:W-:Y:S02]  /*1660*/  IMAD.MOV R12, RZ, RZ, -R12 ;  /* 0x000000ffff0c7224 */ /* 0x000fe400078e0a0c */
[--C-:B------:R-:W-:Y:S01]  /*1670*/  @!P6 IMAD.IADD R23, R23, 0x1, -R2.reuse ;  /* 0x000000011717e824 */ /* 0x100fe200078e0a02 */
[C---:B------:R-:W-:Y:S01]  /*1680*/  ISETP.GT.U32.AND P6, PT, R2.reuse, R21, PT ;  /* 0x000000150200720c */ /* 0x040fe20003fc4070 */
[----:B------:R-:W-:Y:S01]  /*1690*/  IMAD R20, R2, R12, R15 ;  /* 0x0000000c02147224 */ /* 0x000fe200078e020f */
[----:B------:R-:W-:Y:S01]  /*16a0*/  IABS R15, R40 ;  /* 0x00000028000f7213 */ /* 0x000fe20000000000 */
[----:B------:R-:W-:Y:S02]  /*16b0*/  @!P5 IMAD.IADD R22, R22, 0x1, -R2 ;  /* 0x000000011616d824 */ /* 0x000fe400078e0a02 */
[----:B------:R-:W-:Y:S01]  /*16c0*/  IMAD.HI.U32 R10, R4, R11, RZ ;  /* 0x0000000b040a7227 */ /* 0x000fe200078e00ff */
[----:B------:R-:W-:-:S03]  /*16d0*/  ISETP.GT.U32.AND P5, PT, R2, R20, PT ;  /* 0x000000140200720c */ /* 0x000fc60003fa4070 */
[----:B------:R-:W-:Y:S02]  /*16e0*/  IMAD.MOV R10, RZ, RZ, -R10 ;  /* 0x000000ffff0a7224 */ /* 0x000fe400078e0a0a */
[----:B------:R-:W-:Y:S02]  /*16f0*/  @!P3 IMAD.MOV R24, RZ, RZ, -R24 ;  /* 0x000000ffff18b224 */ /* 0x000fe400078e0a18 */
[----:B------:R-:W-:Y:S01]  /*1700*/  @!P6 IMAD.IADD R21, R21, 0x1, -R2 ;  /* 0x000000011515e824 */ /* 0x000fe200078e0a02 */
[C---:B------:R-:W-:Y:S01]  /*1710*/  ISETP.GT.U32.AND P6, PT, R2.reuse, R22, PT ;  /* 0x000000160200720c */ /* 0x040fe20003fc4070 */
[----:B------:R-:W-:Y:S02]  /*1720*/  IMAD R16, R2, R10, R11 ;  /* 0x0000000a02107224 */ /* 0x000fe400078e020b */
[----:B------:R-:W-:-:S04]  /*1730*/  IMAD.HI.U32 R11, R4, R17, RZ ;  /* 0x00000011040b7227 */ /* 0x000fc800078e00ff */
[----:B------:R-:W-:Y:S01]  /*1740*/  @!P5 IMAD.IADD R20, R20, 0x1, -R2 ;  /* 0x000000011414d824 */ /* 0x000fe200078e0a02 */
[----:B------:R-:W-:Y:S01]  /*1750*/  ISETP.GT.U32.AND P5, PT, R2, R21, PT ;  /* 0x000000150200720c */ /* 0x000fe20003fa4070 */
[----:B------:R-:W-:-:S03]  /*1760*/  IMAD.HI.U32 R10, R4, R15, RZ ;  /* 0x0000000f040a7227 */ /* 0x000fc600078e00ff */
[----:B------:R-:W-:Y:S01]  /*1770*/  ISETP.GT.U32.AND P3, PT, R2, R20, PT ;  /* 0x000000140200720c */ /* 0x000fe20003f64070 */
[----:B------:R-:W-:Y:S01]  /*1780*/  @!P6 IMAD.IADD R22, R22, 0x1, -R2 ;  /* 0x000000011616e824 */ /* 0x000fe200078e0a02 */
[----:B------:R-:W-:Y:S01]  /*1790*/  ISETP.GT.U32.AND P6, PT, R2, R16, PT ;  /* 0x000000100200720c */ /* 0x000fe20003fc4070 */
[----:B------:R-:W-:-:S04]  /*17a0*/  IMAD.HI.U32 R12, R4, R19, RZ ;  /* 0x00000013040c7227 */ /* 0x000fc800078e00ff */
[----:B------:R-:W-:Y:S02]  /*17b0*/  IMAD.MOV R11, RZ, RZ, -R11 ;  /* 0x000000ffff0b7224 */ /* 0x000fe400078e0a0b */
[----:B------:R-:W-:Y:S01]  /*17c0*/  @!P4 IMAD.MOV R25, RZ, RZ, -R25 ;  /* 0x000000ffff19c224 */ /* 0x000fe200078e0a19 */
[----:B------:R-:W-:Y:S01]  /*17d0*/  ISETP.GE.AND P4, PT, R14, RZ, PT ;  /* 0x000000ff0e00720c */ /* 0x000fe20003f86270 */
[----:B------:R-:W-:Y:S02]  /*17e0*/  IMAD.MOV R10, RZ, RZ, -R10 ;  /* 0x000000ffff0a7224 */ /* 0x000fe400078e0a0a */
[----:B------:R-:W-:-:S04]  /*17f0*/  IMAD.HI.U32 R13, R4, R37, RZ ;  /* 0x00000025040d7227 */ /* 0x000fc800078e00ff */
[----:B------:R-:W-:Y:S02]  /*1800*/  IMAD.MOV R12, RZ, RZ, -R12 ;  /* 0x000000ffff0c7224 */ /* 0x000fe400078e0a0c */
[C---:B------:R-:W-:Y:S01]  /*1810*/  IMAD R14, R2.reuse, R11, R17 ;  /* 0x0000000b020e7224 */ /* 0x040fe200078e0211 */
[----:B------:R-:W-:Y:S01]  /*1820*/  IABS R17, R49 ;  /* 0x0000003100117213 */ /* 0x000fe20000000000 */
[C---:B------:R-:W-:Y:S02]  /*1830*/  IMAD R15, R2.reuse, R10, R15 ;  /* 0x0000000a020f7224 */ /* 0x040fe400078e020f */
[----:B------:R-:W-:Y:S02]  /*1840*/  IMAD.MOV R10, RZ, RZ, -R13 ;  /* 0x000000ffff0a7224 */ /* 0x000fe400078e0a0d */
[----:B------:R-:W-:Y:S01]  /*1850*/  IMAD R13, R2, R12, R19 ;  /* 0x0000000c020d7224 */ /* 0x000fe200078e0213 */
[----:B------:R-:W-:Y:S01]  /*1860*/  IABS R19, R50 ;  /* 0x0000003200137213 */ /* 0x000fe20000000000 */
[--C-:B------:R-:W-:Y:S01]  /*1870*/  @!P3 IMAD.IADD R20, R20, 0x1, -R2.reuse ;  /* 0x000000011414b824 */ /* 0x100fe200078e0a02 */
[----:B------:R-:W-:Y:S01]  /*1880*/  ISETP.GT.U32.AND P3, PT, R2, R14, PT ;  /* 0x0000000e0200720c */ /* 0x000fe20003f64070 */
[--C-:B------:R-:W-:Y:S01]  /*1890*/  @!P6 IMAD.IADD R16, R16, 0x1, -R2.reuse ;  /* 0x000000011010e824 */ /* 0x100fe200078e0a02 */
[C---:B------:R-:W-:Y:S01]  /*18a0*/  ISETP.GT.U32.AND P6, PT, R2.reuse, R13, PT ;  /* 0x0000000d0200720c */ /* 0x040fe20003fc4070 */
[----:B------:R-:W-:Y:S01]  /*18b0*/  @!P5 IMAD.IADD R21, R21, 0x1, -R2 ;  /* 0x000000011515d824 */ /* 0x000fe200078e0a02 */
[----:B------:R-:W-:Y:S01]  /*18c0*/  ISETP.GT.U32.AND P5, PT, R2, R15, PT ;  /* 0x0000000f0200720c */ /* 0x000fe20003fa4070 */
[----:B------:R-:W-:-:S02]  /*18d0*/  @!P1 IMAD.MOV R23, RZ, RZ, -R23 ;  /* 0x000000ffff179224 */ /* 0x000fc400078e0a17 */
[----:B------:R-:W-:Y:S02]  /*18e0*/  IMAD R12, R2, R10, R37 ;  /* 0x0000000a020c7224 */ /* 0x000fe400078e0225 */
[----:B------:R-:W-:-:S04]  /*18f0*/  IMAD.HI.U32 R10, R4, R17, RZ ;  /* 0x00000011040a7227 */ /* 0x000fc800078e00ff */
[--C-:B------:R-:W-:Y:S02]  /*1900*/  @!P3 IMAD.IADD R14, R14, 0x1, -R2.reuse ;  /* 0x000000010e0eb824 */ /* 0x100fe400078e0a02 */
[----:B------:R-:W-:Y:S02]  /*1910*/  @!P6 IMAD.IADD R13, R13, 0x1, -R2 ;  /* 0x000000010d0de824 */ /* 0x000fe400078e0a02 */
[----:B------:R-:W-:Y:S01]  /*1920*/  IMAD.HI.U32 R11, R4, R19, RZ ;  /* 0x00000013040b7227 */ /* 0x000fe200078e00ff */
[C---:B------:R-:W-:Y:S02]  /*1930*/  ISETP.GT.U32.AND P1, PT, R2.reuse, R14, PT ;  /* 0x0000000e0200720c */ /* 0x040fe40003f24070 */
[----:B------:R-:W-:Y:S01]  /*1940*/  ISETP.GT.U32.AND P6, PT, R2, R13, PT ;  /* 0x0000000d0200720c */ /* 0x000fe20003fc4070 */
[----:B------:R-:W-:Y:S02]  /*1950*/  IMAD.MOV R10, RZ, RZ, -R10 ;  /* 0x000000ffff0a7224 */ /* 0x000fe400078e0a0a */
[----:B------:R-:W-:-:S02]  /*1960*/  IMAD.MOV R37, RZ, RZ, -R11 ;  /* 0x000000ffff257224 */ /* 0x000fc400078e0a0b */
[C---:B------:R-:W-:Y:S02]  /*1970*/  IMAD R11, R2.reuse, R10, R17 ;  /* 0x0000000a020b7224 */ /* 0x040fe400078e0211 */
[--C-:B------:R-:W-:Y:S01]  /*1980*/  @!P5 IMAD.IADD R15, R15, 0x1, -R2.reuse ;  /* 0x000000010f0fd824 */ /* 0x100fe200078e0a02 */
[C---:B------:R-:W-:Y:S01]  /*1990*/  ISETP.GT.U32.AND P5, PT, R2.reuse, R16, PT ;  /* 0x000000100200720c */ /* 0x040fe20003fa4070 */
[----:B------:R-:W-:Y:S02]  /*19a0*/  IMAD R17, R2, R37, R19 ;  /* 0x0000002502117224 */ /* 0x000fe400078e0213 */
[--C-:B------:R-:W-:Y:S01]  /*19b0*/  @!P1 IMAD.IADD R14, R14, 0x1, -R2.reuse ;  /* 0x000000010e0e9824 */ /* 0x100fe200078e0a02 */
[C---:B------:R-:W-:Y:S01]  /*19c0*/  ISETP.GT.U32.AND P1, PT, R2.reuse, R11, PT ;  /* 0x0000000b0200720c */ /* 0x040fe20003f24070 */
[----:B------:R-:W-:Y:S01]  /*19d0*/  @!P6 IMAD.IADD R13, R13, 0x1, -R2 ;  /* 0x000000010d0de824 */ /* 0x000fe200078e0a02 */
[----:B------:R-:W-:Y:S01]  /*19e0*/  ISETP.GT.U32.AND P3, PT, R2, R15, PT ;  /* 0x0000000f0200720c */ /* 0x000fe20003f64070 */
[----:B------:R-:W-:Y:S01]  /*19f0*/  IMAD.HI.U32 R10, R4, R39, RZ ;  /* 0x00000027040a7227 */ /* 0x000fe200078e00ff */
[----:B------:R-:W-:-:S03]  /*1a00*/  ISETP.GT.U32.AND P6, PT, R2, R17, PT ;  /* 0x000000110200720c */ /* 0x000fc60003fc4070 */
[----:B------:R-:W-:Y:S02]  /*1a10*/  IMAD.MOV R10, RZ, RZ, -R10 ;  /* 0x000000ffff0a7224 */ /* 0x000fe400078e0a0a */
[----:B------:R-:W-:-:S04]  /*1a20*/  IMAD.HI.U32 R37, R4, R43, RZ ;  /* 0x0000002b04257227 */ /* 0x000fc800078e00ff */
[--C-:B------:R-:W-:Y:S02]  /*1a30*/  @!P1 IMAD.IADD R11, R11, 0x1, -R2.reuse ;  /* 0x000000010b0b9824 */ /* 0x100fe400078e0a02 */
[--C-:B------:R-:W-:Y:S01]  /*1a40*/  @!P3 IMAD.IADD R15, R15, 0x1, -R2.reuse ;  /* 0x000000010f0fb824 */ /* 0x100fe200078e0a02 */
[----:B------:R-:W-:Y:S01]  /*1a50*/  ISETP.GE.AND P3, PT, R18, RZ, PT ;  /* 0x000000ff1200720c */ /* 0x000fe20003f66270 */
[----:B------:R-:W-:Y:S01]  /*1a60*/  @!P6 IMAD.IADD R17, R17, 0x1, -R2 ;  /* 0x000000011111e824 */ /* 0x000fe200078e0a02 */
[----:B------:R-:W-:Y:S01]  /*1a70*/  ISETP.GT.U32.AND P1, PT, R2, R11, PT ;  /* 0x0000000b0200720c */ /* 0x000fe20003f24070 */
[----:B------:R-:W-:-:S03]  /*1a80*/  IMAD.HI.U32 R18, R4, R41, RZ ;  /* 0x0000002904127227 */ /* 0x000fc600078e00ff */
[C---:B------:R-:W-:Y:S01]  /*1a90*/  ISETP.GT.U32.AND P6, PT, R2.reuse, R17, PT ;  /* 0x000000110200720c */ /* 0x040fe20003fc4070 */
[----:B------:R-:W-:Y:S02]  /*1aa0*/  IMAD.MOV R18, RZ, RZ, -R18 ;  /* 0x000000ffff127224 */ /* 0x000fe400078e0a12 */
[----:B------:R-:W-:Y:S01]  /*1ab0*/  IMAD R19, R2, R10, R39 ;  /* 0x0000000a02137224 */ /* 0x000fe200078e0227 */
[----:B------:R-:W-:Y:S01]  /*1ac0*/  LOP3.LUT R10, R0, 0x7f, RZ, 0xc0, !PT ;  /* 0x0000007f000a7812 */ /* 0x000fe200078ec0ff */
[C---:B------:R-:W-:Y:S01]  /*1ad0*/  IMAD R39, R2.reuse, R18, R41 ;  /* 0x0000001202277224 */ /* 0x040fe200078e0229 */
[----:B------:R-:W-:Y:S01]  /*1ae0*/  IABS R41, R53 ;  /* 0x0000003500297213 */ /* 0x000fe20000000000 */
[----:B------:R-:W-:Y:S02]  /*1af0*/  IMAD.MOV R37, RZ, RZ, -R37 ;  /* 0x000000ffff257224 */ /* 0x000fe400078e0a25 */
[----:B------:R-:W-:Y:S01]  /*1b00*/  @!P1 IMAD.IADD R11, R11, 0x1, -R2 ;  /* 0x000000010b0b9824 */ /* 0x000fe200078e0a02 */
[----:B------:R-:W-:Y:S01]  /*1b10*/  ISETP.GT.U32.AND P1, PT, R2, R19, PT ;  /* 0x000000130200720c */ /* 0x000fe20003f24070 */
[----:B------:R-:W-:-:S04]  /*1b20*/  IMAD.HI.U32 R18, R4, R41, RZ ;  /* 0x0000002904127227 */ /* 0x000fc800078e00ff */
[----:B------:R-:W-:Y:S01]  /*1b30*/  @!P6 IMAD.IADD R17, R17, 0x1, -R2 ;  /* 0x000000011111e824 */ /* 0x000fe200078e0a02 */
[C---:B------:R-:W-:Y:S01]  /*1b40*/  ISETP.GT.U32.AND P6, PT, R2.reuse, R39, PT ;  /* 0x000000270200720c */ /* 0x040fe20003fc4070 */
[----:B------:R-:W-:Y:S02]  /*1b50*/  IMAD.MOV R18, RZ, RZ, -R18 ;  /* 0x000000ffff127224 */ /* 0x000fe400078e0a12 */
[C---:B------:R-:W-:Y:S01]  /*1b60*/  IMAD R43, R2.reuse, R37, R43 ;  /* 0x00000025022b7224 */ /* 0x040fe200078e022b */
[----:B------:R-:W-:Y:S01]  /*1b70*/  IABS R37, R44 ;  /* 0x0000002c00257213 */ /* 0x000fe20000000000 */
[C---:B------:R-:W-:Y:S02]  /*1b80*/  IMAD R41, R2.reuse, R18, R41 ;  /* 0x0000001202297224 */ /* 0x040fe400078e0229 */
[----:B------:R-:W-:Y:S02]  /*1b90*/  @!P1 IMAD.IADD R19, R19, 0x1, -R2 ;  /* 0x0000000113139824 */ /* 0x000fe400078e0a02 */
[----:B------:R-:W-:Y:S01]  /*1ba0*/  IMAD R58, R7, 0x100, R10 ;  /* 0x00000100073a7824 */ /* 0x000fe200078e020a */
[----:B------:R-:W-:Y:S01]  /*1bb0*/  ISETP.GT.U32.AND P1, PT, R2, R41, PT ;  /* 0x000000290200720c */ /* 0x000fe20003f24070 */
[----:B------:R-:W-:-:S03]  /*1bc0*/  IMAD.HI.U32 R7, R4, R45, RZ ;  /* 0x0000002d04077227 */ /* 0x000fc600078e00ff */
[----:B------:R-:W-:Y:S01]  /*1bd0*/  IABS R18, R58 ;  /* 0x0000003a00127213 */ /* 0x000fe20000000000 */
[----:B------:R-:W-:Y:S01]  /*1be0*/  @!P6 IMAD.IADD R39, R39, 0x1, -R2 ;  /* 0x000000012727e824 */ /* 0x000fe200078e0a02 */
[----:B------:R-:W-:Y:S01]  /*1bf0*/  ISETP.GT.U32.AND P6, PT, R2, R43, PT ;  /* 0x0000002b0200720c */ /* 0x000fe20003fc4070 */
[----:B------:R-:W-:Y:S01]  /*1c00*/  IMAD.MOV R7, RZ, RZ, -R7 ;  /* 0x000000ffff077224 */ /* 0x000fe200078e0a07 */
[----:B------:R-:W-:Y:S01]  /*1c10*/  STL [R1+0x270], R58 ;  /* 0x0002703a01007387 */ /* 0x000fe20000100800 */
[----:B------:R-:W-:-:S04]  /*1c20*/  IMAD.HI.U32 R5, R4, R47, RZ ;  /* 0x0000002f04057227 */ /* 0x000fc800078e00ff */
[----:B------:R-:W-:Y:S02]  /*1c30*/  IMAD R45, R2, R7, R45 ;  /* 0x00000007022d7224 */ /* 0x000fe400078e022d */
[----:B------:R-:W-:Y:S01]  /*1c40*/  IMAD.MOV R5, RZ, RZ, -R5 ;  /* 0x000000ffff057224 */ /* 0x000fe200078e0a05 */
[----:B------:R-:W0:Y:S01]  /*1c50*/  LDS R7, [UR10] ;  /* 0x0000000aff077984 */ /* 0x000e220008000800 */
[--C-:B------:R-:W-:Y:S01]  /*1c60*/  @!P5 IMAD.IADD R16, R16, 0x1, -R2.reuse ;  /* 0x000000011010d824 */ /* 0x100fe200078e0a02 */
[C---:B------:R-:W-:Y:S01]  /*1c70*/  ISETP.GT.U32.AND P5, PT, R2.reuse, R12, PT ;  /* 0x0000000c0200720c */ /* 0x040fe20003fa4070 */
[--C-:B------:R-:W-:Y:S01]  /*1c80*/  @!P1 IMAD.IADD R41, R41, 0x1, -R2.reuse ;  /* 0x0000000129299824 */ /* 0x100fe200078e0a02 */
[C---:B------:R-:W-:Y:S01]  /*1c90*/  ISETP.GT.U32.AND P1, PT, R2.reuse, R45, PT ;  /* 0x0000002d0200720c */ /* 0x040fe20003f24070 */
[----:B------:R-:W-:Y:S02]  /*1ca0*/  IMAD R47, R2, R5, R47 ;  /* 0x00000005022f7224 */ /* 0x000fe400078e022f */
[----:B------:R-:W-:-:S02]  /*1cb0*/  @!P6 IMAD.IADD R43, R43, 0x1, -R2 ;  /* 0x000000012b2be824 */ /* 0x000fc400078e0a02 */
[----:B------:R-:W-:Y:S01]  /*1cc0*/  VIADD R57, R58, 0x80 ;  /* 0x000000803a397836 */ /* 0x000fe20000000000 */
[----:B------:R-:W-:Y:S01]  /*1cd0*/  ISETP.GT.U32.AND P6, PT, R2, R47, PT ;  /* 0x0000002f0200720c */ /* 0x000fe20003fc4070 */
[----:B------:R-:W-:-:S03]  /*1ce0*/  IMAD.HI.U32 R4, R4, R37, RZ ;  /* 0x0000002504047227 */ /* 0x000fc600078e00ff */
[----:B------:R1:W-:Y:S01]  /*1cf0*/  STL [R1+0x27c], R57 ;  /* 0x00027c3901007387 */ /* 0x0003e20000100800 */
[--C-:B------:R-:W-:Y:S01]  /*1d00*/  @!P5 IMAD.IADD R12, R12, 0x1, -R2.reuse ;  /* 0x000000010c0cd824 */ /* 0x100fe200078e0a02 */
[----:B------:R-:W-:Y:S01]  /*1d10*/  ISETP.GE.AND P5, PT, R40, RZ, PT ;  /* 0x000000ff2800720c */ /* 0x000fe20003fa6270 */
[----:B------:R-:W-:Y:S01]  /*1d20*/  @!P1 IMAD.IADD R45, R45, 0x1, -R2 ;  /* 0x000000012d2d9824 */ /* 0x000fe200078e0a02 */
[----:B------:R-:W-:Y:S01]  /*1d30*/  IABS R40, R57 ;  /* 0x0000003900287213 */ /* 0x000fe20000000000 */
[----:B------:R-:W-:Y:S01]  /*1d40*/  @!P2 IMAD.MOV R21, RZ, RZ, -R21 ;  /* 0x000000ffff15a224 */ /* 0x000fe200078e0a15 */
[C---:B------:R-:W-:Y:S01]  /*1d50*/  ISETP.GT.U32.AND P2, PT, R2.reuse, R19, PT ;  /* 0x000000130200720c */ /* 0x040fe20003f44070 */
[----:B------:R-:W-:Y:S01]  /*1d60*/  @!P3 IMAD.MOV R16, RZ, RZ, -R16 ;  /* 0x000000ffff10b224 */ /* 0x000fe200078e0a10 */
[----:B------:R-:W-:Y:S01]  /*1d70*/  ISETP.GT.U32.AND P3, PT, R2, R41, PT ;  /* 0x000000290200720c */ /* 0x000fe20003f64070 */
[----:B------:R-:W-:Y:S01]  /*1d80*/  IMAD.MOV R5, RZ, RZ, -R4 ;  /* 0x000000ffff057224 */ /* 0x000fe200078e0a04 */
[----:B------:R-:W-:Y:S01]  /*1d90*/  ISETP.GE.AND P1, PT, R42, RZ, PT ;  /* 0x000000ff2a00720c */ /* 0x000fe20003f26270 */
[----:B------:R-:W-:-:S04]  /*1da0*/  IMAD.HI.U32 R4, R6, R18, RZ ;  /* 0x0000001206047227 */ /* 0x000fc800078e00ff */
[----:B------:R-:W-:Y:S01]  /*1db0*/  @!P6 IMAD.IADD R47, R47, 0x1, -R2 ;  /* 0x000000012f2fe824 */ /* 0x000fe200078e0a02 */
[----:B------:R-:W-:Y:S01]  /*1dc0*/  ISETP.GT.U32.AND P6, PT, R2, R45, PT ;  /* 0x0000002d0200720c */ /* 0x000fe20003fc4070 */
[----:B------:R-:W-:-:S04]  /*1dd0*/  IMAD.HI.U32 R6, R6, R40, RZ ;  /* 0x0000002806067227 */ /* 0x000fc800078e00ff */
[----:B------:R-:W-:Y:S02]  /*1de0*/  IMAD.MOV R4, RZ, RZ, -R4 ;  /* 0x000000ffff047224 */ /* 0x000fe400078e0a04 */
[----:B------:R-:W-:Y:S02]  /*1df0*/  IMAD.MOV R6, RZ, RZ, -R6 ;  /* 0x000000ffff067224 */ /* 0x000fe400078e0a06 */
[C---:B------:R-:W-:Y:S01]  /*1e00*/  IMAD R37, R2.reuse, R5, R37 ;  /* 0x0000000502257224 */ /* 0x040fe200078e0225 */
[----:B0-----:R-:W-:Y:S01]  /*1e10*/  R2UR UR9, R7 ;  /* 0x00000000070972ca */ /* 0x001fe200000e0000 */
[----:B------:R-:W-:Y:S01]  /*1e20*/  @!P5 IMAD.MOV R15, RZ, RZ, -R15 ;  /* 0x000000ffff0fd224 */ /* 0x000fe200078e0a0f */
[C---:B------:R-:W-:Y:S01]  /*1e30*/  ISETP.GT.U32.AND P5, PT, R2.reuse, R43, PT ;  /* 0x0000002b0200720c */ /* 0x040fe20003fa4070 */
[C---:B------:R-:W-:Y:S02]  /*1e40*/  IMAD R18, R3.reuse, R4, R18 ;  /* 0x0000000403127224 */ /* 0x040fe400078e0212 */
[----:B------:R-:W-:Y:S01]  /*1e50*/  @!P4 IMAD.MOV R20, RZ, RZ, -R20 ;  /* 0x000000ffff14c224 */ /* 0x000fe200078e0a14 */
[C---:B------:R-:W-:Y:S01]  /*1e60*/  ISETP.GT.U32.AND P4, PT, R2.reuse, R39, PT ;  /* 0x000000270200720c */ /* 0x040fe20003f84070 */
[----:B------:R-:W-:Y:S01]  /*1e70*/  IMAD R40, R3, R6, R40 ;  /* 0x0000000603287224 */ /* 0x000fe200078e0228 */
[----:B------:R-:W0:Y:S01]  /*1e80*/  LDC.64 R4, c[0x0][0x3a0] ;  /* 0x0000e800ff047b82 */ /* 0x000e220000000a00 */
[--C-:B------:R-:W-:Y:S01]  /*1e90*/  @!P2 IMAD.IADD R19, R19, 0x1, -R2.reuse ;  /* 0x000000011313a824 */ /* 0x100fe200078e0a02 */
[C---:B------:R-:W-:Y:S01]  /*1ea0*/  ISETP.GT.U32.AND P2, PT, R2.reuse, R37, PT ;  /* 0x000000250200720c */ /* 0x040fe20003f44070 */
[----:B------:R-:W-:Y:S01]  /*1eb0*/  @!P3 IMAD.IADD R41, R41, 0x1, -R2 ;  /* 0x000000012929b824 */ /* 0x000fe200078e0a02 */
[----:B------:R-:W-:Y:S01]  /*1ec0*/  ISETP.GT.U32.AND P3, PT, R3, R18, PT ;  /* 0x000000120300720c */ /* 0x000fe20003f64070 */
[----:B------:R-:W-:Y:S01]  /*1ed0*/  @!P1 IMAD.MOV R14, RZ, RZ, -R14 ;  /* 0x000000ffff0e9224 */ /* 0x000fe200078e0a0e */
[C---:B------:R-:W-:Y:S01]  /*1ee0*/  ISETP.GT.U32.AND P1, PT, R2.reuse, R47, PT ;  /* 0x0000002f0200720c */ /* 0x040fe20003f24070 */
[----:B------:R-:W-:Y:S01]  /*1ef0*/  @!P6 IMAD.IADD R45, R45, 0x1, -R2 ;  /* 0x000000012d2de824 */ /* 0x000fe200078e0a02 */
[----:B------:R-:W-:Y:S01]  /*1f00*/  ISETP.GT.U32.AND P6, PT, R3, R40, PT ;  /* 0x000000280300720c */ /* 0x000fe20003fc4070 */
[----:B------:R-:W-:Y:S01]  /*1f10*/  @!P0 IMAD.MOV R22, RZ, RZ, -R22 ;  /* 0x000000ffff168224 */ /* 0x000fe200078e0a16 */
[----:B------:R-:W-:Y:S01]  /*1f20*/  ISETP.GT.U32.AND P0, PT, R2, R12, PT ;  /* 0x0000000c0200720c */ /* 0x000fe20003f04070 */
[--C-:B------:R-:W-:Y:S01]  /*1f30*/  @!P5 IMAD.IADD R43, R43, 0x1, -R2.reuse ;  /* 0x000000012b2bd824 */ /* 0x100fe200078e0a02 */
[----:B------:R-:W-:Y:S01]  /*1f40*/  ISETP.GE.AND P5, PT, R48, RZ, PT ;  /* 0x000000ff3000720c */ /* 0x000fe20003fa6270 */
[--C-:B------:R-:W-:Y:S01]  /*1f50*/  @!P4 IMAD.IADD R39, R39, 0x1, -R2.reuse ;  /* 0x000000012727c824 */ /* 0x100fe200078e0a02 */
[----:B------:R-:W-:Y:S01]  /*1f60*/  ISETP.GE.AND P4, PT, R46, RZ, PT ;  /* 0x000000ff2e00720c */ /* 0x000fe20003f86270 */
[--C-:B------:R-:W-:Y:S01]  /*1f70*/  @!P2 IMAD.IADD R37, R37, 0x1, -R2.reuse ;  /* 0x000000012525a824 */ /* 0x100fe200078e0a02 */
[----:B------:R-:W-:Y:S01]  /*1f80*/  ISETP.GE.AND P2, PT, R50, RZ, PT ;  /* 0x000000ff3200720c */ /* 0x000fe20003f46270 */
[--C-:B------:R-:W-:Y:S01]  /*1f90*/  @!P3 IMAD.IADD R18, R18, 0x1, -R3.reuse ;  /* 0x000000011212b824 */ /* 0x100fe200078e0a03 */
[----:B------:R-:W-:Y:S01]  /*1fa0*/  ISETP.GE.AND P3, PT, R51, RZ, PT ;  /* 0x000000ff3300720c */ /* 0x000fe20003f66270 */
[----:B------:R-:W-:Y:S01]  /*1fb0*/  @!P1 IMAD.IADD R47, R47, 0x1, -R2 ;  /* 0x000000012f2f9824 */ /* 0x000fe200078e0a02 */
[----:B------:R-:W-:Y:S01]  /*1fc0*/  ISETP.GE.AND P1, PT, R49, RZ, PT ;  /* 0x000000ff3100720c */ /* 0x000fe20003f26270 */
[----:B------:R-:W-:-:S02]  /*1fd0*/  @!P6 IMAD.IADD R40, R40, 0x1, -R3 ;  /* 0x000000012828e824 */ /* 0x000fc400078e0a03 */
[----:B------:R-:W-:Y:S01]  /*1fe0*/  @!P0 IMAD.IADD R12, R12, 0x1, -R2 ;  /* 0x000000010c0c8824 */ /* 0x000fe200078e0a02 */
[----:B------:R-:W-:Y:S01]  /*1ff0*/  ISETP.NE.U32.AND P0, PT, R10, RZ, PT ;  /* 0x000000ff0a00720c */ /* 0x000fe20003f05070 */
[----:B------:R-:W-:Y:S01]  /*2000*/  IMAD.MOV.U32 R10, RZ, RZ, R17 ;  /* 0x000000ffff0a7224 */ /* 0x000fe200078e0011 */
[C---:B------:R-:W-:Y:S01]  /*2010*/  ISETP.GT.U32.AND P6, PT, R3.reuse, R40, PT ;  /* 0x000000280300720c */ /* 0x040fe20003fc4070 */
[----:B------:R-:W-:Y:S01]  /*2020*/  @!P5 IMAD.MOV R12, RZ, RZ, -R12 ;  /* 0x000000ffff0cd224 */ /* 0x000fe200078e0a0c */
[----:B------:R-:W-:Y:S01]  /*2030*/  ISETP.GT.U32.AND P5, PT, R3, R18, PT ;  /* 0x000000120300720c */ /* 0x000fe20003fa4070 */
[----:B------:R-:W-:Y:S02]  /*2040*/  IMAD.MOV.U32 R7, RZ, RZ, R19 ;  /* 0x000000ffff077224 */ /* 0x000fe400078e0013 */
[----:B------:R-:W-:Y:S01]  /*2050*/  @!P4 IMAD.MOV R13, RZ, RZ, -R13 ;  /* 0x000000ffff0dc224 */ /* 0x000fe200078e0a0d */
[----:B------:R-:W-:Y:S01]  /*2060*/  ISETP.GT.U32.AND P4, PT, R2, R37, PT ;  /* 0x000000250200720c */ /* 0x000fe20003f84070 */
[----:B------:R-:W-:Y:S01]  /*2070*/  @!P2 IMAD.MOV R10, RZ, RZ, -R10 ;  /* 0x000000ffff0aa224 */ /* 0x000fe200078e0a0a */
[----:B------:R-:W-:Y:S01]  /*2080*/  ISETP.GE.AND P2, PT, R58, RZ, PT ;  /* 0x000000ff3a00720c */ /* 0x000fe20003f46270 */
[----:B------:R-:W-:Y:S01]  /*2090*/  @!P3 IMAD.MOV R7, RZ, RZ, -R7 ;  /* 0x000000ffff07b224 */ /* 0x000fe200078e0a07 */
[----:B------:R-:W-:Y:S01]  /*20a0*/  ISETP.GE.AND P3, PT, R57, RZ, PT ;  /* 0x000000ff3900720c */ /* 0x000fe20003f66270 */
[----:B------:R-:W-:Y:S01]  /*20b0*/  @!P1 IMAD.MOV R11, RZ, RZ, -R11 ;  /* 0x000000ffff0b9224 */ /* 0x000fe200078e0a0b */
[----:B------:R-:W-:Y:S01]  /*20c0*/  ISETP.GE.AND P1, PT, R52, RZ, PT ;  /* 0x000000ff3400720c */ /* 0x000fe20003f26270 */
[--C-:B------:R-:W-:Y:S01]  /*20d0*/  @!P6 IMAD.IADD R40, R40, 0x1, -R3.reuse ;  /* 0x000000012828e824 */ /* 0x100fe200078e0a03 */
[----:B------:R-:W-:Y:S01]  /*20e0*/  ISETP.NE.AND P6, PT, R8, RZ, PT ;  /* 0x000000ff0800720c */ /* 0x000fe20003fc5270 */
[----:B------:R-:W-:Y:S01]  /*20f0*/  @!P5 IMAD.IADD R18, R18, 0x1, -R3 ;  /* 0x000000011212d824 */ /* 0x000fe200078e0a03 */
[----:B------:R-:W-:Y:S01]  /*2100*/  ISETP.GE.AND P5, PT, R54, RZ, PT ;  /* 0x000000ff3600720c */ /* 0x000fe20003fa6270 */
[----:B------:R-:W-:Y:S01]  /*2110*/  IMAD.MOV.U32 R42, RZ, RZ, R40 ;  /* 0x000000ffff2a7224 */ /* 0x000fe200078e0028 */
[----:B------:R-:W-:Y:S01]  /*2120*/  LOP3.LUT R3, RZ, R8, RZ, 0x33, !PT ;  /* 0x00000008ff037212 */ /* 0x000fe200078e33ff */
[----:B------:R-:W-:Y:S01]  /*2130*/  @!P4 IMAD.IADD R37, R37, 0x1, -R2 ;  /* 0x000000012525c824 */ /* 0x000fe200078e0a02 */
[----:B------:R-:W-:Y:S01]  /*2140*/  ISETP.GE.AND P4, PT, R53, RZ, PT ;  /* 0x000000ff3500720c */ /* 0x000fe20003f86270 */
[----:B------:R-:W-:-:S02]  /*2150*/  IMAD.MOV.U32 R6, RZ, RZ, R39 ;  /* 0x000000ffff067224 */ /* 0x000fc400078e0027 */
[----:B------:R-:W-:Y:S01]  /*2160*/  @!P2 IMAD.MOV R18, RZ, RZ, -R18 ;  /* 0x000000ffff12a224 */ /* 0x000fe200078e0a12 */
[----:B------:R-:W-:Y:S01]  /*2170*/  ISETP.GE.AND P2, PT, R56, RZ, PT ;  /* 0x000000ff3800720c */ /* 0x000fe20003f46270 */
[----:B------:R-:W-:Y:S01]  /*2180*/  @!P3 IMAD.MOV R42, RZ, RZ, -R42 ;  /* 0x000000ffff2ab224 */ /* 0x000fe200078e0a2a */
[----:B------:R-:W-:Y:S01]  /*2190*/  ISETP.GE.AND P3, PT, R44, RZ, PT ;  /* 0x000000ff2c00720c */ /* 0x000fe20003f66270 */
[----:B------:R-:W-:Y:S01]  /*21a0*/  @!P1 IMAD.MOV R6, RZ, RZ, -R6 ;  /* 0x000000ffff069224 */ /* 0x000fe200078e0a06 */
[----:B------:R-:W-:Y:S01]  /*21b0*/  ISETP.GE.AND P1, PT, R55, RZ, PT ;  /* 0x000000ff3700720c */ /* 0x000fe20003f26270 */
[----:B------:R-:W-:Y:S01]  /*21c0*/  IMAD.MOV.U32 R17, RZ, RZ, R43 ;  /* 0x000000ffff117224 */ /* 0x000fe200078e002b */
[C---:B------:R-:W-:Y:S01]  /*21d0*/  SEL R40, R3.reuse, R18, !P6 ;  /* 0x0000001203287207 */ /* 0x040fe20007000000 */
[----:B------:R-:W-:Y:S01]  /*21e0*/  IMAD.MOV.U32 R8, RZ, RZ, R41 ;  /* 0x000000ffff087224 */ /* 0x000fe200078e0029 */
[----:B------:R-:W-:Y:S01]  /*21f0*/  SEL R42, R3, R42, !P6 ;  /* 0x0000002a032a7207 */ /* 0x000fe20007000000 */
[----:B0-----:R-:W-:-:S02]  /*2200*/  VIADD R3, R4, 0xfffffff7 ;  /* 0xfffffff704037836 */ /* 0x001fc40000000000 */
[----:B------:R-:W-:Y:S02]  /*2210*/  VIADD R2, R4, 0xffffffff ;  /* 0xffffffff04027836 */ /* 0x000fe40000000000 */
[----:B------:R-:W-:Y:S01]  /*2220*/  @!P5 IMAD.MOV R17, RZ, RZ, -R17 ;  /* 0x000000ffff11d224 */ /* 0x000fe200078e0a11 */
[----:B------:R-:W-:Y:S01]  /*2230*/  ISETP.GE.U32.AND P5, PT, R3, 0x7fffffb8, PT ;  /* 0x7fffffb80300780c */ /* 0x000fe20003fa6070 */
[----:B------:R-:W-:Y:S01]  /*2240*/  @!P4 IMAD.MOV R8, RZ, RZ, -R8 ;  /* 0x000000ffff08c224 */ /* 0x000fe200078e0a08 */
[----:B------:R-:W-:Y:S01]  /*2250*/  ISETP.GE.U32.AND P4, PT, R2, 0x7fffffc0, PT ;  /* 0x7fffffc00200780c */ /* 0x000fe20003f86070 */
[----:B------:R-:W-:Y:S02]  /*2260*/  IMAD.MOV.U32 R18, RZ, RZ, R45 ;  /* 0x000000ffff127224 */ /* 0x000fe400078e002d */
[C---:B------:R-:W-:Y:S02]  /*2270*/  VIADD R3, R4.reuse, 0xffffffec ;  /* 0xffffffec04037836 */ /* 0x040fe40000000000 */
[----:B------:R-:W-:-:S02]  /*2280*/  VIADD R2, R4, 0xffffffed ;  /* 0xffffffed04027836 */ /* 0x000fc40000000000 */
[----:B------:R-:W-:Y:S02]  /*2290*/  IMAD.MOV.U32 R19, RZ, RZ, R47 ;  /* 0x000000ffff137224 */ /* 0x000fe400078e002f */
[----:B------:R-:W-:Y:S01]  /*22a0*/  @!P1 IMAD.MOV R18, RZ, RZ, -R18 ;  /* 0x000000ffff129224 */ /* 0x000fe200078e0a12 */
[----:B------:R-:W-:Y:S01]  /*22b0*/  ISETP.GE.U32.AND P1, PT, R3, 0x7fffffad, PT ;  /* 0x7fffffad0300780c */ /* 0x000fe20003f26070 */
[----:B------:R-:W-:Y:S01]  /*22c0*/  @!P2 IMAD.MOV R19, RZ, RZ, -R19 ;  /* 0x000000ffff13a224 */ /* 0x000fe200078e0a13 */
[----:B------:R-:W-:Y:S01]  /*22d0*/  ISETP.GE.U32.AND P2, PT, R2, 0x7fffffae, PT ;  /* 0x7fffffae0200780c */ /* 0x000fe20003f46070 */
[C---:B------:R-:W-:Y:S01]  /*22e0*/  VIADD R3, R4.reuse, 0xffffffee ;  /* 0xffffffee04037836 */ /* 0x040fe20000000000 */
[----:B------:R-:W-:Y:S01]  /*22f0*/  SEL R51, RZ, 0x1, P1 ;  /* 0x00000001ff337807 */ /* 0x000fe20000800000 */
[C---:B------:R-:W-:Y:S01]  /*2300*/  VIADD R2, R4.reuse, 0xffffffef ;  /* 0xffffffef04027836 */ /* 0x040fe20000000000 */
[----:B------:R-:W-:Y:S01]  /*2310*/  SEL R78, RZ, 0x1fffe, P2 ;  /* 0x0001fffeff4e7807 */ /* 0x000fe20001000000 */
[C---:B------:R-:W-:Y:S01]  /*2320*/  VIADD R39, R4.reuse, 0xffffffe6 ;  /* 0xffffffe604277836 */ /* 0x040fe20000000000 */
[----:B------:R-:W-:Y:S01]  /*2330*/  ISETP.GE.U32.AND P6, PT, R3, 0x7fffffaf, PT ;  /* 0x7fffffaf0300780c */ /* 0x000fe20003fc6070 */
[----:B------:R-:W-:Y:S01]  /*2340*/  VIADD R3, R4, 0xffffffe8 ;  /* 0xffffffe804037836 */ /* 0x000fe20000000000 */
[----:B------:R-:W-:Y:S01]  /*2350*/  ISETP.GE.U32.AND P1, PT, R2, 0x7fffffb0, PT ;  /* 0x7fffffb00200780c */ /* 0x000fe20003f26070 */
        /* <DEDUP_REMOVED lines=10> */
[C---:B------:R-:W-:Y:S01]  /*2400*/  VIADD R3, R4.reuse, 0xffffffe4 ;  /* 0xffffffe404037836 */ /* 0x040fe20000000000 */
[----:B------:R-:W-:Y:S01]  /*2410*/  SEL R73, RZ, 0x1, P2 ;  /* 0x00000001ff497807 */ /* 0x000fe20001000000 */
        /* <DEDUP_REMOVED lines=8> */
[----:B-1----:R-:W-:Y:S01]  /*24a0*/  VIADD R57, R4, 0xffffffd8 ;  /* 0xffffffd804397836 */ /* 0x002fe20000000000 */
[----:B------:R-:W-:Y:S01]  /*24b0*/  BAR.SYNC.DEFER_BLOCKING 0x0 ;  /* 0x0000000000007b1d */ /* 0x000fe20000010000 */
[----:B------:R-:W-:Y:S01]  /*24c0*/  ISETP.GE.U32.AND P1, PT, R2, 0x7fffffa6, PT ;  /* 0x7fffffa60200780c */ /* 0x000fe20003f26070 */
[C---:B------:R-:W-:Y:S01]  /*24d0*/  VIADD R2, R4.reuse, 0xffffffe1 ;  /* 0xffffffe104027836 */ /* 0x040fe20000000000 */
[----:B------:R-:W-:Y:S01]  /*24e0*/  SEL R77, RZ, 0x1, P6 ;  /* 0x00000001ff4d7807 */ /* 0x000fe20003000000 */
[C---:B------:R-:W-:Y:S01]  /*24f0*/  VIADD R61, R4.reuse, 0xffffffd4 ;  /* 0xffffffd4043d7836 */ /* 0x040fe20000000000 */
[----:B------:R-:W-:Y:S01]  /*2500*/  SEL R80, RZ, 0x7fff8, P2 ;  /* 0x0007fff8ff507807 */ /* 0x000fe20001000000 */
[C---:B------:R-:W-:Y:S01]  /*2510*/  VIADD R65, R4.reuse, 0xffffffd0 ;  /* 0xffffffd004417836 */ /* 0x040fe20000000000 */
        /* <DEDUP_REMOVED lines=12> */
[----:B------:R-:W-:-:S02]  /*25e0*/  SEL R84, RZ, 0x7fff8, P6 ;  /* 0x0007fff8ff547807 */ /* 0x000fc40003000000 */
[----:B------:R-:W-:Y:S02]  /*25f0*/  SEL R90, RZ, 0x1fffe, P1 ;  /* 0x0001fffeff5a7807 */ /* 0x000fe40000800000 */
[----:B------:R-:W-:Y:S02]  /*2600*/  ISETP.GE.U32.AND P6, PT, R39, 0x7fffffa3, PT ;  /* 0x7fffffa32700780c */ /* 0x000fe40003fc6070 */
[----:B------:R-:W-:Y:S01]  /*2610*/  ISETP.GE.U32.AND P1, PT, R2, 0x7fffffa4, PT ;  /* 0x7fffffa40200780c */ /* 0x000fe20003f26070 */
[C---:B------:R-:W-:Y:S01]  /*2620*/  VIADD R2, R4.reuse, 0xffffffcd ;  /* 0xffffffcd04027836 */ /* 0x040fe20000000000 */
[----:B------:R-:W-:Y:S02]  /*2630*/  SEL R79, RZ, 0x4, P6 ;  /* 0x00000004ff4f7807 */ /* 0x000fe40003000000 */
[----:B------:R-:W-:Y:S01]  /*2640*/  ISETP.GE.U32.AND P6, PT, R3, 0x7fffff8d, PT ;  /* 0x7fffff8d0300780c */ /* 0x000fe20003fc6070 */
[----:B------:R-:W-:Y:S01]  /*2650*/  VIADD R3, R4, 0xffffffce ;  /* 0xffffffce04037836 */ /* 0x000fe20000000000 */
[----:B------:R-:W-:-:S02]  /*2660*/  SEL R88, RZ, 0x7fff8, P1 ;  /* 0x0007fff8ff587807 */ /* 0x000fc40000800000 */
[----:B------:R-:W-:Y:S01]  /*2670*/  ISETP.GE.U32.AND P1, PT, R2, 0x7fffff8e, PT ;  /* 0x7fffff8e0200780c */ /* 0x000fe20003f26070 */
[----:B------:R-:W-:Y:S01]  /*2680*/  VIADD R2, R4, 0xffffffcf ;  /* 0xffffffcf04027836 */ /* 0x000fe20000000000 */
[----:B------:R-:W-:Y:S02]  /*2690*/  SEL R39, RZ, 0x1, P6 ;  /* 0x00000001ff277807 */ /* 0x000fe40003000000 */
[----:B------:R-:W-:Y:S02]  /*26a0*/  ISETP.GE.U32.AND P6, PT, R3, 0x7fffff8f, PT ;  /* 0x7fffff8f0300780c */ /* 0x000fe40003fc6070 */
[----:B------:R-:W-:Y:S02]  /*26b0*/  SEL R46, RZ, 0x1fffe, P1 ;  /* 0x0001fffeff2e7807 */ /* 0x000fe40000800000 */
[----:B------:R-:W-:Y:S01]  /*26c0*/  ISETP.GE.U32.AND P1, PT, R2, 0x7fffff90, PT ;  /* 0x7fffff900200780c */ /* 0x000fe20003f26070 */
[----:B------:R-:W-:Y:S01]  /*26d0*/  VIADD R2, R4, 0xffffffc9 ;  /* 0xffffffc904027836 */ /* 0x000fe20000000000 */
[----:B------:R-:W-:-:S02]  /*26e0*/  SEL R3, RZ, 0x4, P6 ;  /* 0x00000004ff037807 */ /* 0x000fc40003000000 */
[----:B------:R-:W-:Y:S01]  /*26f0*/  ISETP.GE.U32.AND P6, PT, R41, 0x7fffff89, PT ;  /* 0x7fffff892900780c */ /* 0x000fe20003fc6070 */
[----:B------:R-:W-:Y:S01]  /*2700*/  VIADD R41, R4, 0xffffffca ;  /* 0xffffffca04297836 */ /* 0x000fe20000000000 */
[----:B------:R-:W-:Y:S02]  /*2710*/  SEL R44, RZ, 0x7fff8, P1 ;  /* 0x0007fff8ff2c7807 */ /* 0x000fe40000800000 */
[----:B------:R-:W-:Y:S01]  /*2720*/  ISETP.GE.U32.AND P1, PT, R2, 0x7fffff8a, PT ;  /* 0x7fffff8a0200780c */ /* 0x000fe20003f26070 */
[----:B------:R-:W-:Y:S01]  /*2730*/  VIADD R2, R4, 0xffffffcb ;  /* 0xffffffcb04027836 */ /* 0x000fe20000000000 */
[----:B------:R-:W-:Y:S02]  /*2740*/  SEL R43, RZ, 0x1, P6 ;  /* 0x00000001ff2b7807 */ /* 0x000fe40003000000 */
[----:B------:R-:W-:Y:S02]  /*2750*/  ISETP.GE.U32.AND P6, PT, R41, 0x7fffff8b, PT ;  /* 0x7fffff8b2900780c */ /* 0x000fe40003fc6070 */
[----:B------:R-:W-:-:S02]  /*2760*/  SEL R50, RZ, 0x1fffe, P1 ;  /* 0x0001fffeff327807 */ /* 0x000fc40000800000 */
[----:B------:R-:W-:Y:S01]  /*2770*/  ISETP.GE.U32.AND P1, PT, R2, 0x7fffff8c, PT ;  /* 0x7fffff8c0200780c */ /* 0x000fe20003f26070 */
[C---:B------:R-:W-:Y:S01]  /*2780*/  VIADD R2, R4.reuse, 0xffffffc5 ;  /* 0xffffffc504027836 */ /* 0x040fe20000000000 */
[----:B------:R-:W-:Y:S02]  /*2790*/  SEL R41, RZ, 0x4, P6 ;  /* 0x00000004ff297807 */ /* 0x000fe40003000000 */
[----:B------:R-:W-:Y:S01]  /*27a0*/  ISETP.GE.U32.AND P6, PT, R45, 0x7fffff85, PT ;  /* 0x7fffff852d00780c */ /* 0x000fe20003fc6070 */
[----:B------:R-:W-:Y:S01]  /*27b0*/  VIADD R45, R4, 0xffffffc7 ;  /* 0xffffffc7042d7836 */ /* 0x000fe20000000000 */
        /* <DEDUP_REMOVED lines=12> */
[----:B------:R-:W-:Y:S02]  /*2880*/  SEL R58, RZ, 0x1fffe, P6 ;  /* 0x0001fffeff3a7807 */ /* 0x000fe40003000000 */
[----:B------:R-:W-:Y:S01]  /*2890*/  ISETP.GE.U32.AND P6, PT, R2, 0x7fffff84, PT ;  /* 0x7fffff840200780c */ /* 0x000fe20003fc6070 */
[----:B------:R-:W-:Y:S01]  /*28a0*/  VIADD R2, R4, 0xffffffdd ;  /* 0xffffffdd04027836 */ /* 0x000fe20000000000 */
[----:B------:R-:W-:Y:S02]  /*28b0*/  ISETP.GE.U32.AND P1, PT, R49, 0x7fffff83, PT ;  /* 0x7fffff833100780c */ /* 0x000fe40003f26070 */
[----:B------:R-:W-:Y:S02]  /*28c0*/  SEL R56, RZ, 0x7fff8, P6 ;  /* 0x0007fff8ff387807 */ /* 0x000fe40003000000 */
[----:B------:R-:W-:Y:S02]  /*28d0*/  SEL R49, RZ, 0x4, P1 ;  /* 0x00000004ff317807 */ /* 0x000fe40000800000 */
[----:B------:R-:W-:Y:S01]  /*28e0*/  ISETP.GE.U32.AND P6, PT, R2, 0x7fffff9e, PT ;  /* 0x7fffff9e0200780c */ /* 0x000fe20003fc6070 */
[C---:B------:R-:W-:Y:S01]  /*28f0*/  VIADD R2, R4.reuse, 0xffffffdf ;  /* 0xffffffdf04027836 */ /* 0x040fe20000000000 */
[----:B------:R-:W-:Y:S01]  /*2900*/  ISETP.GE.U32.AND P1, PT, R53, 0x7fffff9d, PT ;  /* 0x7fffff9d3500780c */ /* 0x000fe20003f26070 */
[----:B------:R-:W-:Y:S01]  /*2910*/  VIADD R53, R4, 0xffffffde ;  /* 0xffffffde04357836 */ /* 0x000fe20000000000 */
[----:B------:R-:W-:-:S02]  /*2920*/  SEL R62, RZ, 0x1fffe, P6 ;  /* 0x0001fffeff3e7807 */ /* 0x000fc40003000000 */
[----:B------:R-:W-:Y:S02]  /*2930*/  SEL R55, RZ, 0x1, P1 ;  /* 0x00000001ff377807 */ /* 0x000fe40000800000 */
[----:B------:R-:W-:Y:S01]  /*2940*/  ISETP.GE.U32.AND P6, PT, R2, 0x7fffffa0, PT ;  /* 0x7fffffa00200780c */ /* 0x000fe20003fc6070 */
[C---:B------:R-:W-:Y:S01]  /*2950*/  VIADD R2, R4.reuse, 0xffffffd9 ;  /* 0xffffffd904027836 */ /* 0x040fe20000000000 */
[----:B------:R-:W-:Y:S02]  /*2960*/  ISETP.GE.U32.AND P1, PT, R53, 0x7fffff9f, PT ;  /* 0x7fffff9f3500780c */ /* 0x000fe40003f26070 */
[----:B------:R-:W-:Y:S02]  /*2970*/  SEL R60, RZ, 0x7fff8, P6 ;  /* 0x0007fff8ff3c7807 */ /* 0x000fe40003000000 */
[----:B------:R-:W-:Y:S02]  /*2980*/  SEL R53, RZ, 0x4, P1 ;  /* 0x00000004ff357807 */ /* 0x000fe40000800000 */
[----:B------:R-:W-:Y:S01]  /*2990*/  ISETP.GE.U32.AND P1, PT, R57, 0x7fffff99, PT ;  /* 0x7fffff993900780c */ /* 0x000fe20003f26070 */
[----:B------:R-:W-:Y:S01]  /*29a0*/  VIADD R57, R4, 0xffffffda ;  /* 0xffffffda04397836 */ /* 0x000fe20000000000 */
        /* <DEDUP_REMOVED lines=27> */
[----:B------:R-:W-:Y:S02]  /*2b60*/  SHF.R.S32.HI R65, RZ, 0x6, R0 ;  /* 0x00000006ff417819 */ /* 0x000fe40000011400 */
[----:B------:R-:W-:Y:S02]  /*2b70*/  ISETP.GE.U32.AND P6, PT, R2, 0x7fffff93, PT ;  /* 0x7fffff930200780c */ /* 0x000fe40003fc6070 */
[----:B------:R-:W-:Y:S02]  /*2b80*/  LOP3.LUT R2, R0, 0x40, RZ, 0xc0, !PT ;  /* 0x0000004000027812 */ /* 0x000fe400078ec0ff */
[----:B------:R-:W-:Y:S02]  /*2b90*/  SGXT R0, R65, 0x1 ;  /* 0x000000014100781a */ /* 0x000fe40000000200 */
[----:B------:R-:W-:Y:S01]  /*2ba0*/  SEL R65, RZ, 0x4, P6 ;  /* 0x00000004ff417807 */ /* 0x000fe20003000000 */
[----:B------:R-:W-:Y:S01]  /*2bb0*/  IMAD R2, R2, 0x80, R81 ;  /* 0x0000008002027824 */ /* 0x000fe200078e0251 */
[----:B------:R-:W-:-:S02]  /*2bc0*/  ISETP.GE.U32.AND P6, PT, R72, 0x7fffff94, PT ;  /* 0x7fffff944800780c */ /* 0x000fc40003fc6070 */
[----:B------:R-:W-:Y:S02]  /*2bd0*/  LOP3.LUT R0, R81, 0x90, R0, 0x78, !PT ;  /* 0x0000009051007812 */ /* 0x000fe400078e7800 */
[----:B------:R-:W-:Y:S01]  /*2be0*/  SEL R72, RZ, 0x7fff8, P6 ;  /* 0x0007fff8ff487807 */ /* 0x000fe20003000000 */
[----:B------:R-:W-:Y:S08]  /*2bf0*/  BRA.U UP0, `(.L_x_5) ;  /* 0x0000000100187547 */ /* 0x000ff0000b800000 */
[----:B------:R-:W-:Y:S01]  /*2c00*/  ELECT P6, URZ, PT ;  /* 0x0000000000ff782f */ /* 0x000fe200038c0000 */
[----:B------:R-:W-:Y:S01]  /*2c10*/  IMAD.MOV.U32 R81, RZ, RZ, 0x1 ;  /* 0x00000001ff517424 */ /* 0x000fe200078e00ff */
[----:B------:R-:W-:Y:S01]  /*2c20*/  UMOV UR5, 0x40 ;  /* 0x0000004000057882 */ /* 0x000fe20000000000 */
[----:B------:R-:W-:Y:S01]  /*2c30*/  UVIRTCOUNT.DEALLOC.SMPOOL 0x80 ;  /* 0x000000800000784c */ /* 0x000fe20000000000 */
[----:B------:R-:W-:-:S09]  /*2c40*/  ULEA UR5, UR4, UR5, 0x18 ;  /* 0x0000000504057291 */ /* 0x000fd2000f8ec0ff */
[----:B------:R0:W-:Y:S03]  /*2c50*/  @P6 STS.U8 [UR5], R81 ;  /* 0x00000051ff006988 */ /* 0x0001e60008000005 */
.L_x_5:
[----:B------:R-:W-:Y:S01]  /*2c60*/  UIADD3 UR11, UPT, UPT, UR9, UR11, URZ ;  /* 0x0000000b090b7290 */ /* 0x000fe2000fffe0ff */
[----:B0-----:R-:W-:Y:S01]  /*2c70*/  SEL R81, RZ, 0x1, P2 ;  /* 0x00000001ff517807 */ /* 0x001fe20001000000 */
[----:B------:R-:W-:Y:S01]  /*2c80*/  IMAD.IADD R78, R51, 0x1, R78 ;  /* 0x00000001334e7824 */ /* 0x000fe200078e024e */
[----:B------:R-:W-:Y:S01]  /*2c90*/  SEL R51, RZ, 0x1, P1 ;  /* 0x00000001ff337807 */ /* 0x000fe20000800000 */
[----:B------:R-:W-:Y:S01]  /*2ca0*/  VOTEU.ALL UP1, P0 ;  /* 0x0000000000ff7886 */ /* 0x000fe20000020000 */
[----:B------:R-:W-:Y:S01]  /*2cb0*/  IMAD.IADD R73, R73, 0x1, R82 ;  /* 0x0000000149497824 */ /* 0x000fe200078e0252 */
[----:B------:R-:W-:Y:S01]  /*2cc0*/  UMOV UR4, 0x1 ;  /* 0x0000000100047882 */ /* 0x000fe20000000000 */
[----:B------:R-:W-:Y:S01]  /*2cd0*/  IMAD.IADD R81, R81, 0x1, R90 ;  /* 0x0000000151517824 */ /* 0x000fe200078e025a */
[----:B------:R-:W-:Y:S01]  /*2ce0*/  UIADD3 UR6, UPT, UPT, UR10, 0x14000, URZ ;  /* 0x000140000a067890 */ /* 0x000fe2000fffe0ff */
[----:B------:R-:W-:Y:S01]  /*2cf0*/  STTM.x128 tmem[UR11], RZ ;  /* 0x000000ff000079ed */ /* 0x000fe200083c000b */
[----:B------:R-:W0:Y:S01]  /*2d00*/  FENCE.VIEW.ASYNC.T ;  /* 0x00000000000073c6 */ /* 0x000e220000000200 */
[----:B------:R-:W-:Y:S01]  /*2d10*/  IMAD.IADD R43, R43, 0x1, R50 ;  /* 0x000000012b2b7824 */ /* 0x000fe200078e0232 */
[----:B------:R-:W-:-:S04]  /*2d20*/  @!UP1 UIADD3 UR14, UPT, UPT, -UR4, 0x100000, URZ ;  /* 0x00100000040e9890 */ /* 0x000fc8000fffe1ff */
[----:B------:R-:W-:Y:S02]  /*2d30*/  @!UP1 USHF.L.U32 UR15, UR14, 0xb, URZ ;  /* 0x0000000b0e0f9899 */ /* 0x000fe400080006ff */
[----:B------:R-:W-:Y:S01]  /*2d40*/  @!UP1 USHF.L.U32 UR14, UR14, 0x1, URZ ;  /* 0x000000010e0e9899 */ /* 0x000fe200080006ff */
[----:B------:R-:W-:Y:S01]  /*2d50*/  IMAD.IADD R51, R51, 0x1, R58 ;  /* 0x0000000133337824 */ /* 0x000fe200078e023a */
[----:B------:R-:W-:Y:S01]  /*2d60*/  LOP3.LUT R73, R73, 0x3, RZ, 0xc0, !PT ;  /* 0x0000000349497812 */ /* 0x000fe200078ec0ff */
[----:B------:R-:W-:Y:S01]  /*2d70*/  IMAD.IADD R77, R77, 0x1, R86 ;  /* 0x000000014d4d7824 */ /* 0x000fe200078e0256 */
[----:B------:R-:W-:Y:S01]  /*2d80*/  LOP3.LUT R81, R81, 0x3, RZ, 0xc0, !PT ;  /* 0x0000000351517812 */ /* 0x000fe200078ec0ff */
[----:B------:R-:W-:Y:S01]  /*2d90*/  IMAD.IADD R39, R39, 0x1, R46 ;  /* 0x0000000127277824 */ /* 0x000fe200078e022e */
[----:B------:R-:W-:Y:S01]  /*2da0*/  LOP3.LUT R43, R43, 0x3, RZ, 0xc0, !PT ;  /* 0x000000032b2b7812 */ /* 0x000fe200078ec0ff */
[----:B------:R-:W-:Y:S01]  /*2db0*/  IMAD.IADD R47, R47, 0x1, R54 ;  /* 0x000000012f2f7824 */ /* 0x000fe200078e0236 */
[----:B------:R-:W-:Y:S01]  /*2dc0*/  LOP3.LUT R51, R51, 0x3, RZ, 0xc0, !PT ;  /* 0x0000000333337812 */ /* 0x000fe200078ec0ff */
[----:B------:R-:W1:Y:S01]  /*2dd0*/  LDCU.128 UR16, c[0x0][0x380] ;  /* 0x00007000ff1077ac */ /* 0x000e620008000c00 */
[----:B------:R-:W-:Y:S01]  /*2de0*/  LOP3.LUT R77, R77, 0x3, RZ, 0xc0, !PT ;  /* 0x000000034d4d7812 */ /* 0x000fe200078ec0ff */
[----:B------:R-:W-:Y:S01]  /*2df0*/  IMAD.IADD R59, R59, 0x1, R66 ;  /* 0x000000013b3b7824 */ /* 0x000fe200078e0242 */
[----:B------:R-:W-:Y:S01]  /*2e00*/  IADD3 R71, PT, PT, R73, R80, R71 ;  /* 0x0000005049477210 */ /* 0x000fe20007ffe047 */
[----:B------:R-:W-:Y:S01]  /*2e10*/  UMOV UR12, UR6 ;  /* 0x00000006000c7c82 */ /* 0x000fe20008000000 */
[----:B------:R-:W-:Y:S01]  /*2e20*/  IADD3 R79, PT, PT, R81, R88, R79 ;  /* 0x00000058514f7210 */ /* 0x000fe20007ffe04f */
[----:B0-----:R-:W-:Y:S01]  /*2e30*/  VOTEU.ALL UP2, P0 ;  /* 0x0000000000ff7886 */ /* 0x001fe20000040000 */
[----:B------:R-:W-:Y:S01]  /*2e40*/  BAR.SYNC.DEFER_BLOCKING 0x0 ;  /* 0x0000000000007b1d */ /* 0x000fe20000010000 */
[----:B------:R-:W-:Y:S01]  /*2e50*/  LOP3.LUT R39, R39, 0x3, RZ, 0xc0, !PT ;  /* 0x0000000327277812 */ /* 0x000fe200078ec0ff */
[----:B------:R-:W-:Y:S01]  /*2e60*/  IMAD.IADD R67, R67, 0x1, R74 ;  /* 0x0000000143437824 */ /* 0x000fe200078e024a */
[----:B------:R-:W-:Y:S01]  /*2e70*/  LOP3.LUT R47, R47, 0x3, RZ, 0xc0, !PT ;  /* 0x000000032f2f7812 */ /* 0x000fe200078ec0ff */
[----:B------:R-:W-:Y:S01]  /*2e80*/  IMAD.IADD R63, R63, 0x1, R70 ;  /* 0x000000013f3f7824 */ /* 0x000fe200078e0246 */
[----:B------:R-:W-:Y:S01]  /*2e90*/  IADD3 R41, PT, PT, R43, R48, R41 ;  /* 0x000000302b297210 */ /* 0x000fe20007ffe029 */
[----:B------:R-:W-:Y:S01]  /*2ea0*/  IMAD.SHL.U32 R48, R71, 0x100, RZ ;  /* 0x0000010047307824 */ /* 0x000fe200078e00ff */
[----:B------:R-:W-:Y:S01]  /*2eb0*/  IADD3 R49, PT, PT, R51, R56, R49 ;  /* 0x0000003833317210 */ /* 0x000fe20007ffe031 */
[-C--:B------:R-:W-:Y:S01]  /*2ec0*/  IMAD R40, R40, R5.reuse, RZ ;  /* 0x0000000528287224 */ /* 0x080fe200078e02ff */
[----:B------:R-:W-:Y:S01]  /*2ed0*/  IADD3 R75, PT, PT, R77, R84, R75 ;  /* 0x000000544d4b7210 */ /* 0x000fe20007ffe04b */
[----:B------:R-:W-:Y:S01]  /*2ee0*/  IMAD.SHL.U32 R41, R41, 0x100, RZ ;  /* 0x0000010029297824 */ /* 0x000fe200078e00ff */
[----:B------:R-:W-:Y:S01]  /*2ef0*/  LOP3.LUT R50, R79, 0xf, RZ, 0xc0, !PT ;  /* 0x0000000f4f327812 */ /* 0x000fe200078ec0ff */
[----:B------:R-:W0:Y:S01]  /*2f00*/  LDC.64 R162, c[0x0][0x3a8] ;  /* 0x0000ea00ffa27b82 */ /* 0x000e220000000a00 */
[----:B------:R-:W-:Y:S01]  /*2f10*/  LOP3.LUT R78, R78, 0x3, RZ, 0xc0, !PT ;  /* 0x000000034e4e7812 */ /* 0x000fe200078ec0ff */
[----:B------:R-:W-:Y:S01]  /*2f20*/  IMAD R42, R42, R5, RZ ;  /* 0x000000052a2a7224 */ /* 0x000fe200078e02ff */
[----:B------:R-:W-:Y:S01]  /*2f30*/  IADD3 R3, PT, PT, R39, R44, R3 ;  /* 0x0000002c27037210 */ /* 0x000fe20007ffe003 */
[----:B------:R-:W-:Y:S01]  /*2f40*/  IMAD R50, R75, 0x10, R50 ;  /* 0x000000104b327824 */ /* 0x000fe200078e0232 */
[----:B------:R-:W-:Y:S01]  /*2f50*/  IADD3 R45, PT, PT, R47, R52, R45 ;  /* 0x000000342f2d7210 */ /* 0x000fe20007ffe02d */
[----:B------:R-:W2:Y:S01]  /*2f60*/  LDCU.64 UR24, c[0x0][0x358] ;  /* 0x00006b00ff1877ac */ /* 0x000ea20008000a00 */
[----:B------:R-:W-:Y:S01]  /*2f70*/  LOP3.LUT R44, R49, 0xf, RZ, 0xc0, !PT ;  /* 0x0000000f312c7812 */ /* 0x000fe200078ec0ff */
[----:B------:R-:W-:Y:S01]  /*2f80*/  IMAD.IADD R55, R55, 0x1, R62 ;  /* 0x0000000137377824 */ /* 0x000fe200078e023e */
[----:B------:R-:W-:Y:S01]  /*2f90*/  IADD3 R69, PT, PT, R78, R76, R69 ;  /* 0x0000004c4e457210 */ /* 0x000fe20007ffe045 */
[----:B------:R-:W-:Y:S01]  /*2fa0*/  @!P3 IMAD.MOV R37, RZ, RZ, -R37 ;  /* 0x000000ffff25b224 */ /* 0x000fe200078e0a25 */
[----:B------:R-:W-:Y:S01]  /*2fb0*/  LOP3.LUT R67, R67, 0x3, RZ, 0xc0, !PT ;  /* 0x0000000343437812 */ /* 0x000fe200078ec0ff */
[----:B------:R-:W3:Y:S02]  /*2fc0*/  FENCE.VIEW.ASYNC.S ;  /* 0x00000000000073c6 */ /* 0x000ee40000000000 */
[----:B---3--:R-:W3:Y:S01]  /*2fd0*/  @!UP2 SYNCS.EXCH.64 URZ, [UR12], UR14 ;  /* 0x0000000e0cffa5b2 */ /* 0x008ee20008000100 */
[----:B------:R-:W-:Y:S01]  /*2fe0*/  LOP3.LUT R59, R59, 0x3, RZ, 0xc0, !PT ;  /* 0x000000033b3b7812 */ /* 0x000fe200078ec0ff */
[----:B------:R-:W-:Y:S01]  /*2ff0*/  IMAD R45, R45, 0x10, R44 ;  /* 0x000000102d2d7824 */ /* 0x000fe200078e022c */
[----:B------:R-:W-:Y:S01]  /*3000*/  LOP3.LUT R48, R48, 0xf00, RZ, 0xe2, !PT ;  /* 0x00000f0030307812 */ /* 0x000fe200078ee2ff */
[----:B------:R-:W-:Y:S01]  /*3010*/  VIADD R39, R4, 0xfffffffe ;  /* 0xfffffffe04277836 */ /* 0x000fe20000000000 */
[----:B------:R-:W-:Y:S01]  /*3020*/  LOP3.LUT R44, R41, 0xf00, RZ, 0xe2, !PT ;  /* 0x00000f00292c7812 */ /* 0x000fe200078ee2ff */
[----:B------:R-:W-:Y:S01]  /*3030*/  STL [R1+0x764], R0 ;  /* 0x0007640001007387 */ /* 0x000fe20000100800 */
[----:B------:R-:W-:Y:S01]  /*3040*/  LOP3.LUT R63, R63, 0x3, RZ, 0xc0, !PT ;  /* 0x000000033f3f7812 */ /* 0x000fe200078ec0ff */
[----:B------:R-:W-:Y:S01]  /*3050*/  IMAD R48, R69, 0x1000, R48 ;  /* 0x0000100045307824 */ /* 0x000fe200078e0230 */
[----:B------:R-:W-:Y:S01]  /*3060*/  IADD3 R65, PT, PT, R67, R72, R65 ;  /* 0x0000004843417210 */ /* 0x000fe20007ffe041 */
[----:B------:R-:W-:Y:S01]  /*3070*/  IMAD R3, R3, 0x1000, R44 ;  /* 0x0000100003037824 */ /* 0x000fe200078e022c */
[----:B------:R-:W-:-:S02]  /*3080*/  IADD3 R57, PT, PT, R59, R64, R57 ;  /* 0x000000403b397210 */ /* 0x000fc40007ffe039 */
[----:B------:R-:W-:Y:S02]  /*3090*/  LOP3.LUT R5, R50, 0xff, RZ, 0xc0, !PT ;  /* 0x000000ff32057812 */ /* 0x000fe400078ec0ff */
[----:B------:R-:W-:Y:S01]  /*30a0*/  PRMT R43, RZ, 0x7610, R43 ;  /* 0x00007610ff2b7816 */ /* 0x000fe2000000002b */
[----:B------:R-:W-:Y:S01]  /*30b0*/  IMAD.SHL.U32 R57, R57, 0x100, RZ ;  /* 0x0000010039397824 */ /* 0x000fe200078e00ff */
[----:B-1----:R-:W-:Y:S01]  /*30c0*/  LEA R160, P3, R40, UR16, 0x1 ;  /* 0x0000001028a07c11 */ /* 0x002fe2000f8608ff */
[----:B------:R-:W-:Y:S01]  /*30d0*/  IMAD.IADD R5, R48, 0x1, R5 ;  /* 0x0000000130057824 */ /* 0x000fe200078e0205 */
[----:B------:R-:W-:Y:S01]  /*30e0*/  IADD3 R61, PT, PT, R63, R68, R61 ;  /* 0x000000443f3d7210 */ /* 0x000fe20007ffe03d */
[----:B0-----:R-:W-:Y:S01]  /*30f0*/  IMAD.SHL.U32 R47, R162, 0x10, RZ ;  /* 0x00000010a22f7824 */ /* 0x001fe200078e00ff */
[----:B------:R-:W-:Y:S01]  /*3100*/  LOP3.LUT R46, R65, 0xf, RZ, 0xc0, !PT ;  /* 0x0000000f412e7812 */ /* 0x000fe200078ec0ff */
[----:B------:R-:W-:Y:S01]  /*3110*/  STL [R1+0x778], R0 ;  /* 0x0007780001007387 */ /* 0x000fe20000100800 */
[----:B------:R-:W-:-:S02]  /*3120*/  LOP3.LUT R44, R45, 0xff, RZ, 0xc0, !PT ;  /* 0x000000ff2d2c7812 */ /* 0x000fc400078ec0ff */
[----:B------:R-:W-:Y:S01]  /*3130*/  LOP3.LUT R55, R55, 0x3, RZ, 0xc0, !PT ;  /* 0x0000000337377812 */ /* 0x000fe200078ec0ff */
[----:B------:R-:W-:Y:S01]  /*3140*/  IMAD R61, R61, 0x10, R46 ;  /* 0x000000103d3d7824 */ /* 0x000fe200078e022e */
[----:B------:R-:W-:Y:S01]  /*3150*/  LEA.HI.X.SX32 R161, R40, UR17, 0x1, P3 ;  /* 0x0000001128a17c11 */ /* 0x000fe200098f0eff */
[----:B------:R-:W-:Y:S01]  /*3160*/  IMAD.IADD R3, R3, 0x1, R44 ;  /* 0x0000000103037824 */ /* 0x000fe200078e022c */
[----:B------:R-:W-:Y:S01]  /*3170*/  LEA R158, P3, R42, UR16, 0x1 ;  /* 0x000000102a9e7c11 */ /* 0x000fe2000f8608ff */
[----:B------:R-:W-:Y:S01]  /*3180*/  IMAD.SHL.U32 R155, R162, 0x20, RZ ;  /* 0x00000020a29b7824 */ /* 0x000fe200078e00ff */
[----:B------:R-:W-:Y:S01]  /*3190*/  IADD3 R53, PT, PT, R55, R60, R53 ;  /* 0x0000003c37357210 */ /* 0x000fe20007ffe035 */
[----:B------:R-:W-:Y:S01]  /*31a0*/  STL [R1+0x774], R163 ;  /* 0x000774a301007387 */ /* 0x000fe20000100800 */
[----:B------:R-:W-:Y:S02]  /*31b0*/  LOP3.LUT R46, R57, 0xf00, RZ, 0xe2, !PT ;  /* 0x00000f00392e7812 */ /* 0x000fe400078ee2ff */
[----:B------:R-:W-:-:S02]  /*31c0*/  LOP3.LUT R5, R5, 0xffff, RZ, 0xc0, !PT ;  /* 0x0000ffff05057812 */ /* 0x000fc400078ec0ff */
[----:B------:R-:W-:Y:S01]  /*31d0*/  PRMT R44, RZ, 0x7610, R44 ;  /* 0x00007610ff2c7816 */ /* 0x000fe2000000002c */
[----:B---3--:R-:W-:Y:S01]  /*31e0*/  BAR.SYNC.DEFER_BLOCKING 0x0 ;  /* 0x0000000000007b1d */ /* 0x008fe20000010000 */
[----:B------:R-:W-:Y:S01]  /*31f0*/  LEA.HI.X.SX32 R159, R42, UR17, 0x1, P3 ;  /* 0x000000112a9f7c11 */ /* 0x000fe200098f0eff */
[----:B------:R-:W-:Y:S01]  /*3200*/  IMAD R46, R53, 0x1000, R46 ;  /* 0x00001000352e7824 */ /* 0x000fe200078e022e */
[----:B------:R-:W-:Y:S02]  /*3210*/  ISETP.GE.U32.AND P3, PT, R39, 0x7fffffbf, PT ;  /* 0x7fffffbf2700780c */ /* 0x000fe40003f66070 */
[----:B------:R-:W-:Y:S02]  /*3220*/  LOP3.LUT R61, R61, 0xff, RZ, 0xc0, !PT ;  /* 0x000000ff3d3d7812 */ /* 0x000fe400078ec0ff */
[----:B------:R-:W-:Y:S02]  /*3230*/  SHF.R.U32.HI R39, RZ, 0xf, R5 ;  /* 0x0000000fff277819 */ /* 0x000fe40000011605 */
[----:B------:R-:W-:Y:S01]  /*3240*/  ISETP.GE.U32.AND P6, PT, R83, 0x7fffffb7, PT ;  /* 0x7fffffb75300780c */ /* 0x000fe20003fc6070 */
[----:B------:R-:W-:-:S02]  /*3250*/  IMAD.IADD R46, R46, 0x1, R61 ;  /* 0x000000012e2e7824 */ /* 0x000fc400078e023d */
[----:B------:R-:W-:Y:S01]  /*3260*/  IMAD.SHL.U32 R45, R162, 0x8, RZ ;  /* 0x00000008a22d7824 */ /* 0x000fe200078e00ff */
[----:B------:R-:W-:Y:S02]  /*3270*/  PRMT R40, RZ, 0x7610, R40 ;  /* 0x00007610ff287816 */ /* 0x000fe40000000028 */
[----:B------:R-:W-:Y:S01]  /*3280*/  PRMT R3, R3, 0x5410, R46 ;  /* 0x0000541003037816 */ /* 0x000fe2000000002e */
[----:B--2---:R-:W2:Y:S04]  /*3290*/  @!P4 LDG.E.U16 R44, desc[UR24][R160.64] ;  /* 0x00000018a02cc981 */ /* 0x004ea8000c1e1500 */
[----:B------:R-:W3:Y:S01]  /*32a0*/  @!P4 LDG.E.U16 R43, desc[UR24][R158.64] ;  /* 0x000000189e2bc981 */ /* 0x000ee2000c1e1500 */
[----:B------:R-:W-:Y:S01]  /*32b0*/  LOP3.LUT P4, RZ, R39, 0x1, RZ, 0xc0, !PT ;  /* 0x0000000127ff7812 */ /* 0x000fe2000788c0ff */
[----:B------:R-:W-:Y:S01]  /*32c0*/  IMAD.WIDE R94, R47, 0x2, R160 ;  /* 0x000000022f5e7825 */ /* 0x000fe200078e02a0 */
[----:B------:R-:W-:-:S02]  /*32d0*/  PRMT R39, RZ, 0x7610, R39 ;  /* 0x00007610ff277816 */ /* 0x000fc40000000027 */
[----:B------:R-:W-:Y:S01]  /*32e0*/  PRMT R42, RZ, 0x7610, R42 ;  /* 0x00007610ff2a7816 */ /* 0x000fe2000000002a */
[----:B------:R-:W-:Y:S01]  /*32f0*/  IMAD.WIDE R92, R47, 0x2, R158 ;  /* 0x000000022f5c7825 */ /* 0x000fe200078e029e */
[----:B------:R-:W-:Y:S02]  /*3300*/  PRMT R41, RZ, 0x7610, R41 ;  /* 0x00007610ff297816 */ /* 0x000fe40000000029 */
[----:B------:R-:W-:Y:S01]  /*3310*/  SHF.R.U32.HI R46, RZ, 0x7, R5 ;  /* 0x00000007ff2e7819 */ /* 0x000fe20000011605 */
[----:B------:R-:W-:-:S04]  /*3320*/  IMAD.WIDE R98, R45, 0x2, R160 ;  /* 0x000000022d627825 */ /* 0x000fc800078e02a0 */
[----:B------:R-:W-:Y:S01]  /*3330*/  IMAD.WIDE R96, R45, 0x2, R158 ;  /* 0x000000022d607825 */ /* 0x000fe200078e029e */
[----:B------:R-:W-:Y:S01]  /*3340*/  SHF.R.U64 R45, R3, 0x1f, RZ ;  /* 0x0000001f032d7819 */ /* 0x000fe200000012ff */
[----:B------:R-:W4:Y:S04]  /*3350*/  @P4 LDG.E.U16 R40, desc[UR24][R94.64] ;  /* 0x000000185e284981 */ /* 0x000f28000c1e1500 */
[----:B------:R0:W2:Y:S01]  /*3360*/  @P4 LDG.E.U16 R39, desc[UR24][R92.64] ;  /* 0x000000185c274981 */ /* 0x0000a2000c1e1500 */
[----:B------:R-:W-:Y:S01]  /*3370*/  LOP3.LUT P4, RZ, R45, 0x1, RZ, 0xc0, !PT ;  /* 0x000000012dff7812 */ /* 0x000fe2000788c0ff */
[----:B------:R-:W-:Y:S02]  /*3380*/  IMAD R45, R162, 0x18, RZ ;  /* 0x00000018a22d7824 */ /* 0x000fe400078e02ff */
[----:B------:R-:W-:Y:S01]  /*3390*/  STL.64 [R1+0x110], R98 ;  /* 0x0001106201007387 */ /* 0x000fe20000100a00 */
[----:B------:R-:W-:Y:S01]  /*33a0*/  PRMT R164, RZ, 0x7610, R164 ;  /* 0x00007610ffa47816 */ /* 0x000fe200000000a4 */
[C---:B------:R-:W-:Y:S01]  /*33b0*/  IMAD.WIDE R156, R155.reuse, 0x2, R160 ;  /* 0x000000029b9c7825 */ /* 0x040fe200078e02a0 */
[----:B------:R-:W-:Y:S01]  /*33c0*/  PRMT R47, RZ, 0x7610, R47 ;  /* 0x00007610ff2f7816 */ /* 0x000fe2000000002f */
[----:B------:R-:W-:Y:S02]  /*33d0*/  STL.64 [R1+0x108], R96 ;  /* 0x0001086001007387 */ /* 0x000fe40000100a00 */
[----:B------:R-:W-:-:S02]  /*33e0*/  IMAD.WIDE R154, R155, 0x2, R158 ;  /* 0x000000029b9a7825 */ /* 0x000fc400078e029e */
[----:B------:R-:W-:Y:S02]  /*33f0*/  STL.64 [R1+0x90], R94 ;  /* 0x0000905e01007387 */ /* 0x000fe40000100a00 */
[C---:B------:R-:W-:Y:S02]  /*3400*/  IMAD.WIDE R48, R45.reuse, 0x2, R158 ;  /* 0x000000022d307825 */ /* 0x040fe400078e029e */
[----:B------:R0:W-:Y:S04]  /*3410*/  STL.64 [R1+0x88], R92 ;  /* 0x0000885c01007387 */ /* 0x0001e80000100a00 */
[----:B------:R-:W2:Y:S04]  /*3420*/  @!P5 LDG.E.U16 R42, desc[UR24][R98.64] ;  /* 0x00000018622ad981 */ /* 0x000ea8000c1e1500 */
[----:B------:R-:W2:Y:S01]  /*3430*/  @!P5 LDG.E.U16 R41, desc[UR24][R96.64] ;  /* 0x000000186029d981 */ /* 0x000ea2000c1e1500 */
[----:B------:R-:W-:Y:S01]  /*3440*/  LOP3.LUT P5, RZ, R46, 0x1, RZ, 0xc0, !PT ;  /* 0x000000012eff7812 */ /* 0x000fe200078ac0ff */
[----:B0-----:R-:W-:Y:S01]  /*3450*/  IMAD.WIDE R92, R45, 0x2, R160 ;  /* 0x000000022d5c7825 */ /* 0x001fe200078e02a0 */
[----:B------:R-:W-:Y:S01]  /*3460*/  SHF.R.U64 R45, R3, 0xf, RZ ;  /* 0x0000000f032d7819 */ /* 0x000fe200000012ff */
[----:B------:R-:W2:Y:S02]  /*3470*/  @P4 LDG.E.U16 R164, desc[UR24][R156.64] ;  /* 0x000000189ca44981 */ /* 0x000ea4000c1e1500 */
[----:B------:R-:W-:-:S02]  /*3480*/  IMAD R151, R162, 0x28, RZ ;  /* 0x00000028a2977824 */ /* 0x000fc400078e02ff */
[----:B------:R-:W2:Y:S01]  /*3490*/  @P4 LDG.E.U16 R47, desc[UR24][R154.64] ;  /* 0x000000189a2f4981 */ /* 0x000ea2000c1e1500 */
[----:B------:R-:W-:Y:S01]  /*34a0*/  LOP3.LUT P4, RZ, R45, 0x1, RZ, 0xc0, !PT ;  /* 0x000000012dff7812 */ /* 0x000fe2000788c0ff */
[----:B------:R-:W-:Y:S01]  /*34b0*/  IMAD R147, R162, 0x30, RZ ;  /* 0x00000030a2937824 */ /* 0x000fe200078e02ff */
[----:B------:R-:W-:Y:S01]  /*34c0*/  PRMT R165, RZ, 0x7610, R165 ;  /* 0x00007610ffa57816 */ /* 0x000fe200000000a5 */
[----:B------:R-:W-:Y:S01]  /*34d0*/  STL.64 [R1+0x10], R92 ;  /* 0x0000105c01007387 */ /* 0x000fe20000100a00 */
[C---:B------:R-:W-:Y:S01]  /*34e0*/  IMAD.WIDE R152, R151.reuse, 0x2, R160 ;  /* 0x0000000297987825 */ /* 0x040fe200078e02a0 */
[----:B------:R-:W-:Y:S02]  /*34f0*/  PRMT R68, RZ, 0x7610, R68 ;  /* 0x00007610ff447816 */ /* 0x000fe40000000044 */
[----:B------:R0:W-:Y:S01]  /*3500*/  STL.64 [R1+0x8], R48 ;  /* 0x0000083001007387 */ /* 0x0001e20000100a00 */
[----:B------:R-:W-:Y:S01]  /*3510*/  PRMT R73, RZ, 0x7610, R73 ;  /* 0x00007610ff497816 */ /* 0x000fe20000000049 */
[----:B------:R-:W-:-:S02]  /*3520*/  IMAD.WIDE R150, R151, 0x2, R158 ;  /* 0x0000000297967825 */ /* 0x000fc400078e029e */
[----:B------:R-:W-:Y:S02]  /*3530*/  STL [R1+0x654], R156 ;  /* 0x0006549c01007387 */ /* 0x000fe40000100800 */
[C---:B------:R-:W-:Y:S02]  /*3540*/  IMAD.WIDE R148, R147.reuse, 0x2, R160 ;  /* 0x0000000293947825 */ /* 0x040fe400078e02a0 */
[----:B------:R-:W-:Y:S02]  /*3550*/  STL [R1+0x650], R157 ;  /* 0x0006509d01007387 */ /* 0x000fe40000100800 */
[----:B------:R-:W-:Y:S02]  /*3560*/  IMAD.WIDE R146, R147, 0x2, R158 ;  /* 0x0000000293927825 */ /* 0x000fe400078e029e */
[----:B------:R-:W-:Y:S01]  /*3570*/  STL [R1+0x65c], R154 ;  /* 0x00065c9a01007387 */ /* 0x000fe20000100800 */
[----:B------:R-:W-:-:S03]  /*3580*/  PRMT R70, RZ, 0x7610, R70 ;  /* 0x00007610ff467816 */ /* 0x000fc60000000046 */
[----:B------:R0:W2:Y:S04]  /*3590*/  @P5 LDG.E.U16 R165, desc[UR24][R48.64] ;  /* 0x0000001830a55981 */ /* 0x0000a8000c1e1500 */
[----:B------:R-:W-:Y:S04]  /*35a0*/  STL [R1+0x658], R155 ;  /* 0x0006589b01007387 */ /* 0x000fe80000100800 */
[----:B------:R-:W-:Y:S01]  /*35b0*/  STL [R1+0x664], R152 ;  /* 0x0006649801007387 */ /* 0x000fe20000100800 */
[----:B0-----:R-:W-:-:S03]  /*35c0*/  SHF.R.U64 R49, R3, 0x7, RZ ;  /* 0x0000000703317819 */ /* 0x001fc600000012ff */
[----:B------:R-:W-:Y:S04]  /*35d0*/  STL [R1+0x660], R153 ;  /* 0x0006609901007387 */ /* 0x000fe80000100800 */
[----:B------:R-:W-:Y:S04]  /*35e0*/  STL [R1+0x66c], R150 ;  /* 0x00066c9601007387 */ /* 0x000fe80000100800 */
[----:B------:R-:W-:Y:S04]  /*35f0*/  STL [R1+0x668], R151 ;  /* 0x0006689701007387 */ /* 0x000fe80000100800 */
[----:B------:R0:W2:Y:S04]  /*3600*/  @P4 LDG.E.U16 R68, desc[UR24][R148.64] ;  /* 0x0000001894444981 */ /* 0x0000a8000c1e1500 */
[----:B------:R-:W2:Y:S01]  /*3610*/  @P4 LDG.E.U16 R73, desc[UR24][R146.64] ;  /* 0x0000001892494981 */ /* 0x000ea2000c1e1500 */
[----:B------:R-:W-:Y:S01]  /*3620*/  LOP3.LUT P4, RZ, R49, 0x1, RZ, 0xc0, !PT ;  /* 0x0000000131ff7812 */ /* 0x000fe2000788c0ff */
[----:B------:R-:W-:-:S02]  /*3630*/  IMAD R49, R162, 0x9, RZ ;  /* 0x00000009a2317824 */ /* 0x000fc400078e02ff */
[----:B------:R-:W-:Y:S04]  /*3640*/  STL [R1+0x674], R148 ;  /* 0x0006749401007387 */ /* 0x000fe80000100800 */
[----:B------:R-:W-:Y:S04]  /*3650*/  STL [R1+0x7e4], R148 ;  /* 0x0007e49401007387 */ /* 0x000fe80000100800 */
[----:B------:R-:W-:Y:S01]  /*3660*/  STL [R1+0x670], R149 ;  /* 0x0006709501007387 */ /* 0x000fe20000100800 */
[----:B------:R-:W-:-:S03]  /*3670*/  IMAD R143, R162, 0x38, RZ ;  /* 0x00000038a28f7824 */ /* 0x000fc600078e02ff */
[----:B------:R0:W-:Y:S04]  /*3680*/  STL [R1+0x7e8], R149 ;  /* 0x0007e89501007387 */ /* 0x0001e80000100800 */
[----:B------:R1:W2:Y:S01]  /*3690*/  @P5 LDG.E.U16 R70, desc[UR24][R92.64] ;  /* 0x000000185c465981 */ /* 0x0002a2000c1e1500 */
[----:B0-----:R-:W-:Y:S01]  /*36a0*/  PRMT R149, RZ, 0x7610, R149 ;  /* 0x00007610ff957816 */ /* 0x001fe20000000095 */
[----:B-1----:R-:W-:Y:S01]  /*36b0*/  IMAD.WIDE R92, R49, 0x2, R158 ;  /* 0x00000002315c7825 */ /* 0x002fe200078e029e */
[----:B------:R-:W-:-:S03]  /*36c0*/  PRMT R51, RZ, 0x7610, R51 ;  /* 0x00007610ff337816 */ /* 0x000fc60000000033 */
[C---:B------:R-:W-:Y:S01]  /*36d0*/  IMAD.WIDE R144, R143.reuse, 0x2, R160 ;  /* 0x000000028f907825 */ /* 0x040fe200078e02a0 */
[----:B------:R-:W2:Y:S03]  /*36e0*/  @!P6 LDG.E.U16 R149, desc[UR24][R92.64] ;  /* 0x000000185c95e981 */ /* 0x000ea6000c1e1500 */
[----:B------:R-:W-:-:S05]  /*36f0*/  IMAD.WIDE R142, R143, 0x2, R158 ;  /* 0x000000028f8e7825 */ /* 0x000fca00078e029e */
[----:B------:R-:W3:Y:S01]  /*3700*/  @P4 LDG.E.U16 R51, desc[UR24][R142.64] ;  /* 0x000000188e334981 */ /* 0x000ee2000c1e1500 */
[----:B------:R-:W-:-:S04]  /*3710*/  SHF.R.U64 R46, R3, 0x17, RZ ;  /* 0x00000017032e7819 */ /* 0x000fc800000012ff */
[----:B------:R-:W-:Y:S02]  /*3720*/  LOP3.LUT P5, RZ, R46, 0x1, RZ, 0xc0, !PT ;  /* 0x000000012eff7812 */ /* 0x000fe400078ac0ff */
[----:B------:R-:W-:Y:S02]  /*3730*/  PRMT R46, RZ, 0x7610, R46 ;  /* 0x00007610ff2e7816 */ /* 0x000fe4000000002e */
[----:B------:R-:W-:Y:S01]  /*3740*/  PRMT R45, RZ, 0x7610, R45 ;  /* 0x00007610ff2d7816 */ /* 0x000fe2000000002d */
[----:B------:R-:W-:Y:S01]  /*3750*/  VIADD R48, R4, 0xfffffffd ;  /* 0xfffffffd04307836 */ /* 0x000fe20000000000 */
[----:B------:R-:W-:Y:S01]  /*3760*/  PRMT R56, RZ, 0x7610, R56 ;  /* 0x00007610ff387816 */ /* 0x000fe20000000038 */
[----:B------:R-:W-:Y:S01]  /*3770*/  STL [R1+0x67c], R146 ;  /* 0x00067c9201007387 */ /* 0x000fe20000100800 */
[----:B------:R-:W-:-:S05]  /*3780*/  PRMT R60, RZ, 0x7610, R60 ;  /* 0x00007610ff3c7816 */ /* 0x000fca000000003c */
[----:B------:R-:W4:Y:S04]  /*3790*/  @P5 LDG.E.U16 R46, desc[UR24][R152.64] ;  /* 0x00000018982e5981 */ /* 0x000f28000c1e1500 */
[----:B------:R-:W4:Y:S01]  /*37a0*/  @P5 LDG.E.U16 R45, desc[UR24][R150.64] ;  /* 0x00000018962d5981 */ /* 0x000f22000c1e1500 */
[----:B------:R-:W-:Y:S02]  /*37b0*/  ISETP.GE.U32.AND P5, PT, R48, 0x7fffffbe, PT ;  /* 0x7fffffbe3000780c */ /* 0x000fe40003fa6070 */
[----:B------:R-:W-:Y:S01]  /*37c0*/  SHF.R.U32.HI R48, RZ, 0x6, R5 ;  /* 0x00000006ff307819 */ /* 0x000fe20000011605 */
[----:B------:R-:W-:Y:S01]  /*37d0*/  IMAD.WIDE R94, R49, 0x2, R160 ;  /* 0x00000002315e7825 */ /* 0x000fe200078e02a0 */
[----:B------:R-:W4:Y:S01]  /*37e0*/  @P4 LDG.E.U16 R56, desc[UR24][R144.64] ;  /* 0x0000001890384981 */ /* 0x000f22000c1e1500 */
[----:B------:R-:W-:-:S02]  /*37f0*/  SHF.R.U32.HI R50, RZ, 0xe, R5 ;  /* 0x0000000eff327819 */ /* 0x000fc40000011605 */
[----:B------:R-:W-:Y:S01]  /*3800*/  LOP3.LUT P4, RZ, R48, 0x1, RZ, 0xc0, !PT ;  /* 0x0000000130ff7812 */ /* 0x000fe2000788c0ff */
[----:B------:R-:W-:Y:S01]  /*3810*/  STL [R1+0x7dc], R146 ;  /* 0x0007dc9201007387 */ /* 0x000fe20000100800 */
[----:B------:R-:W-:-:S03]  /*3820*/  IMAD R141, R162, 0x19, RZ ;  /* 0x00000019a28d7824 */ /* 0x000fc600078e02ff */
[----:B------:R-:W-:Y:S01]  /*3830*/  STL [R1+0x678], R147 ;  /* 0x0006789301007387 */ /* 0x000fe20000100800 */
[----:B------:R-:W-:-:S03]  /*3840*/  IMAD R49, R162, 0x11, RZ ;  /* 0x00000011a2317824 */ /* 0x000fc600078e02ff */
[----:B------:R-:W-:Y:S04]  /*3850*/  STL [R1+0x7e0], R147 ;  /* 0x0007e09301007387 */ /* 0x000fe80000100800 */
[----:B------:R-:W-:Y:S01]  /*3860*/  STL [R1+0x684], R144 ;  /* 0x0006849001007387 */ /* 0x000fe20000100800 */
[----:B------:R-:W-:-:S03]  /*3870*/  PRMT R76, RZ, 0x7610, R76 ;  /* 0x00007610ff4c7816 */ /* 0x000fc6000000004c */
[----:B------:R0:W-:Y:S01]  /*3880*/  STL.64 [R1+0x100], R94 ;  /* 0x0001005e01007387 */ /* 0x0001e20000100a00 */
[----:B------:R-:W-:-:S03]  /*3890*/  PRMT R63, RZ, 0x7610, R63 ;  /* 0x00007610ff3f7816 */ /* 0x000fc6000000003f */
[----:B------:R0:W4:Y:S01]  /*38a0*/  @!P6 LDG.E.U16 R60, desc[UR24][R94.64] ;  /* 0x000000185e3ce981 */ /* 0x000122000c1e1500 */
[----:B------:R-:W-:-:S03]  /*38b0*/  LOP3.LUT P6, RZ, R50, 0x1, RZ, 0xc0, !PT ;  /* 0x0000000132ff7812 */ /* 0x000fc600078cc0ff */
[----:B------:R-:W-:Y:S01]  /*38c0*/  STL [R1+0x7d0], R144 ;  /* 0x0007d09001007387 */ /* 0x000fe20000100800 */
[----:B------:R-:W-:-:S03]  /*38d0*/  IMAD.WIDE R96, R49, 0x2, R160 ;  /* 0x0000000231607825 */ /* 0x000fc600078e02a0 */
[----:B------:R1:W-:Y:S01]  /*38e0*/  STL.64 [R1+0xf8], R92 ;  /* 0x0000f85c01007387 */ /* 0x0003e20000100a00 */
[----:B0-----:R-:W-:Y:S01]  /*38f0*/  IMAD.WIDE R94, R49, 0x2, R158 ;  /* 0x00000002315e7825 */ /* 0x001fe200078e029e */
[----:B------:R-:W-:Y:S02]  /*3900*/  SHF.R.U64 R49, R3, 0x16, RZ ;  /* 0x0000001603317819 */ /* 0x000fe400000012ff */
[----:B------:R-:W-:Y:S02]  /*3910*/  PRMT R148, RZ, 0x7610, R148 ;  /* 0x00007610ff947816 */ /* 0x000fe40000000094 */
[----:B------:R-:W-:Y:S01]  /*3920*/  PRMT R82, RZ, 0x7610, R82 ;  /* 0x00007610ff527816 */ /* 0x000fe20000000052 */
[----:B-1----:R-:W-:Y:S01]  /*3930*/  IMAD.WIDE R92, R141, 0x2, R160 ;  /* 0x000000028d5c7825 */ /* 0x002fe200078e02a0 */
[----:B------:R-:W-:Y:S01]  /*3940*/  SHF.R.U64 R48, R3, 0x1e, RZ ;  /* 0x0000001e03307819 */ /* 0x000fe200000012ff */
[----:B------:R-:W-:Y:S02]  /*3950*/  STL [R1+0x680], R145 ;  /* 0x0006809101007387 */ /* 0x000fe40000100800 */
[----:B------:R-:W-:-:S02]  /*3960*/  IMAD.WIDE R140, R141, 0x2, R158 ;  /* 0x000000028d8c7825 */ /* 0x000fc400078e029e */
[----:B------:R-:W4:Y:S04]  /*3970*/  @P4 LDG.E.U16 R76, desc[UR24][R92.64] ;  /* 0x000000185c4c4981 */ /* 0x000f28000c1e1500 */
[----:B------:R-:W4:Y:S01]  /*3980*/  @P4 LDG.E.U16 R63, desc[UR24][R140.64] ;  /* 0x000000188c3f4981 */ /* 0x000f22000c1e1500 */
[----:B------:R-:W-:Y:S01]  /*3990*/  LOP3.LUT P4, RZ, R49, 0x1, RZ, 0xc0, !PT ;  /* 0x0000000131ff7812 */ /* 0x000fe2000788c0ff */
[----:B------:R-:W-:Y:S02]  /*39a0*/  IMAD R133, R162, 0x29, RZ ;  /* 0x00000029a2857824 */ /* 0x000fe400078e02ff */
[----:B------:R-:W-:Y:S01]  /*39b0*/  STL [R1+0x7d4], R145 ;  /* 0x0007d49101007387 */ /* 0x000fe20000100800 */
[----:B------:R-:W-:-:S03]  /*39c0*/  PRMT R146, RZ, 0x7610, R146 ;  /* 0x00007610ff927816 */ /* 0x000fc60000000092 */
[----:B------:R-:W4:Y:S01]  /*39d0*/  @P6 LDG.E.U16 R148, desc[UR24][R96.64] ;  /* 0x0000001860946981 */ /* 0x000f22000c1e1500 */
[----:B------:R-:W-:-:S03]  /*39e0*/  IMAD R137, R162, 0x21, RZ ;  /* 0x00000021a2897824 */ /* 0x000fc600078e02ff */
[----:B------:R0:W4:Y:S01]  /*39f0*/  @P6 LDG.E.U16 R82, desc[UR24][R94.64] ;  /* 0x000000185e526981 */ /* 0x000122000c1e1500 */
[----:B------:R-:W-:Y:S01]  /*3a00*/  LOP3.LUT P6, RZ, R48, 0x1, RZ, 0xc0, !PT ;  /* 0x0000000130ff7812 */ /* 0x000fe200078cc0ff */
[C---:B------:R-:W-:Y:S02]  /*3a10*/  IMAD.WIDE R134, R133.reuse, 0x2, R160 ;  /* 0x0000000285867825 */ /* 0x040fe400078e02a0 */
[----:B------:R-:W-:Y:S01]  /*3a20*/  STL [R1+0x68c], R142 ;  /* 0x00068c8e01007387 */ /* 0x000fe20000100800 */
[----:B------:R-:W-:Y:S01]  /*3a30*/  PRMT R55, RZ, 0x7610, R55 ;  /* 0x00007610ff377816 */ /* 0x000fe20000000037 */
[----:B------:R-:W-:Y:S02]  /*3a40*/  IMAD.WIDE R132, R133, 0x2, R158 ;  /* 0x0000000285847825 */ /* 0x000fe400078e029e */
[----:B------:R-:W-:Y:S01]  /*3a50*/  STL [R1+0x7d8], R142 ;  /* 0x0007d88e01007387 */ /* 0x000fe20000100800 */
[----:B------:R-:W-:-:S03]  /*3a60*/  SHF.R.U64 R49, R3, 0x6, RZ ;  /* 0x0000000603317819 */ /* 0x000fc600000012ff */
[----:B------:R-:W-:Y:S01]  /*3a70*/  STL [R1+0x688], R143 ;  /* 0x0006888f01007387 */ /* 0x000fe20000100800 */
[----:B------:R-:W-:-:S03]  /*3a80*/  IMAD.WIDE R138, R137, 0x2, R160 ;  /* 0x00000002898a7825 */ /* 0x000fc600078e02a0 */
[----:B------:R1:W-:Y:S01]  /*3a90*/  STL [R1+0x7ec], R143 ;  /* 0x0007ec8f01007387 */ /* 0x0003e20000100800 */
[----:B------:R-:W-:Y:S01]  /*3aa0*/  PRMT R62, RZ, 0x7610, R62 ;  /* 0x00007610ff3e7816 */ /* 0x000fe2000000003e */
[----:B------:R-:W-:Y:S01]  /*3ab0*/  IMAD.WIDE R136, R137, 0x2, R158 ;  /* 0x0000000289887825 */ /* 0x000fe200078e029e */
[----:B------:R-:W-:Y:S01]  /*3ac0*/  PRMT R147, RZ, 0x7610, R147 ;  /* 0x00007610ff937816 */ /* 0x000fe20000000093 */
[----:B------:R-:W4:Y:S01]  /*3ad0*/  @P4 LDG.E.U16 R146, desc[UR24][R134.64] ;  /* 0x0000001886924981 */ /* 0x000f22000c1e1500 */
[----:B------:R-:W-:-:S03]  /*3ae0*/  SHF.R.U64 R48, R3, 0xe, RZ ;  /* 0x0000000e03307819 */ /* 0x000fc600000012ff */
[----:B------:R-:W4:Y:S01]  /*3af0*/  @P4 LDG.E.U16 R55, desc[UR24][R132.64] ;  /* 0x0000001884374981 */ /* 0x000f22000c1e1500 */
[----:B------:R-:W-:Y:S01]  /*3b00*/  LOP3.LUT P4, RZ, R49, 0x1, RZ, 0xc0, !PT ;  /* 0x0000000131ff7812 */ /* 0x000fe2000788c0ff */
[C---:B------:R-:W-:Y:S02]  /*3b10*/  IMAD R129, R162.reuse, 0x31, RZ ;  /* 0x00000031a2817824 */ /* 0x040fe400078e02ff */
[----:B------:R-:W-:Y:S01]  /*3b20*/  IMAD R125, R162, 0x39, RZ ;  /* 0x00000039a27d7824 */ /* 0x000fe200078e02ff */
[----:B------:R-:W4:Y:S01]  /*3b30*/  @P6 LDG.E.U16 R62, desc[UR24][R138.64] ;  /* 0x000000188a3e6981 */ /* 0x000f22000c1e1500 */
[----:B-1----:R-:W-:-:S03]  /*3b40*/  PRMT R143, RZ, 0x7610, R143 ;  /* 0x00007610ff8f7816 */ /* 0x002fc6000000008f */
[----:B------:R-:W4:Y:S01]  /*3b50*/  @P6 LDG.E.U16 R147, desc[UR24][R136.64] ;  /* 0x0000001888936981 */ /* 0x000f22000c1e1500 */
[----:B------:R-:W-:Y:S01]  /*3b60*/  LOP3.LUT P6, RZ, R48, 0x1, RZ, 0xc0, !PT ;  /* 0x0000000130ff7812 */ /* 0x000fe200078cc0ff */
[----:B------:R-:W-:Y:S01]  /*3b70*/  IMAD.WIDE R130, R129, 0x2, R160 ;  /* 0x0000000281827825 */ /* 0x000fe200078e02a0 */
[----:B------:R-:W-:-:S03]  /*3b80*/  PRMT R71, RZ, 0x7610, R71 ;  /* 0x00007610ff477816 */ /* 0x000fc60000000047 */
[----:B------:R-:W-:-:S04]  /*3b90*/  IMAD.WIDE R126, R125, 0x2, R160 ;  /* 0x000000027d7e7825 */ /* 0x000fc800078e02a0 */
[----:B------:R-:W-:Y:S01]  /*3ba0*/  IMAD.WIDE R124, R125, 0x2, R158 ;  /* 0x000000027d7c7825 */ /* 0x000fe200078e029e */
[----:B------:R-:W-:Y:S01]  /*3bb0*/  PRMT R54, RZ, 0x7610, R54 ;  /* 0x00007610ff367816 */ /* 0x000fe20000000036 */
[----:B------:R-:W4:Y:S02]  /*3bc0*/  @P4 LDG.E.U16 R143, desc[UR24][R126.64] ;  /* 0x000000187e8f4981 */ /* 0x000f24000c1e1500 */
[C---:B------:R-:W-:Y:S01]  /*3bd0*/  VIADD R49, R4.reuse, 0xfffffffc ;  /* 0xfffffffc04317836 */ /* 0x040fe20000000000 */
[----:B------:R-:W-:Y:S01]  /*3be0*/  PRMT R53, RZ, 0x7610, R53 ;  /* 0x00007610ff357816 */ /* 0x000fe20000000035 */
[----:B------:R-:W-:Y:S01]  /*3bf0*/  IMAD.WIDE R128, R129, 0x2, R158 ;  /* 0x0000000281807825 */ /* 0x000fe200078e029e */
[----:B------:R-:W4:Y:S02]  /*3c00*/  @P4 LDG.E.U16 R71, desc[UR24][R124.64] ;  /* 0x000000187c474981 */ /* 0x000f24000c1e1500 */
[----:B------:R-:W-:Y:S01]  /*3c10*/  ISETP.GE.U32.AND P4, PT, R49, 0x7fffffbd, PT ;  /* 0x7fffffbd3100780c */ /* 0x000fe20003f86070 */
[----:B------:R-:W-:Y:S01]  /*3c20*/  VIADD R48, R4, 0xfffffff5 ;  /* 0xfffffff504307836 */ /* 0x000fe20000000000 */
[----:B------:R-:W4:Y:S01]  /*3c30*/  @P6 LDG.E.U16 R54, desc[UR24][R130.64] ;  /* 0x0000001882366981 */ /* 0x000f22000c1e1500 */
[----:B------:R-:W-:Y:S01]  /*3c40*/  IMAD.SHL.U32 R49, R162, 0x2, RZ ;  /* 0x00000002a2317824 */ /* 0x000fe200078e00ff */
[----:B------:R-:W-:-:S02]  /*3c50*/  PRMT R81, RZ, 0x7610, R81 ;  /* 0x00007610ff517816 */ /* 0x000fc40000000051 */
[----:B------:R-:W4:Y:S01]  /*3c60*/  @P6 LDG.E.U16 R53, desc[UR24][R128.64] ;  /* 0x0000001880356981 */ /* 0x000f22000c1e1500 */
[----:B------:R-:W-:Y:S01]  /*3c70*/  PRMT R52, RZ, 0x7610, R52 ;  /* 0x00007610ff347816 */ /* 0x000fe20000000034 */
[----:B------:R-:W-:Y:S01]  /*3c80*/  IMAD.WIDE R98, R162, 0x2, R160 ;  /* 0x00000002a2627825 */ /* 0x000fe200078e02a0 */
[----:B------:R-:W-:Y:S02]  /*3c90*/  ISETP.GE.U32.AND P6, PT, R48, 0x7fffffb6, PT ;  /* 0x7fffffb63000780c */ /* 0x000fe40003fc6070 */
[----:B------:R-:W-:Y:S02]  /*3ca0*/  PRMT R66, RZ, 0x7610, R66 ;  /* 0x00007610ff427816 */ /* 0x000fe40000000042 */
[----:B------:R-:W-:Y:S02]  /*3cb0*/  PRMT R64, RZ, 0x7610, R64 ;  /* 0x00007610ff407816 */ /* 0x000fe40000000040 */
[----:B------:R-:W-:Y:S01]  /*3cc0*/  SHF.R.U32.HI R50, RZ, 0xd, R5 ;  /* 0x0000000dff327819 */ /* 0x000fe20000011605 */
[----:B------:R-:W-:Y:S01]  /*3cd0*/  VIADD R48, R4, 0xfffffff4 ;  /* 0xfffffff404307836 */ /* 0x000fe20000000000 */
[----:B------:R1:W4:Y:S01]  /*3ce0*/  @!P3 LDG.E.U16 R66, desc[UR24][R98.64] ;  /* 0x000000186242b981 */ /* 0x000322000c1e1500 */
[----:B------:R-:W-:-:S02]  /*3cf0*/  PRMT R57, RZ, 0x7610, R57 ;  /* 0x00007610ff397816 */ /* 0x000fc40000000039 */
[----:B------:R-:W-:Y:S02]  /*3d00*/  PRMT R142, RZ, 0x7610, R142 ;  /* 0x00007610ff8e7816 */ /* 0x000fe4000000008e */
[----:B------:R-:W-:Y:S02]  /*3d10*/  PRMT R145, RZ, 0x7610, R145 ;  /* 0x00007610ff917816 */ /* 0x000fe40000000091 */
[----:B------:R-:W-:Y:S01]  /*3d20*/  PRMT R144, RZ, 0x7610, R144 ;  /* 0x00007610ff907816 */ /* 0x000fe20000000090 */
[----:B------:R-:W-:Y:S01]  /*3d30*/  IMAD R120, R162, 0x1a, RZ ;  /* 0x0000001aa2787824 */ /* 0x000fe200078e02ff */
[----:B------:R-:W-:Y:S02]  /*3d40*/  PRMT R79, RZ, 0x7610, R79 ;  /* 0x00007610ff4f7816 */ /* 0x000fe4000000004f */
[----:B------:R-:W-:Y:S01]  /*3d50*/  PRMT R78, RZ, 0x7610, R78 ;  /* 0x00007610ff4e7816 */ /* 0x000fe2000000004e */
[----:B------:R-:W-:-:S04]  /*3d60*/  IMAD.WIDE R122, R120, 0x2, R160 ;  /* 0x00000002787a7825 */ /* 0x000fc800078e02a0 */
[----:B------:R-:W-:-:S04]  /*3d70*/  IMAD.WIDE R120, R120, 0x2, R158 ;  /* 0x0000000278787825 */ /* 0x000fc800078e029e */
[----:B------:R-:W-:Y:S01]  /*3d80*/  IMAD R116, R162, 0x22, RZ ;  /* 0x00000022a2747824 */ /* 0x000fe200078e02ff */
[----:B------:R-:W-:Y:S02]  /*3d90*/  PRMT R77, RZ, 0x7610, R77 ;  /* 0x00007610ff4d7816 */ /* 0x000fe4000000004d */
[----:B------:R-:W-:Y:S01]  /*3da0*/  PRMT R75, RZ, 0x7610, R75 ;  /* 0x00007610ff4b7816 */ /* 0x000fe2000000004b */
[----:B------:R-:W-:-:S04]  /*3db0*/  IMAD.WIDE R118, R116, 0x2, R160 ;  /* 0x0000000274767825 */ /* 0x000fc800078e02a0 */
[----:B------:R-:W-:-:S04]  /*3dc0*/  IMAD.WIDE R116, R116, 0x2, R158 ;  /* 0x0000000274747825 */ /* 0x000fc800078e029e */
[C---:B------:R-:W-:Y:S01]  /*3dd0*/  IMAD R112, R162.reuse, 0x2a, RZ ;  /* 0x0000002aa2707824 */ /* 0x040fe200078e02ff */
[----:B------:R-:W-:Y:S01]  /*3de0*/  PRMT R74, RZ, 0x7610, R74 ;  /* 0x00007610ff4a7816 */ /* 0x000fe2000000004a */
[----:B------:R-:W-:Y:S02]  /*3df0*/  IMAD R108, R162, 0x32, RZ ;  /* 0x00000032a26c7824 */ /* 0x000fe400078e02ff */
[----:B------:R-:W-:-:S04]  /*3e00*/  IMAD.WIDE R114, R112, 0x2, R160 ;  /* 0x0000000270727825 */ /* 0x000fc800078e02a0 */
[----:B------:R-:W-:Y:S01]  /*3e10*/  IMAD.WIDE R112, R112, 0x2, R158 ;  /* 0x0000000270707825 */ /* 0x000fe200078e029e */
[----:B------:R-:W-:Y:S02]  /*3e20*/  PRMT R69, RZ, 0x7610, R69 ;  /* 0x00007610ff457816 */ /* 0x000fe40000000045 */
[----:B------:R-:W-:Y:S01]  /*3e30*/  PRMT R61, RZ, 0x7610, R61 ;  /* 0x00007610ff3d7816 */ /* 0x000fe2000000003d */
[----:B------:R-:W-:-:S04]  /*3e40*/  IMAD.WIDE R110, R108, 0x2, R160 ;  /* 0x000000026c6e7825 */ /* 0x000fc800078e02a0 */
[----:B------:R-:W-:Y:S01]  /*3e50*/  IMAD.WIDE R108, R108, 0x2, R158 ;  /* 0x000000026c6c7825 */ /* 0x000fe200078e029e */
[----:B------:R-:W-:-:S03]  /*3e60*/  PRMT R59, RZ, 0x7610, R59 ;  /* 0x00007610ff3b7816 */ /* 0x000fc6000000003b */
[----:B------:R-:W-:Y:S01]  /*3e70*/  IMAD R104, R162, 0x3a, RZ ;  /* 0x0000003aa2687824 */ /* 0x000fe200078e02ff */
[----:B--2---:R-:W-:Y:S04]  /*3e80*/  STL [R1+0x7f0], R149 ;  /* 0x0007f09501007387 */ /* 0x004fe80000100800 */
[----:B------:R-:W-:Y:S04]  /*3e90*/  STL.64 [R1+0x80], R96 ;  /* 0x0000806001007387 */ /* 0x000fe80000100a00 */
[----:B------:R0:W-:Y:S04]  /*3ea0*/  STL.64 [R1+0x78], R94 ;  /* 0x0000785e01007387 */ /* 0x0001e80000100a00 */
[----:B------:R2:W-:Y:S04]  /*3eb0*/  STL.64 [R1], R92 ;  /* 0x0000005c01007387 */ /* 0x0005e80000100a00 */
[----:B------:R-:W-:Y:S04]  /*3ec0*/  STL [R1+0x694], R140 ;  /* 0x0006948c01007387 */ /* 0x000fe80000100800 */
[----:B------:R-:W-:Y:S04]  /*3ed0*/  STL [R1+0x690], R141 ;  /* 0x0006908d01007387 */ /* 0x000fe80000100800 */
[----:B---3--:R3:W-:Y:S04]  /*3ee0*/  STL [R1+0x20], R51 ;  /* 0x0000203301007387 */ /* 0x0087e80000100800 */
[----:B------:R-:W-:Y:S04]  /*3ef0*/  STL [R1+0x69c], R138 ;  /* 0x00069c8a01007387 */ /* 0x000fe80000100800 */
        /* <DEDUP_REMOVED lines=12> */
[----:B------:R-:W-:Y:S01]  /*3fc0*/  STL [R1+0x798], R131 ;  /* 0x0007988301007387 */ /* 0x000fe20000100800 */
[----:B0-----:R-:W-:-:S03]  /*3fd0*/  IMAD.WIDE R94, R49, 0x2, R160 ;  /* 0x00000002315e7825 */ /* 0x001fc600078e02a0 */
[----:B------:R-:W-:Y:S01]  /*3fe0*/  STL [R1+0x6c4], R128 ;  /* 0x0006c48001007387 */ /* 0x000fe20000100800 */
[----:B--2---:R-:W-:-:S03]  /*3ff0*/  IMAD.WIDE R92, R49, 0x2, R158 ;  /* 0x00000002315c7825 */ /* 0x004fc600078e029e */
[----:B------:R-:W-:Y:S01]  /*4000*/  STL [R1+0x78c], R128 ;  /* 0x00078c8001007387 */ /* 0x000fe20000100800 */
[----:B------:R-:W-:-:S03]  /*4010*/  IMAD.WIDE R96, R162, 0x2, R158 ;  /* 0x00000002a2607825 */ /* 0x000fc600078e029e */
[----:B------:R-:W-:Y:S04]  /*4020*/  STL [R1+0x6c0], R129 ;  /* 0x0006c08101007387 */ /* 0x000fe80000100800 */
[----:B------:R-:W-:Y:S01]  /*4030*/  STL [R1+0x7a0], R129 ;  /* 0x0007a08101007387 */ /* 0x000fe20000100800 */
[----:B------:R-:W-:-:S03]  /*4040*/  IMAD R49, R162, 0xa, RZ ;  /* 0x0000000aa2317824 */ /* 0x000fc600078e02ff */
[----:B------:R-:W-:Y:S04]  /*4050*/  STL [R1+0x6cc], R126 ;  /* 0x0006cc7e01007387 */ /* 0x000fe80000100800 */
[----:B------:R-:W-:Y:S04]  /*4060*/  STL [R1+0x7a4], R126 ;  /* 0x0007a47e01007387 */ /* 0x000fe80000100800 */
[----:B------:R-:W-:Y:S04]  /*4070*/  STL [R1+0x6c8], R127 ;  /* 0x0006c87f01007387 */ /* 0x000fe80000100800 */
[----:B------:R-:W-:Y:S04]  /*4080*/  STL [R1+0x6d4], R124 ;  /* 0x0006d47c01007387 */ /* 0x000fe80000100800 */
[----:B------:R-:W-:Y:S04]  /*4090*/  STL [R1+0x6d0], R125 ;  /* 0x0006d07d01007387 */ /* 0x000fe80000100800 */
[----:B------:R-:W2:Y:S04]  /*40a0*/  @!P5 LDG.E.U16 R81, desc[UR24][R94.64] ;  /* 0x000000185e51d981 */ /* 0x000ea8000c1e1500 */
[----:B------:R-:W2:Y:S01]  /*40b0*/  @!P5 LDG.E.U16 R52, desc[UR24][R92.64] ;  /* 0x000000185c34d981 */ /* 0x000ea2000c1e1500 */
[----:B------:R-:W-:-:S03]  /*40c0*/  LOP3.LUT P5, RZ, R50, 0x1, RZ, 0xc0, !PT ;  /* 0x0000000132ff7812 */ /* 0x000fc600078ac0ff */
[----:B------:R1:W-:Y:S01]  /*40d0*/  STL.64 [R1+0x180], R98 ;  /* 0x0001806201007387 */ /* 0x0003e20000100a00 */
[----:B---3--:R-:W-:-:S03]  /*40e0*/  IMAD R51, R162, 0x12, RZ ;  /* 0x00000012a2337824 */ /* 0x008fc600078e02ff */
[----:B------:R0:W-:Y:S04]  /*40f0*/  STL.64 [R1+0x178], R96 ;  /* 0x0001786001007387 */ /* 0x0001e80000100a00 */
[----:B------:R0:W3:Y:S01]  /*4100*/  @!P3 LDG.E.U16 R64, desc[UR24][R96.64] ;  /* 0x000000186040b981 */ /* 0x0000e2000c1e1500 */
[----:B------:R-:W-:Y:S01]  /*4110*/  ISETP.GE.U32.AND P3, PT, R48, 0x7fffffb5, PT ;  /* 0x7fffffb53000780c */ /* 0x000fe20003f66070 */
[C---:B-1----:R-:W-:Y:S01]  /*4120*/  IMAD.WIDE R98, R49.reuse, 0x2, R160 ;  /* 0x0000000231627825 */ /* 0x042fe200078e02a0 */
[----:B------:R-:W-:Y:S01]  /*4130*/  SHF.R.U32.HI R48, RZ, 0x5, R5 ;  /* 0x00000005ff307819 */ /* 0x000fe20000011605 */
[----:B------:R1:W-:Y:S02]  /*4140*/  STL.64 [R1+0x170], R94 ;  /* 0x0001705e01007387 */ /* 0x0003e40000100a00 */
[----:B0-----:R-:W-:-:S02]  /*4150*/  IMAD.WIDE R96, R49, 0x2, R158 ;  /* 0x0000000231607825 */ /* 0x001fc400078e029e */
[----:B------:R0:W-:Y:S01]  /*4160*/  STL.64 [R1+0x168], R92 ;  /* 0x0001685c01007387 */ /* 0x0001e20000100a00 */
[----:B------:R-:W-:-:S03]  /*4170*/  SHF.R.U64 R49, R3, 0x1d, RZ ;  /* 0x0000001d03317819 */ /* 0x000fc600000012ff */
[----:B------:R-:W2:Y:S01]  /*4180*/  @!P6 LDG.E.U16 R57, desc[UR24][R98.64] ;  /* 0x000000186239e981 */ /* 0x000ea2000c1e1500 */
[----:B-1----:R-:W-:-:S03]  /*4190*/  IMAD.WIDE R94, R51, 0x2, R160 ;  /* 0x00000002335e7825 */ /* 0x002fc600078e02a0 */
[----:B------:R-:W2:Y:S01]  /*41a0*/  @!P6 LDG.E.U16 R142, desc[UR24][R96.64] ;  /* 0x00000018608ee981 */ /* 0x000ea2000c1e1500 */
[----:B------:R-:W-:Y:S01]  /*41b0*/  LOP3.LUT P6, RZ, R48, 0x1, RZ, 0xc0, !PT ;  /* 0x0000000130ff7812 */ /* 0x000fe200078cc0ff */
[----:B0-----:R-:W-:Y:S02]  /*41c0*/  IMAD.WIDE R92, R51, 0x2, R158 ;  /* 0x00000002335c7825 */ /* 0x001fe400078e029e */
[----:B------:R0:W2:Y:S04]  /*41d0*/  @P5 LDG.E.U16 R145, desc[UR24][R94.64] ;  /* 0x000000185e915981 */ /* 0x0000a8000c1e1500 */
[----:B------:R1:W2:Y:S01]  /*41e0*/  @P5 LDG.E.U16 R144, desc[UR24][R92.64] ;  /* 0x000000185c905981 */ /* 0x0002a2000c1e1500 */
[----:B------:R-:W-:Y:S02]  /*41f0*/  LOP3.LUT P5, RZ, R49, 0x1, RZ, 0xc0, !PT ;  /* 0x0000000131ff7812 */ /* 0x000fe400078ac0ff */
[----:B------:R-:W-:-:S03]  /*4200*/  SHF.R.U64 R48, R3, 0x15, RZ ;  /* 0x0000001503307819 */ /* 0x000fc600000012ff */
[----:B------:R-:W2:Y:S01]  /*4210*/  @P6 LDG.E.U16 R79, desc[UR24][R122.64] ;  /* 0x000000187a4f6981 */ /* 0x000ea2000c1e1500 */
[----:B------:R-:W-:-:S03]  /*4220*/  SHF.R.U64 R49, R3, 0xd, RZ ;  /* 0x0000000d03317819 */ /* 0x000fc600000012ff */
[----:B------:R-:W2:Y:S01]  /*4230*/  @P6 LDG.E.U16 R78, desc[UR24][R120.64] ;  /* 0x00000018784e6981 */ /* 0x000ea2000c1e1500 */
[----:B------:R-:W-:Y:S02]  /*4240*/  LOP3.LUT P6, RZ, R48, 0x1, RZ, 0xc0, !PT ;  /* 0x0000000130ff7812 */ /* 0x000fe400078cc0ff */
[----:B------:R-:W-:Y:S01]  /*4250*/  PRMT R51, RZ, 0x7610, R51 ;  /* 0x00007610ff337816 */ /* 0x000fe20000000033 */
[----:B------:R-:W2:Y:S04]  /*4260*/  @P5 LDG.E.U16 R77, desc[UR24][R118.64] ;  /* 0x00000018764d5981 */ /* 0x000ea8000c1e1500 */
[----:B------:R-:W2:Y:S01]  /*4270*/  @P5 LDG.E.U16 R75, desc[UR24][R116.64] ;  /* 0x00000018744b5981 */ /* 0x000ea2000c1e1500 */
[----:B------:R-:W-:Y:S01]  /*4280*/  LOP3.LUT P5, RZ, R49, 0x1, RZ, 0xc0, !PT ;  /* 0x0000000131ff7812 */ /* 0x000fe200078ac0ff */
[----:B------:R-:W-:-:S04]  /*4290*/  VIADD R49, R4, 0xfffffffb ;  /* 0xfffffffb04317836 */ /* 0x000fc80000000000 */
[----:B------:R-:W2:Y:S01]  /*42a0*/  @P6 LDG.E.U16 R74, desc[UR24][R114.64] ;  /* 0x00000018724a6981 */ /* 0x000ea2000c1e1500 */
[----:B------:R-:W-:-:S03]  /*42b0*/  SHF.R.U64 R48, R3, 0x5, RZ ;  /* 0x0000000503307819 */ /* 0x000fc600000012ff */
[----:B------:R-:W2:Y:S01]  /*42c0*/  @P6 LDG.E.U16 R51, desc[UR24][R112.64] ;  /* 0x0000001870336981 */ /* 0x000ea2000c1e1500 */
[----:B------:R-:W-:Y:S01]  /*42d0*/  ISETP.GE.U32.AND P6, PT, R49, 0x7fffffbc, PT ;  /* 0x7fffffbc3100780c */ /* 0x000fe20003fc6070 */
[----:B------:R-:W-:Y:S02]  /*42e0*/  IMAD R49, R162, 0x3, RZ ;  /* 0x00000003a2317824 */ /* 0x000fe400078e02ff */
[----:B------:R-:W-:Y:S01]  /*42f0*/  STL.64 [R1+0xf0], R98 ;  /* 0x0000f06201007387 */ /* 0x000fe20000100a00 */
[----:B------:R-:W-:-:S03]  /*4300*/  PRMT R149, RZ, 0x7610, R149 ;  /* 0x00007610ff957816 */ /* 0x000fc60000000095 */
[----:B------:R-:W-:Y:S04]  /*4310*/  STL.64 [R1+0xe8], R96 ;  /* 0x0000e86001007387 */ /* 0x000fe80000100a00 */
[----:B------:R0:W-:Y:S04]  /*4320*/  STL.64 [R1+0x70], R94 ;  /* 0x0000705e01007387 */ /* 0x0001e80000100a00 */
[----:B------:R1:W-:Y:S04]  /*4330*/  STL.64 [R1+0x68], R92 ;  /* 0x0000685c01007387 */ /* 0x0003e80000100a00 */
[----:B------:R-:W2:Y:S04]  /*4340*/  @P5 LDG.E.U16 R69, desc[UR24][R110.64] ;  /* 0x000000186e455981 */ /* 0x000ea8000c1e1500 */
[----:B------:R-:W2:Y:S01]  /*4350*/  @P5 LDG.E.U16 R61, desc[UR24][R108.64] ;  /* 0x000000186c3d5981 */ /* 0x000ea2000c1e1500 */
[----:B0-----:R-:W-:Y:S01]  /*4360*/  IMAD.WIDE R94, R49, 0x2, R160 ;  /* 0x00000002315e7825 */ /* 0x001fe200078e02a0 */
[----:B------:R-:W-:-:S03]  /*4370*/  LOP3.LUT P5, RZ, R48, 0x1, RZ, 0xc0, !PT ;  /* 0x0000000130ff7812 */ /* 0x000fc600078ac0ff */
[----:B-1----:R-:W-:Y:S01]  /*4380*/  IMAD.WIDE R92, R49, 0x2, R158 ;  /* 0x00000002315c7825 */ /* 0x002fe200078e029e */
[----:B------:R-:W-:Y:S01]  /*4390*/  SHF.R.U32.HI R48, RZ, 0xc, R5 ;  /* 0x0000000cff307819 */ /* 0x000fe20000011605 */
[----:B------:R-:W-:Y:S04]  /*43a0*/  STL [R1+0x6dc], R122 ;  /* 0x0006dc7a01007387 */ /* 0x000fe80000100800 */
[----:B------:R-:W-:Y:S04]  /*43b0*/  STL [R1+0x6d8], R123 ;  /* 0x0006d87b01007387 */ /* 0x000fe80000100800 */
[----:B------:R-:W-:Y:S04]  /*43c0*/  STL [R1+0x6e4], R120 ;  /* 0x0006e47801007387 */ /* 0x000fe80000100800 */
[----:B------:R0:W2:Y:S04]  /*43d0*/  @!P4 LDG.E.U16 R59, desc[UR24][R94.64] ;  /* 0x000000185e3bc981 */ /* 0x0000a8000c1e1500 */
[----:B------:R1:W2:Y:S01]  /*43e0*/  @!P4 LDG.E.U16 R149, desc[UR24][R92.64] ;  /* 0x000000185c95c981 */ /* 0x0002a2000c1e1500 */
[----:B------:R-:W-:Y:S01]  /*43f0*/  LOP3.LUT P4, RZ, R48, 0x1, RZ, 0xc0, !PT ;  /* 0x0000000130ff7812 */ /* 0x000fe2000788c0ff */
[----:B------:R-:W-:-:S02]  /*4400*/  IMAD R48, R162, 0xb, RZ ;  /* 0x0000000ba2307824 */ /* 0x000fc400078e02ff */
[----:B------:R-:W-:Y:S01]  /*4410*/  STL [R1+0x6e0], R121 ;  /* 0x0006e07901007387 */ /* 0x000fe20000100800 */
[----:B------:R-:W-:-:S03]  /*4420*/  PRMT R72, RZ, 0x7610, R72 ;  /* 0x00007610ff487816 */ /* 0x000fc60000000048 */
[----:B------:R-:W-:Y:S01]  /*4430*/  STL [R1+0x6ec], R118 ;  /* 0x0006ec7601007387 */ /* 0x000fe20000100800 */
[----:B------:R-:W-:-:S03]  /*4440*/  PRMT R65, RZ, 0x7610, R65 ;  /* 0x00007610ff417816 */ /* 0x000fc60000000041 */
[----:B------:R-:W-:Y:S01]  /*4450*/  STL [R1+0x6e8], R119 ;  /* 0x0006e87701007387 */ /* 0x000fe20000100800 */
[----:B------:R-:W-:Y:S01]  /*4460*/  PRMT R67, RZ, 0x7610, R67 ;  /* 0x00007610ff437816 */ /* 0x000fe20000000043 */
[----:B------:R-:W-:Y:S02]  /*4470*/  IMAD.WIDE R106, R104, 0x2, R160 ;  /* 0x00000002686a7825 */ /* 0x000fe400078e02a0 */
[----:B------:R-:W-:Y:S01]  /*4480*/  STL [R1+0x6f4], R116 ;  /* 0x0006f47401007387 */ /* 0x000fe20000100800 */
[----:B------:R-:W-:Y:S01]  /*4490*/  PRMT R58, RZ, 0x7610, R58 ;  /* 0x00007610ff3a7816 */ /* 0x000fe2000000003a */
[C---:B------:R-:W-:Y:S02]  /*44a0*/  IMAD.WIDE R98, R48.reuse, 0x2, R160 ;  /* 0x0000000230627825 */ /* 0x040fe400078e02a0 */
[----:B------:R-:W-:Y:S02]  /*44b0*/  STL [R1+0x6f0], R117 ;  /* 0x0006f07501007387 */ /* 0x000fe40000100800 */
[----:B------:R-:W-:-:S02]  /*44c0*/  IMAD.WIDE R96, R48, 0x2, R158 ;  /* 0x0000000230607825 */ /* 0x000fc400078e029e */
[----:B------:R-:W-:Y:S01]  /*44d0*/  STL [R1+0x6fc], R114 ;  /* 0x0006fc7201007387 */ /* 0x000fe20000100800 */
[----:B------:R-:W-:Y:S01]  /*44e0*/  SHF.R.U32.HI R49, RZ, 0x4, R5 ;  /* 0x00000004ff317819 */ /* 0x000fe20000011605 */
[----:B------:R-:W-:Y:S02]  /*44f0*/  IMAD.WIDE R104, R104, 0x2, R158 ;  /* 0x0000000268687825 */ /* 0x000fe400078e029e */
[----:B------:R-:W-:Y:S02]  /*4500*/  STL [R1+0x6f8], R115 ;  /* 0x0006f87301007387 */ /* 0x000fe40000100800 */
[----:B------:R-:W-:Y:S02]  /*4510*/  VIADD R50, R4, 0xfffffff3 ;  /* 0xfffffff304327836 */ /* 0x000fe40000000000 */
[----:B------:R-:W-:Y:S04]  /*4520*/  STL [R1+0x704], R112 ;  /* 0x0007047001007387 */ /* 0x000fe80000100800 */
[----:B------:R-:W-:Y:S04]  /*4530*/  STL [R1+0x700], R113 ;  /* 0x0007007101007387 */ /* 0x000fe80000100800 */
[----:B------:R-:W-:Y:S04]  /*4540*/  STL [R1+0x70c], R110 ;  /* 0x00070c6e01007387 */ /* 0x000fe80000100800 */
[----:B------:R-:W-:Y:S04]  /*4550*/  STL [R1+0x734], R110 ;  /* 0x0007346e01007387 */ /* 0x000fe80000100800 */
[----:B------:R-:W2:Y:S04]  /*4560*/  @!P3 LDG.E.U16 R72, desc[UR24][R98.64] ;  /* 0x000000186248b981 */ /* 0x000ea8000c1e1500 */
[----:B------:R0:W2:Y:S01]  /*4570*/  @!P3 LDG.E.U16 R65, desc[UR24][R96.64] ;  /* 0x000000186041b981 */ /* 0x0000a2000c1e1500 */
[----:B------:R-:W-:-:S03]  /*4580*/  LOP3.LUT P3, RZ, R49, 0x1, RZ, 0xc0, !PT ;  /* 0x0000000131ff7812 */ /* 0x000fc6000786c0ff */
[----:B------:R-:W-:Y:S01]  /*4590*/  STL [R1+0x708], R111 ;  /* 0x0007086f01007387 */ /* 0x000fe20000100800 */
[----:B------:R-:W-:-:S03]  /*45a0*/  IMAD R100, R162, 0x1b, RZ ;  /* 0x0000001ba2647824 */ /* 0x000fc600078e02ff */
[----:B------:R-:W2:Y:S04]  /*45b0*/  @P5 LDG.E.U16 R67, desc[UR24][R106.64] ;  /* 0x000000186a435981 */ /* 0x000ea8000c1e1500 */
[----:B------:R-:W2:Y:S01]  /*45c0*/  @P5 LDG.E.U16 R58, desc[UR24][R104.64] ;  /* 0x00000018683a5981 */ /* 0x000ea2000c1e1500 */
[----:B------:R-:W-:Y:S01]  /*45d0*/  ISETP.GE.U32.AND P5, PT, R50, 0x7fffffb4, PT ;  /* 0x7fffffb43200780c */ /* 0x000fe20003fa6070 */
[----:B------:R-:W-:Y:S02]  /*45e0*/  IMAD R50, R162, 0x13, RZ ;  /* 0x00000013a2327824 */ /* 0x000fe400078e02ff */
[----:B------:R-:W-:Y:S01]  /*45f0*/  STL [R1+0x714], R108 ;  /* 0x0007146c01007387 */ /* 0x000fe20000100800 */
[----:B------:R-:W-:-:S03]  /*4600*/  PRMT R91, RZ, 0x7610, R91 ;  /* 0x00007610ff5b7816 */ /* 0x000fc6000000005b */
[----:B------:R-:W-:Y:S01]  /*4610*/  STL [R1+0x710], R109 ;  /* 0x0007106d01007387 */ /* 0x000fe20000100800 */
[----:B------:R-:W-:-:S03]  /*4620*/  PRMT R90, RZ, 0x7610, R90 ;  /* 0x00007610ff5a7816 */ /* 0x000fc6000000005a */
[----:B------:R-:W-:Y:S01]  /*4630*/  STL [R1+0x71c], R106 ;  /* 0x00071c6a01007387 */ /* 0x000fe20000100800 */
[----:B------:R-:W-:-:S03]  /*4640*/  PRMT R88, RZ, 0x7610, R88 ;  /* 0x00007610ff587816 */ /* 0x000fc60000000058 */
[----:B------:R0:W-:Y:S01]  /*4650*/  STL.64 [R1+0x160], R94 ;  /* 0x0001605e01007387 */ /* 0x0001e20000100a00 */
[----:B------:R-:W-:-:S03]  /*4660*/  IMAD.WIDE R102, R100, 0x2, R160 ;  /* 0x0000000264667825 */ /* 0x000fc600078e02a0 */
[----:B------:R-:W-:Y:S01]  /*4670*/  STL [R1+0x718], R107 ;  /* 0x0007186b01007387 */ /* 0x000fe20000100800 */
[----:B------:R-:W-:-:S03]  /*4680*/  IMAD.WIDE R100, R100, 0x2, R158 ;  /* 0x0000000264647825 */ /* 0x000fc600078e029e */
[----:B------:R1:W-:Y:S01]  /*4690*/  STL.64 [R1+0x158], R92 ;  /* 0x0001585c01007387 */ /* 0x0003e20000100a00 */
[C---:B0-----:R-:W-:Y:S01]  /*46a0*/  IMAD.WIDE R94, R50.reuse, 0x2, R160 ;  /* 0x00000002325e7825 */ /* 0x041fe200078e02a0 */
[----:B------:R-:W-:Y:S02]  /*46b0*/  PRMT R89, RZ, 0x7610, R89 ;  /* 0x00007610ff597816 */ /* 0x000fe40000000059 */
[----:B------:R-:W2:Y:S04]  /*46c0*/  @P3 LDG.E.U16 R88, desc[UR24][R100.64] ;  /* 0x0000001864583981 */ /* 0x000ea8000c1e1500 */
[----:B------:R-:W2:Y:S01]  /*46d0*/  @P4 LDG.E.U16 R91, desc[UR24][R94.64] ;  /* 0x000000185e5b4981 */ /* 0x000ea2000c1e1500 */
[----:B-1----:R-:W-:-:S03]  /*46e0*/  IMAD.WIDE R92, R50, 0x2, R158 ;  /* 0x00000002325c7825 */ /* 0x002fc600078e029e */
[----:B------:R-:W3:Y:S04]  /*46f0*/  @P3 LDG.E.U16 R89, desc[UR24][R102.64] ;  /* 0x0000001866593981 */ /* 0x000ee8000c1e1500 */
[----:B------:R0:W3:Y:S01]  /*4700*/  @P4 LDG.E.U16 R90, desc[UR24][R92.64] ;  /* 0x000000185c5a4981 */ /* 0x0000e2000c1e1500 */
[----:B------:R-:W-:-:S03]  /*4710*/  SHF.R.U64 R48, R3, 0x1c, RZ ;  /* 0x0000001c03307819 */ /* 0x000fc600000012ff */
[----:B------:R-:W-:Y:S04]  /*4720*/  STL [R1+0x73c], R107 ;  /* 0x00073c6b01007387 */ /* 0x000fe80000100800 */
[----:B------:R-:W-:Y:S01]  /*4730*/  STL [R1+0x724], R104 ;  /* 0x0007246801007387 */ /* 0x000fe20000100800 */
[----:B------:R-:W-:-:S03]  /*4740*/  LOP3.LUT P4, RZ, R48, 0x1, RZ, 0xc0, !PT ;  /* 0x0000000130ff7812 */ /* 0x000fc6000788c0ff */
[----:B------:R-:W-:Y:S04]  /*4750*/  STL [R1+0x720], R105 ;  /* 0x0007206901007387 */ /* 0x000fe80000100800 */
[----:B------:R-:W-:Y:S04]  /*4760*/  STL.64 [R1+0xe0], R98 ;  /* 0x0000e06201007387 */ /* 0x000fe80000100a00 */
[----:B------:R1:W-:Y:S04]  /*4770*/  STL.64 [R1+0xd8], R96 ;  /* 0x0000d86001007387 */ /* 0x0003e80000100a00 */
[----:B------:R-:W-:Y:S04]  /*4780*/  STL.64 [R1+0x60], R94 ;  /* 0x0000605e01007387 */ /* 0x000fe80000100a00 */
[----:B------:R0:W-:Y:S01]  /*4790*/  STL.64 [R1+0x58], R92 ;  /* 0x0000585c01007387 */ /* 0x0001e20000100a00 */
[----:B-1----:R-:W-:-:S03]  /*47a0*/  IMAD R96, R162, 0x23, RZ ;  /* 0x00000023a2607824 */ /* 0x002fc600078e02ff */
[----:B------:R-:W-:Y:S01]  /*47b0*/  STL [R1+0x72c], R102 ;  /* 0x00072c6601007387 */ /* 0x000fe20000100800 */
[----:B------:R-:W-:-:S03]  /*47c0*/  IMAD.WIDE R98, R96, 0x2, R160 ;  /* 0x0000000260627825 */ /* 0x000fc600078e02a0 */
[----:B------:R-:W-:Y:S01]  /*47d0*/  STL [R1+0x750], R102 ;  /* 0x0007506601007387 */ /* 0x000fe20000100800 */
[----:B------:R-:W-:Y:S02]  /*47e0*/  PRMT R87, RZ, 0x7610, R87 ;  /* 0x00007610ff577816 */ /* 0x000fe40000000057 */
[----:B------:R-:W-:Y:S01]  /*47f0*/  PRMT R86, RZ, 0x7610, R86 ;  /* 0x00007610ff567816 */ /* 0x000fe20000000056 */
[----:B------:R-:W-:Y:S01]  /*4800*/  STL [R1+0x728], R103 ;  /* 0x0007286701007387 */ /* 0x000fe20000100800 */
[----:B------:R-:W-:Y:S01]  /*4810*/  IMAD.WIDE R96, R96, 0x2, R158 ;  /* 0x0000000260607825 */ /* 0x000fe200078e029e */
[C---:B------:R-:W-:Y:S02]  /*4820*/  SHF.R.U64 R48, R3.reuse, 0x14, RZ ;  /* 0x0000001403307819 */ /* 0x040fe400000012ff */
[----:B------:R-:W-:Y:S01]  /*4830*/  STL [R1+0x738], R100 ;  /* 0x0007386401007387 */ /* 0x000fe20000100800 */
[----:B------:R-:W-:-:S03]  /*4840*/  SHF.R.U64 R49, R3, 0xc, RZ ;  /* 0x0000000c03317819 */ /* 0x000fc600000012ff */
[----:B------:R-:W-:Y:S01]  /*4850*/  STL [R1+0x730], R101 ;  /* 0x0007306501007387 */ /* 0x000fe20000100800 */
[----:B------:R-:W-:-:S03]  /*4860*/  LOP3.LUT P3, RZ, R48, 0x1, RZ, 0xc0, !PT ;  /* 0x0000000130ff7812 */ /* 0x000fc6000786c0ff */
[----:B------:R-:W-:Y:S04]  /*4870*/  STL [R1+0x744], R98 ;  /* 0x0007446201007387 */ /* 0x000fe80000100800 */
[----:B------:R-:W-:Y:S04]  /*4880*/  STL [R1+0x740], R99 ;  /* 0x0007406301007387 */ /* 0x000fe80000100800 */
[----:B------:R-:W-:Y:S01]  /*4890*/  STL [R1+0x760], R99 ;  /* 0x0007606301007387 */ /* 0x000fe20000100800 */
[----:B0-----:R-:W-:-:S03]  /*48a0*/  IMAD R92, R162, 0x2b, RZ ;  /* 0x0000002ba25c7824 */ /* 0x001fc600078e02ff */
[----:B------:R-:W-:Y:S04]  /*48b0*/  STL [R1+0x74c], R96 ;  /* 0x00074c6001007387 */ /* 0x000fe80000100800 */
[----:B------:R-:W4:Y:S04]  /*48c0*/  @P4 LDG.E.U16 R87, desc[UR24][R98.64] ;  /* 0x0000001862574981 */ /* 0x000f28000c1e1500 */
[----:B------:R-:W4:Y:S01]  /*48d0*/  @P4 LDG.E.U16 R86, desc[UR24][R96.64] ;  /* 0x0000001860564981 */ /* 0x000f22000c1e1500 */
[----:B------:R-:W-:-:S03]  /*48e0*/  LOP3.LUT P4, RZ, R49, 0x1, RZ, 0xc0, !PT ;  /* 0x0000000131ff7812 */ /* 0x000fc6000788c0ff */
[----:B------:R-:W-:Y:S01]  /*48f0*/  STL [R1+0x748], R97 ;  /* 0x0007486101007387 */ /* 0x000fe20000100800 */
[----:B------:R-:W-:Y:S01]  /*4900*/  PRMT R84, RZ, 0x7610, R84 ;  /* 0x00007610ff547816 */ /* 0x000fe20000000054 */
[----:B------:R-:W-:Y:S01]  /*4910*/  IMAD.WIDE R94, R92, 0x2, R160 ;  /* 0x000000025c5e7825 */ /* 0x000fe200078e02a0 */
[----:B------:R-:W-:-:S03]  /*4920*/  PRMT R50, RZ, 0x7610, R50 ;  /* 0x00007610ff327816 */ /* 0x000fc60000000032 */
[----:B------:R-:W-:Y:S01]  /*4930*/  IMAD.WIDE R92, R92, 0x2, R158 ;  /* 0x000000025c5c7825 */ /* 0x000fe200078e029e */
[----:B------:R-:W-:-:S04]  /*4940*/  PRMT R85, RZ, 0x7610, R85 ;  /* 0x00007610ff557816 */ /* 0x000fc80000000055 */
[----:B------:R-:W4:Y:S04]  /*4950*/  @P3 LDG.E.U16 R84, desc[UR24][R92.64] ;  /* 0x000000185c543981 */ /* 0x000f28000c1e1500 */
[----:B------:R-:W4:Y:S04]  /*4960*/  @P3 LDG.E.U16 R85, desc[UR24][R94.64] ;  /* 0x000000185e553981 */ /* 0x000f28000c1e1500 */
[----:B--2---:R-:W-:Y:S04]  /*4970*/  STL [R1+0x288], R91 ;  /* 0x0002885b01007387 */ /* 0x004fe80000100800 */
[----:B---3--:R-:W-:Y:S04]  /*4980*/  STL [R1+0x284], R90 ;  /* 0x0002845a01007387 */ /* 0x008fe80000100800 */
[----:B------:R0:W-:Y:S04]  /*4990*/  STL [R1+0x278], R88 ;  /* 0x0002785801007387 */ /* 0x0001e80000100800 */
[----:B------:R1:W-:Y:S01]  /*49a0*/  STL [R1+0x280], R89 ;  /* 0x0002805901007387 */ /* 0x0003e20000100800 */
[----:B0-----:R-:W-:-:S04]  /*49b0*/  IMAD R88, R162, 0x33, RZ ;  /* 0x00000033a2587824 */ /* 0x001fc800078e02ff */
[----:B------:R-:W-:-:S04]  /*49c0*/  IMAD.WIDE R90, R88, 0x2, R160 ;  /* 0x00000002585a7825 */ /* 0x000fc800078e02a0 */
[----:B-1----:R-:W-:-:S05]  /*49d0*/  IMAD.WIDE R88, R88, 0x2, R158 ;  /* 0x0000000258587825 */ /* 0x002fca00078e029e */
[----:B------:R-:W2:Y:S04]  /*49e0*/  @P4 LDG.E.U16 R50, desc[UR24][R88.64] ;  /* 0x0000001858324981 */ /* 0x000ea8000c1e1500 */
[----:B------:R-:W-:Y:S04]  /*49f0*/  STL [R1+0x758], R94 ;  /* 0x0007585e01007387 */ /* 0x000fe80000100800 */
[----:B------:R-:W-:Y:S01]  /*4a00*/  STL [R1+0x754], R95 ;  /* 0x0007545f01007387 */ /* 0x000fe20000100800 */
[----:B------:R-:W-:-:S03]  /*4a10*/  SHF.R.U32.HI R49, RZ, 0x3, R5 ;  /* 0x00000003ff317819 */ /* 0x000fc60000011605 */
[----:B------:R-:W-:Y:S01]  /*4a20*/  STL [R1+0x770], R95 ;  /* 0x0007705f01007387 */ /* 0x000fe20000100800 */
[----:B------:R-:W-:-:S03]  /*4a30*/  PRMT R83, RZ, 0x7610, R83 ;  /* 0x00007610ff537816 */ /* 0x000fc60000000053 */
[----:B------:R-:W-:Y:S04]  /*4a40*/  STL [R1+0x77c], R95 ;  /* 0x00077c5f01007387 */ /* 0x000fe80000100800 */
[----:B------:R-:W-:Y:S04]  /*4a50*/  STL [R1+0x768], R92 ;  /* 0x0007685c01007387 */ /* 0x000fe80000100800 */
[----:B------:R-:W-:Y:S01]  /*4a60*/  STL [R1+0x780], R92 ;  /* 0x0007805c01007387 */ /* 0x000fe20000100800 */
[----:B------:R-:W-:-:S03]  /*4a70*/  SHF.R.U64 R48, R3, 0x4, RZ ;  /* 0x0000000403307819 */ /* 0x000fc600000012ff */
[----:B------:R-:W-:Y:S01]  /*4a80*/  STL [R1+0x75c], R93 ;  /* 0x00075c5d01007387 */ /* 0x000fe20000100800 */
[----:B------:R-:W-:-:S03]  /*4a90*/  LOP3.LUT P3, RZ, R49, 0x1, RZ, 0xc0, !PT ;  /* 0x0000000131ff7812 */ /* 0x000fc6000786c0ff */
[----:B------:R-:W-:Y:S01]  /*4aa0*/  STL [R1+0x784], R90 ;  /* 0x0007845a01007387 */ /* 0x000fe20000100800 */
[----:B------:R-:W-:-:S03]  /*4ab0*/  PRMT R49, RZ, 0x7610, R49 ;  /* 0x00007610ff317816 */ /* 0x000fc60000000031 */
[----:B------:R-:W3:Y:S01]  /*4ac0*/  @P4 LDG.E.U16 R83, desc[UR24][R90.64] ;  /* 0x000000185a534981 */ /* 0x000ee2000c1e1500 */
[----:B------:R-:W-:-:S03]  /*4ad0*/  LOP3.LUT P4, RZ, R48, 0x1, RZ, 0xc0, !PT ;  /* 0x0000000130ff7812 */ /* 0x000fc6000788c0ff */
[----:B----4-:R-:W-:Y:S04]  /*4ae0*/  STL [R1+0x274], R87 ;  /* 0x0002745701007387 */ /* 0x010fe80000100800 */
[----:B------:R-:W-:Y:S04]  /*4af0*/  STL [R1+0x76c], R91 ;  /* 0x00076c5b01007387 */ /* 0x000fe80000100800 */
[----:B------:R-:W-:Y:S04]  /*4b00*/  STL [R1+0x788], R91 ;  /* 0x0007885b01007387 */ /* 0x000fe80000100800 */
[----:B------:R-:W-:Y:S04]  /*4b10*/  STL [R1+0x7ac], R88 ;  /* 0x0007ac5801007387 */ /* 0x000fe80000100800 */
[----:B------:R-:W-:Y:S04]  /*4b20*/  STL [R1+0x268], R86 ;  /* 0x0002685601007387 */ /* 0x000fe80000100800 */
[----:B------:R-:W-:Y:S04]  /*4b30*/  STL [R1+0x7a8], R89 ;  /* 0x0007a85901007387 */ /* 0x000fe80000100800 */
[----:B------:R0:W-:Y:S01]  /*4b40*/  STL [R1+0x260], R84 ;  /* 0x0002605401007387 */ /* 0x0001e20000100800 */
[----:B------:R-:W-:-:S03]  /*4b50*/  PRMT R48, RZ, 0x7610, R48 ;  /* 0x00007610ff307816 */ /* 0x000fc60000000030 */
[----:B------:R-:W-:Y:S01]  /*4b60*/  STL.S16 [R1+0x254], R49 ;  /* 0x0002543101007387 */ /* 0x000fe20000100600 */
[----:B------:R-:W-:Y:S01]  /*4b70*/  PRMT R80, RZ, 0x7610, R80 ;  /* 0x00007610ff507816 */ /* 0x000fe20000000050 */
[----:B0-----:R-:W-:-:S04]  /*4b80*/  IMAD R84, R162, 0x3b, RZ ;  /* 0x0000003ba2547824 */ /* 0x001fc800078e02ff */
[----:B------:R-:W-:-:S05]  /*4b90*/  IMAD.WIDE R86, R84, 0x2, R160 ;  /* 0x0000000254567825 */ /* 0x000fca00078e02a0 */
[----:B------:R-:W4:Y:S04]  /*4ba0*/  @P4 LDG.E.U16 R80, desc[UR24][R86.64] ;  /* 0x0000001856504981 */ /* 0x000f28000c1e1500 */
[----:B--2---:R0:W-:Y:S04]  /*4bb0*/  STL [R1+0x258], R50 ;  /* 0x0002583201007387 */ /* 0x0041e80000100800 */
[----:B------:R-:W-:Y:S01]  /*4bc0*/  STL.S16 [R1+0x250], R48 ;  /* 0x0002503001007387 */ /* 0x000fe20000100600 */
[----:B0-----:R-:W-:-:S03]  /*4bd0*/  IMAD.SHL.U32 R50, R162, 0x4, RZ ;  /* 0x00000004a2327824 */ /* 0x001fc600078e00ff */
[----:B------:R-:W-:Y:S01]  /*4be0*/  STL [R1+0x264], R85 ;  /* 0x0002645501007387 */ /* 0x000fe20000100800 */
[----:B------:R-:W-:-:S03]  /*4bf0*/  IMAD.WIDE R98, R50, 0x2, R160 ;  /* 0x0000000232627825 */ /* 0x000fc600078e02a0 */
[----:B------:R0:W-:Y:S01]  /*4c00*/  STL [R1+0x7b4], R86 ;  /* 0x0007b45601007387 */ /* 0x0001e20000100800 */
[----:B------:R-:W-:-:S03]  /*4c10*/  IMAD.WIDE R96, R50, 0x2, R158 ;  /* 0x0000000232607825 */ /* 0x000fc600078e029e */
[----:B------:R-:W-:Y:S04]  /*4c20*/  STL.64 [R1+0x150], R98 ;  /* 0x0001506201007387 */ /* 0x000fe80000100a00 */
[----:B0-----:R-:W2:Y:S04]  /*4c30*/  LDL.LU R86, [R1+0x254] ;  /* 0x0002540001567983 */ /* 0x001ea80000300800 */
[----:B------:R-:W-:Y:S04]  /*4c40*/  STL.64 [R1+0x148], R96 ;  /* 0x0001486001007387 */ /* 0x000fe80000100a00 */
[----:B------:R0:W-:Y:S04]  /*4c50*/  STL [R1+0x7b0], R87 ;  /* 0x0007b05701007387 */ /* 0x0001e80000100800 */
[----:B0-----:R-:W3:Y:S01]  /*4c60*/  LDL.LU R87, [R1+0x250] ;  /* 0x0002500001577983 */ /* 0x001ee20000300800 */
[----:B------:R-:W-:-:S02]  /*4c70*/  SHF.R.U64 R48, R3, 0x1b, RZ ;  /* 0x0000001b03307819 */ /* 0x000fc400000012ff */
[----:B------:R-:W-:Y:S02]  /*4c80*/  PRMT R88, RZ, 0x7610, R88 ;  /* 0x00007610ff587816 */ /* 0x000fe40000000058 */
[----:B------:R-:W-:Y:S01]  /*4c90*/  PRMT R89, RZ, 0x7610, R89 ;  /* 0x00007610ff597816 */ /* 0x000fe20000000059 */
[----:B--2---:R0:W2:Y:S04]  /*4ca0*/  @!P6 LDG.E.U16 R86, desc[UR24][R98.64] ;  /* 0x000000186256e981 */ /* 0x0040a8000c1e1500 */
[----:B---3--:R1:W2:Y:S01]  /*4cb0*/  @!P6 LDG.E.U16 R87, desc[UR24][R96.64] ;  /* 0x000000186057e981 */ /* 0x0082a2000c1e1500 */
[----:B------:R-:W-:Y:S01]  /*4cc0*/  LOP3.LUT P6, RZ, R48, 0x1, RZ, 0xc0, !PT ;  /* 0x0000000130ff7812 */ /* 0x000fe200078cc0ff */
[----:B------:R-:W-:-:S04]  /*4cd0*/  IMAD R48, R162, 0xc, RZ ;  /* 0x0000000ca2307824 */ /* 0x000fc800078e02ff */
[----:B------:R-:W-:-:S04]  /*4ce0*/  IMAD.WIDE R100, R48, 0x2, R160 ;  /* 0x0000000230647825 */ /* 0x000fc800078e02a0 */
[----:B0-----:R-:W-:Y:S01]  /*4cf0*/  IMAD.WIDE R98, R48, 0x2, R158 ;  /* 0x0000000230627825 */ /* 0x001fe200078e029e */
[----:B------:R-:W3:Y:S04]  /*4d00*/  @!P5 LDG.E.U16 R88, desc[UR24][R100.64] ;  /* 0x000000186458d981 */ /* 0x000ee8000c1e1500 */
[----:B------:R-:W3:Y:S01]  /*4d10*/  @!P5 LDG.E.U16 R89, desc[UR24][R98.64] ;  /* 0x000000186259d981 */ /* 0x000ee2000c1e1500 */
[----:B------:R-:W-:Y:S01]  /*4d20*/  PRMT R0, RZ, 0x7610, R0 ;  /* 0x00007610ff007816 */ /* 0x000fe20000000000 */
[----:B------:R-:W-:Y:S01]  /*4d30*/  IMAD.WIDE R84, R84, 0x2, R158 ;  /* 0x0000000254547825 */ /* 0x000fe200078e029e */
[----:B------:R-:W-:-:S04]  /*4d40*/  SHF.R.U32.HI R49, RZ, 0xb, R5 ;  /* 0x0000000bff317819 */ /* 0x000fc80000011605 */
[----:B------:R0:W4:Y:S01]  /*4d50*/  @P4 LDG.E.U16 R0, desc[UR24][R84.64] ;  /* 0x0000001854004981 */ /* 0x000122000c1e1500 */
[----:B------:R-:W-:Y:S01]  /*4d60*/  LOP3.LUT P4, RZ, R49, 0x1, RZ, 0xc0, !PT ;  /* 0x0000000131ff7812 */ /* 0x000fe2000788c0ff */
[----:B------:R-:W-:Y:S02]  /*4d70*/  IMAD R49, R162, 0x14, RZ ;  /* 0x00000014a2317824 */ /* 0x000fe400078e02ff */
[----:B------:R-:W-:Y:S01]  /*4d80*/  STL [R1+0x7bc], R84 ;  /* 0x0007bc5401007387 */ /* 0x000fe20000100800 */
[----:B------:R-:W-:Y:S01]  /*4d90*/  PRMT R126, RZ, 0x7610, R126 ;  /* 0x00007610ff7e7816 */ /* 0x000fe2000000007e */
[----:B-1----:R-:W-:Y:S01]  /*4da0*/  IMAD.WIDE R96, R49, 0x2, R160 ;  /* 0x0000000231607825 */ /* 0x002fe200078e02a0 */
[----:B------:R-:W-:Y:S01]  /*4db0*/  PRMT R129, RZ, 0x7610, R129 ;  /* 0x00007610ff817816 */ /* 0x000fe20000000081 */
[----:B------:R-:W-:Y:S04]  /*4dc0*/  STL [R1+0x25c], R83 ;  /* 0x00025c5301007387 */ /* 0x000fe80000100800 */
[----:B------:R0:W-:Y:S01]  /*4dd0*/  STL [R1+0x7b8], R85 ;  /* 0x0007b85501007387 */ /* 0x0001e20000100800 */
[----:B------:R-:W-:-:S03]  /*4de0*/  SHF.R.U64 R48, R3, 0x13, RZ ;  /* 0x0000001303307819 */ /* 0x000fc600000012ff */
[----:B------:R1:W4:Y:S01]  /*4df0*/  @P4 LDG.E.U16 R126, desc[UR24][R96.64] ;  /* 0x00000018607e4981 */ /* 0x000322000c1e1500 */
[----:B0-----:R-:W-:-:S05]  /*4e00*/  IMAD.WIDE R84, R49, 0x2, R158 ;  /* 0x0000000231547825 */ /* 0x001fca00078e029e */
[----:B------:R0:W4:Y:S01]  /*4e10*/  @P4 LDG.E.U16 R129, desc[UR24][R84.64] ;  /* 0x0000001854814981 */ /* 0x000122000c1e1500 */
[----:B------:R-:W-:Y:S02]  /*4e20*/  ISETP.NE.AND P4, PT, R9, RZ, PT ;  /* 0x000000ff0900720c */ /* 0x000fe40003f85270 */
[----:B------:R-:W-:Y:S02]  /*4e30*/  LOP3.LUT R9, RZ, R9, RZ, 0x33, !PT ;  /* 0x00000009ff097212 */ /* 0x000fe400078e33ff */
[----:B------:R-:W-:Y:S02]  /*4e40*/  LOP3.LUT P5, RZ, R48, 0x1, RZ, 0xc0, !PT ;  /* 0x0000000130ff7812 */ /* 0x000fe400078ac0ff */
[C---:B------:R-:W-:Y:S01]  /*4e50*/  SEL R102, R9.reuse, R28, !P4 ;  /* 0x0000001c09667207 */ /* 0x040fe20006000000 */
[----:B------:R-:W-:Y:S01]  /*4e60*/  IMAD.MOV.U32 R28, RZ, RZ, R82 ;  /* 0x000000ffff1c7224 */ /* 0x000fe200078e0052 */
[----:B------:R-:W-:Y:S01]  /*4e70*/  SEL R114, R9, R29, !P4 ;  /* 0x0000001d09727207 */ /* 0x000fe20006000000 */
[----:B------:R-:W-:Y:S01]  /*4e80*/  IMAD.MOV.U32 R29, RZ, RZ, R81 ;  /* 0x000000ffff1d7224 */ /* 0x000fe200078e0051 */
[----:B------:R-:W-:-:S02]  /*4e90*/  PRMT R133, RZ, 0x7610, R133 ;  /* 0x00007610ff857816 */ /* 0x000fc40000000085 */
[----:B------:R-:W-:Y:S02]  /*4ea0*/  PRMT R131, RZ, 0x7610, R131 ;  /* 0x00007610ff837816 */ /* 0x000fe40000000083 */
[C---:B------:R-:W-:Y:S01]  /*4eb0*/  SEL R103, R9.reuse, R7, !P4 ;  /* 0x0000000709677207 */ /* 0x040fe20006000000 */
[----:B------:R-:W-:Y:S01]  /*4ec0*/  VIADD R7, R4, 0xfffffffa ;  /* 0xfffffffa04077836 */ /* 0x000fe20000000000 */
[C---:B------:R-:W-:Y:S01]  /*4ed0*/  SEL R123, R9.reuse, R34, !P4 ;  /* 0x00000022097b7207 */ /* 0x040fe20006000000 */
[----:B------:R-:W-:Y:S01]  /*4ee0*/  IMAD.MOV.U32 R34, RZ, RZ, R74 ;  /* 0x000000ffff227224 */ /* 0x000fe200078e004a */
[----:B------:R-:W-:Y:S01]  /*4ef0*/  SEL R124, R9, R35, !P4 ;  /* 0x00000023097c7207 */ /* 0x000fe20006000000 */
[----:B------:R-:W-:Y:S01]  /*4f00*/  IMAD.MOV.U32 R35, RZ, RZ, R73 ;  /* 0x000000ffff237224 */ /* 0x000fe200078e0049 */
[----:B------:R-:W-:Y:S02]  /*4f10*/  PRMT R128, RZ, 0x7610, R128 ;  /* 0x00007610ff807816 */ /* 0x000fe40000000080 */
[----:B------:R-:W-:-:S02]  /*4f20*/  PRMT R91, RZ, 0x7610, R91 ;  /* 0x00007610ff5b7816 */ /* 0x000fc4000000005b */
[----:B------:R-:W-:Y:S02]  /*4f30*/  SEL R112, R9, R6, !P4 ;  /* 0x0000000609707207 */ /* 0x000fe40006000000 */
[----:B------:R-:W-:Y:S02]  /*4f40*/  SHF.R.U64 R6, R3, 0xb, RZ ;  /* 0x0000000b03067819 */ /* 0x000fe400000012ff */
[C---:B------:R-:W-:Y:S02]  /*4f50*/  SEL R125, R9.reuse, R36, !P4 ;  /* 0x00000024097d7207 */ /* 0x040fe40006000000 */
[C---:B------:R-:W-:Y:S02]  /*4f60*/  SEL R93, R9.reuse, R32, !P4 ;  /* 0x00000020095d7207 */ /* 0x040fe40006000000 */
[C---:B------:R-:W-:Y:S02]  /*4f70*/  SEL R111, R9.reuse, R31, !P4 ;  /* 0x0000001f096f7207 */ /* 0x040fe40006000000 */
[----:B------:R-:W-:-:S02]  /*4f80*/  SEL R118, R9, R30, !P4 ;  /* 0x0000001e09767207 */ /* 0x000fc40006000000 */
[C---:B------:R-:W-:Y:S02]  /*4f90*/  SEL R113, R9.reuse, R27, !P4 ;  /* 0x0000001b09717207 */ /* 0x040fe40006000000 */
[C---:B------:R-:W-:Y:S02]  /*4fa0*/  SEL R116, R9.reuse, R26, !P4 ;  /* 0x0000001a09747207 */ /* 0x040fe40006000000 */
        /* <DEDUP_REMOVED lines=13> */
[----:B------:R-:W-:Y:S01]  /*5080*/  SEL R94, R9, R38, !P4 ;  /* 0x00000026095e7207 */ /* 0x000fe20006000000 */
[----:B------:R-:W-:Y:S01]  /*5090*/  IMAD.MOV.U32 R50, RZ, RZ, R67 ;  /* 0x000000ffff327224 */ /* 0x000fe200078e0043 */
[----:B------:R-:W-:Y:S01]  /*50a0*/  PRMT R95, RZ, 0x7610, R95 ;  /* 0x00007610ff5f7816 */ /* 0x000fe2000000005f */
[----:B------:R-:W-:Y:S01]  /*50b0*/  IMAD.MOV.U32 R48, RZ, RZ, R66 ;  /* 0x000000ffff307224 */ /* 0x000fe200078e0042 */
[----:B------:R-:W-:Y:S01]  /*50c0*/  PRMT R151, RZ, 0x7610, R151 ;  /* 0x00007610ff977816 */ /* 0x000fe20000000097 */
[----:B------:R-:W-:-:S02]  /*50d0*/  IMAD.MOV.U32 R49, RZ, RZ, R68 ;  /* 0x000000ffff317224 */ /* 0x000fc400078e0044 */
[----:B------:R-:W-:Y:S01]  /*50e0*/  IMAD R68, R162, 0x34, RZ ;  /* 0x00000034a2447824 */ /* 0x000fe200078e02ff */
[----:B------:R-:W-:Y:S01]  /*50f0*/  PRMT R132, RZ, 0x7610, R132 ;  /* 0x00007610ff847816 */ /* 0x000fe20000000084 */
[----:B------:R-:W-:Y:S01]  /*5100*/  IMAD.MOV.U32 R30, RZ, RZ, R79 ;  /* 0x000000ffff1e7224 */ /* 0x000fe200078e004f */
[----:B------:R-:W-:Y:S01]  /*5110*/  PRMT R130, RZ, 0x7610, R130 ;  /* 0x00007610ff827816 */ /* 0x000fe20000000082 */
[----:B------:R-:W-:Y:S02]  /*5120*/  IMAD.MOV.U32 R31, RZ, RZ, R78 ;  /* 0x000000ffff1f7224 */ /* 0x000fe400078e004e */
[----:B------:R-:W-:Y:S01]  /*5130*/  IMAD.MOV.U32 R32, RZ, RZ, R77 ;  /* 0x000000ffff207224 */ /* 0x000fe200078e004d */
[----:B------:R-:W-:Y:S01]  /*5140*/  PRMT R90, RZ, 0x7610, R90 ;  /* 0x00007610ff5a7816 */ /* 0x000fe2000000005a */
[----:B------:R-:W-:Y:S01]  /*5150*/  IMAD.MOV.U32 R36, RZ, RZ, R71 ;  /* 0x000000ffff247224 */ /* 0x000fe200078e0047 */
[----:B------:R-:W-:Y:S01]  /*5160*/  PRMT R92, RZ, 0x7610, R92 ;  /* 0x00007610ff5c7816 */ /* 0x000fe2000000005c */
[----:B------:R-:W-:Y:S01]  /*5170*/  VIADD R8, R4, 0xfffffff2 ;  /* 0xfffffff204087836 */ /* 0x000fe20000000000 */
[----:B------:R-:W-:-:S02]  /*5180*/  PRMT R13, RZ, 0x7610, R13 ;  /* 0x00007610ff0d7816 */ /* 0x000fc4000000000d */
[----:B------:R-:W-:Y:S02]  /*5190*/  PRMT R12, RZ, 0x7610, R12 ;  /* 0x00007610ff0c7816 */ /* 0x000fe4000000000c */
[----:B------:R-:W-:Y:S02]  /*51a0*/  PRMT R10, RZ, 0x7610, R10 ;  /* 0x00007610ff0a7816 */ /* 0x000fe4000000000a */
[----:B------:R-:W-:Y:S01]  /*51b0*/  PRMT R11, RZ, 0x7610, R11 ;  /* 0x00007610ff0b7816 */ /* 0x000fe2000000000b */
[----:B------:R-:W-:Y:S01]  /*51c0*/  IMAD R14, R162, 0x15, RZ ;  /* 0x00000015a20e7824 */ /* 0x000fe200078e02ff */
[----:B------:R-:W-:-:S04]  /*51d0*/  @!UP1 UIADD3 UR4, UPT, UPT, -UR4, 0x100000, URZ ;  /* 0x0010000004049890 */ /* 0x000fc8000fffe1ff */
[----:B------:R-:W-:Y:S02]  /*51e0*/  @!UP1 USHF.L.U32 UR5, UR4, 0xb, URZ ;  /* 0x0000000b04059899 */ /* 0x000fe400080006ff */
[----:B------:R-:W-:Y:S01]  /*51f0*/  @!UP1 USHF.L.U32 UR4, UR4, 0x1, URZ ;  /* 0x0000000104049899 */ /* 0x000fe200080006ff */
[----:B------:R-:W-:Y:S01]  /*5200*/  VOTEU.ALL UP1, P0 ;  /* 0x0000000000ff7886 */ /* 0x000fe20000020000 */
[----:B------:R-:W-:Y:S02]  /*5210*/  IMAD.MOV.U32 R38, RZ, RZ, R56 ;  /* 0x000000ffff267224 */ /* 0x000fe400078e0038 */
[----:B------:R-:W-:-:S08]  /*5220*/  IMAD.MOV.U32 R37, RZ, RZ, R35 ;  /* 0x000000ffff257224 */ /* 0x000fd000078e0023 */
[----:B------:R0:W0:Y:S01]  /*5230*/  @!UP1 SYNCS.EXCH.64 URZ, [UR10+0x14008], UR4 ;  /* 0x014008040aff95b2 */ /* 0x0000220008000100 */
[----:B------:R-:W-:Y:S04]  /*5240*/  STS.U16 [R2+UR10+0x4000], R43 ;  /* 0x0040002b02007988 */ /* 0x000fe8000800040a */
[----:B--2---:R-:W-:Y:S01]  /*5250*/  STL.64 [R1+0x7c0], R86 ;  /* 0x0007c05601007387 */ /* 0x004fe20000100a00 */
[C---:B------:R-:W-:Y:S01]  /*5260*/  IMAD R56, R162.reuse, 0x25, RZ ;  /* 0x00000025a2387824 */ /* 0x040fe200078e02ff */
[----:B------:R-:W-:Y:S01]  /*5270*/  PRMT R163, RZ, 0x7610, R163 ;  /* 0x00007610ffa37816 */ /* 0x000fe200000000a3 */
[----:B0-----:R-:W0:Y:S01]  /*5280*/  LDCU UR4, c[0x0][0x3b0] ;  /* 0x00007600ff0477ac */ /* 0x001e220008000800 */
[----:B------:R-:W-:Y:S04]  /*5290*/  STL.64 [R1+0xd0], R100 ;  /* 0x0000d06401007387 */ /* 0x000fe80000100a00 */
[----:B------:R-:W-:Y:S04]  /*52a0*/  STL.64 [R1+0xc8], R98 ;  /* 0x0000c86201007387 */ /* 0x000fe80000100a00 */
[----:B------:R-:W-:Y:S04]  /*52b0*/  STL.64 [R1+0x50], R96 ;  /* 0x0000506001007387 */ /* 0x000fe80000100a00 */
[----:B---3--:R-:W-:Y:S04]  /*52c0*/  STL.64 [R1+0x7c8], R88 ;  /* 0x0007c85801007387 */ /* 0x008fe80000100a00 */
[----:B----4-:R2:W-:Y:S04]  /*52d0*/  STL [R1+0x24c], R80 ;  /* 0x00024c5001007387 */ /* 0x0105e80000100800 */
[----:B------:R3:W-:Y:S01]  /*52e0*/  STL.64 [R1+0x48], R84 ;  /* 0x0000485401007387 */ /* 0x0007e20000100a00 */
[----:B--2---:R-:W-:Y:S01]  /*52f0*/  IMAD R80, R162, 0x1c, RZ ;  /* 0x0000001ca2507824 */ /* 0x004fe200078e02ff */
[----:B-1----:R-:W-:-:S03]  /*5300*/  SEL R96, R9, R33, !P4 ;  /* 0x0000002109607207 */ /* 0x002fc60006000000 */
[----:B------:R-:W-:-:S04]  /*5310*/  IMAD.WIDE R82, R80, 0x2, R160 ;  /* 0x0000000250527825 */ /* 0x000fc800078e02a0 */
[----:B---3--:R-:W-:Y:S01]  /*5320*/  IMAD.MOV.U32 R85, RZ, RZ, R72 ;  /* 0x000000ffff557224 */ /* 0x008fe200078e0048 */
[----:B------:R-:W2:Y:S01]  /*5330*/  @P3 LDG.E.U16 R133, desc[UR24][R82.64] ;  /* 0x0000001852853981 */ /* 0x000ea2000c1e1500 */
[----:B------:R-:W-:Y:S02]  /*5340*/  IMAD R72, R162, 0x2c, RZ ;  /* 0x0000002ca2487824 */ /* 0x000fe400078e02ff */
[----:B------:R-:W-:-:S04]  /*5350*/  IMAD.WIDE R80, R80, 0x2, R158 ;  /* 0x0000000250507825 */ /* 0x000fc800078e029e */
[----:B------:R-:W-:Y:S01]  /*5360*/  IMAD.MOV.U32 R33, RZ, RZ, R75 ;  /* 0x000000ffff217224 */ /* 0x000fe200078e004b */
[----:B------:R-:W3:Y:S01]  /*5370*/  @P3 LDG.E.U16 R131, desc[UR24][R80.64] ;  /* 0x0000001850833981 */ /* 0x000ee2000c1e1500 */
[----:B------:R-:W-:Y:S01]  /*5380*/  IMAD.WIDE R74, R72, 0x2, R160 ;  /* 0x00000002484a7825 */ /* 0x000fe200078e02a0 */
[----:B------:R-:W-:-:S03]  /*5390*/  ISETP.GE.U32.AND P3, PT, R7, 0x7fffffbb, PT ;  /* 0x7fffffbb0700780c */ /* 0x000fc60003f66070 */
[----:B------:R-:W-:Y:S01]  /*53a0*/  IMAD.WIDE R72, R72, 0x2, R158 ;  /* 0x0000000248487825 */ /* 0x000fe200078e029e */
[----:B------:R-:W-:Y:S01]  /*53b0*/  SHF.R.U64 R7, R3, 0x3, RZ ;  /* 0x0000000303077819 */ /* 0x000fe200000012ff */
[----:B------:R-:W4:Y:S04]  /*53c0*/  @P5 LDG.E.U16 R128, desc[UR24][R74.64] ;  /* 0x000000184a805981 */ /* 0x000f28000c1e1500 */
[----:B------:R-:W2:Y:S01]  /*53d0*/  @P5 LDG.E.U16 R91, desc[UR24][R72.64] ;  /* 0x00000018485b5981 */ /* 0x000ea2000c1e1500 */
[----:B------:R-:W-:Y:S01]  /*53e0*/  LOP3.LUT P5, RZ, R7, 0x1, RZ, 0xc0, !PT ;  /* 0x0000000107ff7812 */ /* 0x000fe200078ac0ff */
[----:B------:R-:W-:Y:S01]  /*53f0*/  IMAD.MOV.U32 R88, RZ, RZ, R64 ;  /* 0x000000ffff587224 */ /* 0x000fe200078e0040 */
[C---:B------:R-:W-:Y:S01]  /*5400*/  SEL R98, R9.reuse, R25, !P4 ;  /* 0x0000001909627207 */ /* 0x040fe20006000000 */
[----:B------:R-:W-:Y:S01]  /*5410*/  IMAD R64, R162, 0x3c, RZ ;  /* 0x0000003ca2407824 */ /* 0x000fe200078e02ff */
[C---:B------:R-:W-:Y:S01]  /*5420*/  SEL R97, R9.reuse, R24, !P4 ;  /* 0x0000001809617207 */ /* 0x040fe20006000000 */
[----:B------:R-:W-:Y:S01]  /*5430*/  IMAD.MOV.U32 R89, RZ, RZ, R76 ;  /* 0x000000ffff597224 */ /* 0x000fe200078e004c */
[----:B------:R-:W-:-:S02]  /*5440*/  SEL R100, R9, R22, !P4 ;  /* 0x0000001609647207 */ /* 0x000fc40006000000 */
[C---:B------:R-:W-:Y:S02]  /*5450*/  SEL R101, R9.reuse, R16, !P4 ;  /* 0x0000001009657207 */ /* 0x040fe40006000000 */
[----:B------:R-:W-:Y:S01]  /*5460*/  SEL R99, R9, R18, !P4 ;  /* 0x0000001209637207 */ /* 0x000fe20006000000 */
[----:B------:R-:W-:Y:S01]  /*5470*/  IMAD R76, R162, 0x24, RZ ;  /* 0x00000024a24c7824 */ /* 0x000fe200078e02ff */
[----:B------:R-:W-:Y:S01]  /*5480*/  LOP3.LUT P4, RZ, R6, 0x1, RZ, 0xc0, !PT ;  /* 0x0000000106ff7812 */ /* 0x000fe2000788c0ff */
[----:B------:R-:W-:Y:S02]  /*5490*/  IMAD.MOV.U32 R84, RZ, RZ, R65 ;  /* 0x000000ffff547224 */ /* 0x000fe400078e0041 */
[----:B------:R-:W-:Y:S01]  /*54a0*/  IMAD.WIDE R66, R64, 0x2, R160 ;  /* 0x0000000240427825 */ /* 0x000fe200078e02a0 */
[----:B------:R-:W-:-:S03]  /*54b0*/  SHF.R.U32.HI R6, RZ, 0x2, R5 ;  /* 0x00000002ff067819 */ /* 0x000fc60000011605 */
[----:B------:R-:W-:Y:S01]  /*54c0*/  IMAD.WIDE R64, R64, 0x2, R158 ;  /* 0x0000000240407825 */ /* 0x000fe200078e029e */
[----:B------:R-:W2:Y:S03]  /*54d0*/  @P5 LDG.E.U16 R95, desc[UR24][R66.64] ;  /* 0x00000018425f5981 */ /* 0x000ea6000c1e1500 */
[----:B------:R-:W-:Y:S01]  /*54e0*/  IMAD.MOV.U32 R87, RZ, RZ, R51 ;  /* 0x000000ffff577224 */ /* 0x000fe200078e0033 */
[----:B------:R-:W2:Y:S01]  /*54f0*/  @P5 LDG.E.U16 R151, desc[UR24][R64.64] ;  /* 0x0000001840975981 */ /* 0x000ea2000c1e1500 */
[----:B------:R-:W-:Y:S01]  /*5500*/  IMAD.WIDE R78, R76, 0x2, R160 ;  /* 0x000000024c4e7825 */ /* 0x000fe200078e02a0 */
[----:B------:R-:W-:-:S03]  /*5510*/  LOP3.LUT P5, RZ, R6, 0x1, RZ, 0xc0, !PT ;  /* 0x0000000106ff7812 */ /* 0x000fc600078ac0ff */
[----:B------:R-:W-:Y:S02]  /*5520*/  IMAD.MOV.U32 R51, RZ, RZ, R70 ;  /* 0x000000ffff337224 */ /* 0x000fe400078e0046 */
[----:B------:R-:W-:Y:S01]  /*5530*/  IMAD.MOV.U32 R86, RZ, RZ, R69 ;  /* 0x000000ffff567224 */ /* 0x000fe200078e0045 */
[----:B------:R-:W-:Y:S01]  /*5540*/  SHF.R.U32.HI R7, RZ, 0x1, R5 ;  /* 0x00000001ff077819 */ /* 0x000fe20000011605 */
[----:B------:R-:W-:Y:S01]  /*5550*/  IMAD.WIDE R76, R76, 0x2, R158 ;  /* 0x000000024c4c7825 */ /* 0x000fe200078e029e */
[----:B------:R-:W2:Y:S03]  /*5560*/  @P6 LDG.E.U16 R132, desc[UR24][R78.64] ;  /* 0x000000184e846981 */ /* 0x000ea6000c1e1500 */
[C---:B------:R-:W-:Y:S01]  /*5570*/  IMAD.WIDE R70, R68.reuse, 0x2, R160 ;  /* 0x0000000244467825 */ /* 0x040fe200078e02a0 */
[----:B------:R-:W2:Y:S03]  /*5580*/  @P6 LDG.E.U16 R130, desc[UR24][R76.64] ;  /* 0x000000184c826981 */ /* 0x000ea6000c1e1500 */
[----:B------:R-:W-:Y:S01]  /*5590*/  IMAD.WIDE R68, R68, 0x2, R158 ;  /* 0x0000000244447825 */ /* 0x000fe200078e029e */
[----:B------:R-:W-:Y:S01]  /*55a0*/  ISETP.GE.U32.AND P6, PT, R8, 0x7fffffb3, PT ;  /* 0x7fffffb30800780c */ /* 0x000fe20003fc6070 */
[----:B------:R-:W2:Y:S02]  /*55b0*/  @P4 LDG.E.U16 R90, desc[UR24][R70.64] ;  /* 0x00000018465a4981 */ /* 0x000ea4000c1e1500 */
[----:B------:R-:W-:-:S02]  /*55c0*/  IMAD R6, R162, 0x5, RZ ;  /* 0x00000005a2067824 */ /* 0x000fc400078e02ff */
[----:B------:R-:W2:Y:S01]  /*55d0*/  @P4 LDG.E.U16 R92, desc[UR24][R68.64] ;  /* 0x00000018445c4981 */ /* 0x000ea2000c1e1500 */
[----:B------:R-:W-:Y:S01]  /*55e0*/  LOP3.LUT P4, RZ, R7, 0x1, RZ, 0xc0, !PT ;  /* 0x0000000107ff7812 */ /* 0x000fe2000788c0ff */
[----:B------:R-:W-:-:S04]  /*55f0*/  IMAD.WIDE R20, R6, 0x2, R160 ;  /* 0x0000000206147825 */ /* 0x000fc800078e02a0 */
[----:B------:R-:W-:Y:S01]  /*5600*/  IMAD.WIDE R22, R6, 0x2, R158 ;  /* 0x0000000206167825 */ /* 0x000fe200078e029e */
[----:B------:R-:W-:Y:S01]  /*5610*/  SHF.R.U32.HI R6, RZ, 0xa, R5 ;  /* 0x0000000aff067819 */ /* 0x000fe20000011605 */
[----:B------:R-:W2:Y:S02]  /*5620*/  @!P3 LDG.E.U16 R13, desc[UR24][R20.64] ;  /* 0x00000018140db981 */ /* 0x000ea4000c1e1500 */
[----:B------:R-:W-:Y:S02]  /*5630*/  IMAD R7, R162, 0xd, RZ ;  /* 0x0000000da2077824 */ /* 0x000fe400078e02ff */
[----:B------:R-:W2:Y:S01]  /*5640*/  @!P3 LDG.E.U16 R12, desc[UR24][R22.64] ;  /* 0x00000018160cb981 */ /* 0x000ea2000c1e1500 */
[----:B------:R-:W-:Y:S01]  /*5650*/  LOP3.LUT P3, RZ, R6, 0x1, RZ, 0xc0, !PT ;  /* 0x0000000106ff7812 */ /* 0x000fe2000786c0ff */
[C---:B------:R-:W-:Y:S02]  /*5660*/  IMAD.WIDE R24, R7.reuse, 0x2, R160 ;  /* 0x0000000207187825 */ /* 0x040fe400078e02a0 */
[----:B------:R-:W-:Y:S02]  /*5670*/  STL.64 [R1+0x140], R20 ;  /* 0x0001401401007387 */ /* 0x000fe40000100a00 */
[----:B------:R-:W-:-:S02]  /*5680*/  IMAD.WIDE R26, R7, 0x2, R158 ;  /* 0x00000002071a7825 */ /* 0x000fc400078e029e */
[----:B------:R-:W-:Y:S01]  /*5690*/  STL.64 [R1+0x138], R22 ;  /* 0x0001381601007387 */ /* 0x000fe20000100a00 */
[----:B------:R-:W-:-:S03]  /*56a0*/  PRMT R9, RZ, 0x7610, R9 ;  /* 0x00007610ff097816 */ /* 0x000fc60000000009 */
[----:B------:R-:W-:Y:S01]  /*56b0*/  STL.64 [R1+0xc0], R24 ;  /* 0x0000c01801007387 */ /* 0x000fe20000100a00 */
[----:B------:R-:W-:-:S03]  /*56c0*/  PRMT R8, RZ, 0x7610, R8 ;  /* 0x00007610ff087816 */ /* 0x000fc60000000008 */
[----:B------:R1:W-:Y:S01]  /*56d0*/  STL.64 [R1+0xb8], R26 ;  /* 0x0000b81a01007387 */ /* 0x0003e20000100a00 */
[----:B------:R-:W-:-:S03]  /*56e0*/  IMAD.WIDE R18, R14, 0x2, R160 ;  /* 0x000000020e127825 */ /* 0x000fc600078e02a0 */
[----:B------:R1:W2:Y:S01]  /*56f0*/  @!P6 LDG.E.U16 R10, desc[UR24][R26.64] ;  /* 0x000000181a0ae981 */ /* 0x0002a2000c1e1500 */
[----:B------:R-:W-:Y:S01]  /*5700*/  IMAD.WIDE R16, R14, 0x2, R158 ;  /* 0x000000020e107825 */ /* 0x000fe200078e029e */
[----:B------:R-:W-:Y:S02]  /*5710*/  SHF.R.U64 R14, R3, 0x1a, RZ ;  /* 0x0000001a030e7819 */ /* 0x000fe400000012ff */
[----:B------:R0:W2:Y:S01]  /*5720*/  @!P6 LDG.E.U16 R11, desc[UR24][R24.64] ;  /* 0x00000018180be981 */ /* 0x0000a2000c1e1500 */
[----:B------:R-:W-:Y:S02]  /*5730*/  PRMT R7, RZ, 0x7610, R7 ;  /* 0x00007610ff077816 */ /* 0x000fe40000000007 */
[----:B------:R-:W-:Y:S01]  /*5740*/  PRMT R6, RZ, 0x7610, R6 ;  /* 0x00007610ff067816 */ /* 0x000fe20000000006 */
[----:B------:R0:W2:Y:S01]  /*5750*/  @P3 LDG.E.U16 R9, desc[UR24][R18.64] ;  /* 0x0000001812093981 */ /* 0x0000a2000c1e1500 */
[----:B-1----:R-:W-:Y:S02]  /*5760*/  IMAD.MOV.U32 R26, RZ, RZ, R28 ;  /* 0x000000ffff1a7224 */ /* 0x002fe400078e001c */
[----:B------:R-:W-:Y:S01]  /*5770*/  IMAD.MOV.U32 R28, RZ, RZ, R60 ;  /* 0x000000ffff1c7224 */ /* 0x000fe200078e003c */
[----:B------:R1:W2:Y:S01]  /*5780*/  @P3 LDG.E.U16 R8, desc[UR24][R16.64] ;  /* 0x0000001810083981 */ /* 0x0002a2000c1e1500 */
[----:B------:R-:W-:-:S02]  /*5790*/  IMAD R60, R162, 0x1d, RZ ;  /* 0x0000001da23c7824 */ /* 0x000fc400078e02ff */
[----:B0-----:R-:W-:Y:S02]  /*57a0*/  IMAD.MOV.U32 R24, RZ, RZ, R89 ;  /* 0x000000ffff187224 */ /* 0x001fe400078e0059 */
[----:B------:R-:W-:Y:S02]  /*57b0*/  IMAD.MOV.U32 R89, RZ, RZ, R49 ;  /* 0x000000ffff597224 */ /* 0x000fe400078e0031 */
[----:B------:R-:W-:Y:S02]  /*57c0*/  IMAD.MOV.U32 R25, RZ, RZ, R63 ;  /* 0x000000ffff197224 */ /* 0x000fe400078e003f */
[----:B------:R-:W-:Y:S02]  /*57d0*/  IMAD.MOV.U32 R27, RZ, RZ, R62 ;  /* 0x000000ffff1b7224 */ /* 0x000fe400078e003e */
[----:B------:R-:W-:Y:S02]  /*57e0*/  IMAD.MOV.U32 R49, RZ, RZ, R86 ;  /* 0x000000ffff317224 */ /* 0x000fe400078e0056 */
[----:B------:R-:W-:Y:S01]  /*57f0*/  IMAD.WIDE R62, R60, 0x2, R160 ;  /* 0x000000023c3e7825 */ /* 0x000fe200078e02a0 */
[----:B------:R-:W-:-:S03]  /*5800*/  LOP3.LUT P3, RZ, R14, 0x1, RZ, 0xc0, !PT ;  /* 0x000000010eff7812 */ /* 0x000fc6000786c0ff */
[----:B------:R-:W-:Y:S01]  /*5810*/  IMAD.MOV.U32 R86, RZ, RZ, R61 ;  /* 0x000000ffff567224 */ /* 0x000fe200078e003d */
[----:B------:R-:W2:Y:S01]  /*5820*/  @P5 LDG.E.U16 R7, desc[UR24][R62.64] ;  /* 0x000000183e075981 */ /* 0x000ea2000c1e1500 */
[----:B------:R-:W-:Y:S01]  /*5830*/  IMAD.WIDE R60, R60, 0x2, R158 ;  /* 0x000000023c3c7825 */ /* 0x000fe200078e029e */
[----:B------:R-:W-:-:S04]  /*5840*/  SHF.R.U64 R14, R3, 0x12, RZ ;  /* 0x00000012030e7819 */ /* 0x000fc800000012ff */
[----:B------:R-:W2:Y:S01]  /*5850*/  @P5 LDG.E.U16 R6, desc[UR24][R60.64] ;  /* 0x000000183c065981 */ /* 0x000ea2000c1e1500 */
[----:B------:R-:W-:Y:S01]  /*5860*/  LOP3.LUT P5, RZ, R14, 0x1, RZ, 0xc0, !PT ;  /* 0x000000010eff7812 */ /* 0x000fe200078ac0ff */
[----:B------:R-:W-:Y:S02]  /*5870*/  IMAD.MOV.U32 R14, RZ, RZ, R89 ;  /* 0x000000ffff0e7224 */ /* 0x000fe400078e0059 */
[----:B------:R0:W-:Y:S02]  /*5880*/  STL.64 [R1+0x40], R18 ;  /* 0x0000401201007387 */ /* 0x0001e40000100a00 */
[----:B------:R-:W-:Y:S02]  /*5890*/  IMAD.MOV.U32 R43, RZ, RZ, R14 ;  /* 0x000000ffff2b7224 */ /* 0x000fe400078e000e */
[----:B------:R1:W-:Y:S01]  /*58a0*/  STL.64 [R1+0x38], R16 ;  /* 0x0000381001007387 */ /* 0x0003e20000100a00 */
[----:B------:R-:W-:Y:S02]  /*58b0*/  IMAD.MOV.U32 R14, RZ, RZ, R38 ;  /* 0x000000ffff0e7224 */ /* 0x000fe400078e0026 */
[----:B------:R-:W-:-:S02]  /*58c0*/  IMAD.MOV.U32 R38, RZ, RZ, R37 ;  /* 0x000000ffff267224 */ /* 0x000fc400078e0025 */
[----:B0-----:R-:W-:Y:S02]  /*58d0*/  IMAD.MOV.U32 R19, RZ, RZ, R28 ;  /* 0x000000ffff137224 */ /* 0x001fe400078e001c */
[----:B-1----:R-:W-:Y:S02]  /*58e0*/  IMAD.MOV.U32 R17, RZ, RZ, R25 ;  /* 0x000000ffff117224 */ /* 0x002fe400078e0019 */
[----:B------:R-:W-:Y:S02]  /*58f0*/  IMAD.MOV.U32 R16, RZ, RZ, R24 ;  /* 0x000000ffff107224 */ /* 0x000fe400078e0018 */
[----:B------:R-:W-:Y:S02]  /*5900*/  IMAD.MOV.U32 R37, RZ, RZ, R19 ;  /* 0x000000ffff257224 */ /* 0x000fe400078e0013 */
[----:B------:R-:W-:Y:S02]  /*5910*/  IMAD.MOV.U32 R19, RZ, RZ, R17 ;  /* 0x000000ffff137224 */ /* 0x000fe400078e0011 */
[----:B------:R-:W-:-:S02]  /*5920*/  IMAD.MOV.U32 R17, RZ, RZ, R16 ;  /* 0x000000ffff117224 */ /* 0x000fc400078e0010 */
[----:B------:R-:W-:Y:S01]  /*5930*/  IMAD.MOV.U32 R16, RZ, RZ, R26 ;  /* 0x000000ffff107224 */ /* 0x000fe200078e001a */
[----:B------:R0:W-:Y:S01]  /*5940*/  STS.U16 [R2+UR10+0x1800], R43 ;  /* 0x0018002b02007988 */ /* 0x0001e2000800040a */
[----:B------:R-:W-:Y:S02]  /*5950*/  IMAD.MOV.U32 R26, RZ, RZ, R29 ;  /* 0x000000ffff1a7224 */ /* 0x000fe400078e001d */
[----:B------:R-:W-:Y:S02]  /*5960*/  IMAD.MOV.U32 R20, RZ, RZ, R55 ;  /* 0x000000ffff147224 */ /* 0x000fe400078e0037 */
[----:B------:R-:W-:Y:S02]  /*5970*/  IMAD.MOV.U32 R29, RZ, RZ, R30 ;  /* 0x000000ffff1d7224 */ /* 0x000fe400078e001e */
[----:B------:R-:W-:Y:S02]  /*5980*/  IMAD.MOV.U32 R21, RZ, RZ, R54 ;  /* 0x000000ffff157224 */ /* 0x000fe400078e0036 */
[----:B------:R-:W-:-:S02]  /*5990*/  IMAD.MOV.U32 R30, RZ, RZ, R31 ;  /* 0x000000ffff1e7224 */ /* 0x000fc400078e001f */
[----:B0-----:R-:W-:Y:S02]  /*59a0*/  IMAD.MOV.U32 R43, RZ, RZ, R14 ;  /* 0x000000ffff2b7224 */ /* 0x001fe400078e000e */
[----:B------:R-:W-:Y:S02]  /*59b0*/  IMAD.MOV.U32 R22, RZ, RZ, R53 ;  /* 0x000000ffff167224 */ /* 0x000fe400078e0035 */
[----:B------:R-:W-:Y:S02]  /*59c0*/  IMAD.MOV.U32 R31, RZ, RZ, R32 ;  /* 0x000000ffff1f7224 */ /* 0x000fe400078e0020 */
[----:B------:R-:W-:Y:S02]  /*59d0*/  IMAD.MOV.U32 R14, RZ, RZ, R37 ;  /* 0x000000ffff0e7224 */ /* 0x000fe400078e0025 */
[----:B------:R-:W-:Y:S02]  /*59e0*/  IMAD.MOV.U32 R32, RZ, RZ, R33 ;  /* 0x000000ffff207224 */ /* 0x000fe400078e0021 */
[----:B------:R-:W-:-:S02]  /*59f0*/  IMAD.MOV.U32 R37, RZ, RZ, R17 ;  /* 0x000000ffff257224 */ /* 0x000fc400078e0011 */
[----:B------:R-:W-:Y:S02]  /*5a00*/  IMAD.MOV.U32 R33, RZ, RZ, R34 ;  /* 0x000000ffff217224 */ /* 0x000fe400078e0022 */
[----:B------:R-:W-:Y:S02]  /*5a10*/  IMAD.MOV.U32 R17, RZ, RZ, R20 ;  /* 0x000000ffff117224 */ /* 0x000fe400078e0014 */
[----:B------:R-:W-:Y:S02]  /*5a20*/  IMAD.MOV.U32 R34, RZ, RZ, R87 ;  /* 0x000000ffff227224 */ /* 0x000fe400078e0057 */
[----:B------:R-:W-:Y:S02]  /*5a30*/  IMAD.MOV.U32 R20, RZ, RZ, R21 ;  /* 0x000000ffff147224 */ /* 0x000fe400078e0015 */
[----:B------:R-:W-:Y:S02]  /*5a40*/  IMAD.MOV.U32 R87, RZ, RZ, R149 ;  /* 0x000000ffff577224 */ /* 0x000fe400078e0095 */
[----:B------:R-:W-:Y:S01]  /*5a50*/  IMAD.MOV.U32 R21, RZ, RZ, R22 ;  /* 0x000000ffff157224 */ /* 0x000fe200078e0016 */
[----:B------:R-:W2:Y:S01]  /*5a60*/  LDL.LU R149, [R1+0x7f0] ;  /* 0x0007f00001957983 */ /* 0x000ea20000300800 */
[----:B------:R-:W-:-:S03]  /*5a70*/  IMAD.MOV.U32 R22, RZ, RZ, R143 ;  /* 0x000000ffff167224 */ /* 0x000fc600078e008f */
[----:B------:R-:W2:Y:S04]  /*5a80*/  LDL.LU R143, [R1+0x7ec] ;  /* 0x0007ec00018f7983 */ /* 0x000ea80000300800 */
[----:B------:R0:W-:Y:S04]  /*5a90*/  STS.U16 [R2+UR10+0x1c00], R43 ;  /* 0x001c002b02007988 */ /* 0x0001e8000800040a */
[----:B0-----:R-:W2:Y:S04]  /*5aa0*/  LDL.LU R43, [R1+0x20] ;  /* 0x00002000012b7983 */ /* 0x001ea80000300800 */
[----:B------:R0:W-:Y:S04]  /*5ab0*/  STS.U16 [R2+UR10+0x400], R42 ;  /* 0x0004002a02007988 */ /* 0x0001e8000800040a */
[----:B------:R1:W-:Y:S01]  /*5ac0*/  STS.U16 [R2+UR10], R44 ;  /* 0x0000002c02007988 */ /* 0x0003e2000800040a */
[----:B0-----:R-:W-:-:S02]  /*5ad0*/  IMAD.MOV.U32 R42, RZ, RZ, R38 ;  /* 0x000000ffff2a7224 */ /* 0x001fc400078e0026 */
[----:B------:R-:W-:Y:S01]  /*5ae0*/  IMAD.MOV.U32 R38, RZ, RZ, R16 ;  /* 0x000000ffff267224 */ /* 0x000fe200078e0010 */
[----:B------:R-:W-:Y:S01]  /*5af0*/  LOP3.LUT R16, R2, 0x10, RZ, 0x3c, !PT ;  /* 0x0000001002107812 */ /* 0x000fe200078e3cff */
[----:B-1----:R-:W-:Y:S01]  /*5b00*/  IMAD.MOV.U32 R44, RZ, RZ, R51 ;  /* 0x000000ffff2c7224 */ /* 0x002fe200078e0033 */
[----:B------:R-:W-:Y:S04]  /*5b10*/  STS.U16 [R2+UR10+0x4400], R41 ;  /* 0x0044002902007988 */ /* 0x000fe8000800040a */
        /* <DEDUP_REMOVED lines=9> */
[----:B--2---:R-:W-:Y:S04]  /*5bb0*/  STS.U16 [R2+UR10+0x5c00], R43 ;  /* 0x005c002b02007988 */ /* 0x004fe8000800040a */
[----:B------:R-:W-:Y:S04]  /*5bc0*/  STS.U16 [R16+UR10+0x480], R14 ;  /* 0x0004800e10007988 */ /* 0x000fe8000800040a */
[----:B------:R0:W-:Y:S04]  /*5bd0*/  STS.U16 [R16+UR10+0x4480], R149 ;  /* 0x0044809510007988 */ /* 0x0001e8000800040a */
[----:B------:R1:W-:Y:S04]  /*5be0*/  STS.U16 [R16+UR10+0x880], R148 ;  /* 0x0008809410007988 */ /* 0x0003e8000800040a */
[----:B0-----:R-:W2:Y:S04]  /*5bf0*/  LDL.LU R149, [R1+0x7e8] ;  /* 0x0007e80001957983 */ /* 0x001ea80000300800 */
[----:B-1----:R-:W3:Y:S01]  /*5c00*/  LDL.LU R148, [R1+0x7e4] ;  /* 0x0007e40001947983 */ /* 0x002ee20000300800 */
[----:B------:R-:W-:-:S02]  /*5c10*/  IMAD.MOV.U32 R23, RZ, RZ, R36 ;  /* 0x000000ffff177224 */ /* 0x000fc400078e0024 */
[----:B------:R-:W-:Y:S01]  /*5c20*/  IMAD.MOV.U32 R36, RZ, RZ, R86 ;  /* 0x000000ffff247224 */ /* 0x000fe200078e0056 */
[----:B------:R-:W-:Y:S01]  /*5c30*/  PRMT R157, RZ, 0x7610, R157 ;  /* 0x00007610ff9d7816 */ /* 0x000fe2000000009d */
[----:B------:R-:W-:Y:S02]  /*5c40*/  IMAD.MOV.U32 R18, RZ, RZ, R27 ;  /* 0x000000ffff127224 */ /* 0x000fe400078e001b */
[----:B------:R-:W-:Y:S02]  /*5c50*/  IMAD.MOV.U32 R86, RZ, RZ, R59 ;  /* 0x000000ffff567224 */ /* 0x000fe400078e003b */
[----:B------:R-:W-:Y:S02]  /*5c60*/  IMAD.MOV.U32 R89, RZ, RZ, R58 ;  /* 0x000000ffff597224 */ /* 0x000fe400078e003a */
[----:B------:R-:W-:Y:S02]  /*5c70*/  IMAD.MOV.U32 R28, RZ, RZ, R57 ;  /* 0x000000ffff1c7224 */ /* 0x000fe400078e0039 */
[----:B------:R-:W-:-:S02]  /*5c80*/  IMAD.MOV.U32 R27, RZ, RZ, R52 ;  /* 0x000000ffff1b7224 */ /* 0x000fc400078e0034 */
[----:B------:R-:W-:Y:S01]  /*5c90*/  IMAD.WIDE R58, R56, 0x2, R160 ;  /* 0x00000002383a7825 */ /* 0x000fe200078e02a0 */
[----:B------:R-:W-:-:S03]  /*5ca0*/  SHF.R.U32.HI R15, RZ, 0x8, R5 ;  /* 0x00000008ff0f7819 */ /* 0x000fc60000011605 */
[----:B------:R-:W-:Y:S01]  /*5cb0*/  IMAD.WIDE R56, R56, 0x2, R158 ;  /* 0x0000000238387825 */ /* 0x000fe200078e029e */
[----:B------:R-:W-:Y:S01]  /*5cc0*/  SHF.R.U32.HI R5, RZ, 0x9, R5 ;  /* 0x00000009ff057819 */ /* 0x000fe20000011605 */
[----:B------:R-:W4:Y:S02]  /*5cd0*/  @P3 LDG.E.U16 R163, desc[UR24][R58.64] ;  /* 0x000000183aa33981 */ /* 0x000f24000c1e1500 */
[----:B------:R-:W-:Y:S01]  /*5ce0*/  IMAD R52, R162, 0x2d, RZ ;  /* 0x0000002da2347824 */ /* 0x000fe200078e02ff */
[----:B------:R-:W-:Y:S01]  /*5cf0*/  PRMT R156, RZ, 0x7610, R156 ;  /* 0x00007610ff9c7816 */ /* 0x000fe2000000009c */
[----:B------:R-:W4:Y:S01]  /*5d00*/  @P3 LDG.E.U16 R157, desc[UR24][R56.64] ;  /* 0x00000018389d3981 */ /* 0x000f22000c1e1500 */
[----:B------:R-:W-:Y:S01]  /*5d10*/  PRMT R155, RZ, 0x7610, R155 ;  /* 0x00007610ff9b7816 */ /* 0x000fe2000000009b */
[----:B------:R-:W-:Y:S01]  /*5d20*/  IMAD.WIDE R54, R52, 0x2, R160 ;  /* 0x0000000234367825 */ /* 0x000fe200078e02a0 */
[----:B------:R-:W-:-:S03]  /*5d30*/  LOP3.LUT P3, RZ, R5, 0x1, RZ, 0xc0, !PT ;  /* 0x0000000105ff7812 */ /* 0x000fc6000786c0ff */
[----:B------:R-:W-:Y:S01]  /*5d40*/  IMAD.WIDE R52, R52, 0x2, R158 ;  /* 0x0000000234347825 */ /* 0x000fe200078e029e */
[----:B------:R-:W-:Y:S01]  /*5d50*/  SHF.R.U64 R5, R3, 0xa, RZ ;  /* 0x0000000a03057819 */ /* 0x000fe200000012ff */
[----:B------:R-:W4:Y:S04]  /*5d60*/  @P5 LDG.E.U16 R156, desc[UR24][R54.64] ;  /* 0x00000018369c5981 */ /* 0x000f28000c1e1500 */
[----:B------:R-:W4:Y:S01]  /*5d70*/  @P5 LDG.E.U16 R155, desc[UR24][R52.64] ;  /* 0x00000018349b5981 */ /* 0x000f22000c1e1500 */
[----:B------:R-:W-:Y:S01]  /*5d80*/  LOP3.LUT P5, RZ, R5, 0x1, RZ, 0xc0, !PT ;  /* 0x0000000105ff7812 */ /* 0x000fe200078ac0ff */
[----:B------:R-:W-:Y:S02]  /*5d90*/  IMAD.MOV.U32 R24, RZ, RZ, R48 ;  /* 0x000000ffff187224 */ /* 0x000fe400078e0030 */
[----:B------:R-:W-:-:S02]  /*5da0*/  IMAD R48, R162, 0x35, RZ ;  /* 0x00000035a2307824 */ /* 0x000fc400078e02ff */
[----:B------:R-:W-:Y:S01]  /*5db0*/  IMAD.MOV.U32 R25, RZ, RZ, R88 ;  /* 0x000000ffff197224 */ /* 0x000fe200078e0058 */
[----:B------:R-:W-:Y:S01]  /*5dc0*/  PRMT R154, RZ, 0x7610, R154 ;  /* 0x00007610ff9a7816 */ /* 0x000fe2000000009a */
[----:B------:R-:W-:Y:S01]  /*5dd0*/  IMAD.MOV.U32 R88, RZ, RZ, R50 ;  /* 0x000000ffff587224 */ /* 0x000fe200078e0032 */
[----:B------:R-:W-:Y:S01]  /*5de0*/  PRMT R153, RZ, 0x7610, R153 ;  /* 0x00007610ff997816 */ /* 0x000fe20000000099 */
[----:B------:R-:W-:Y:S02]  /*5df0*/  IMAD.MOV.U32 R35, RZ, RZ, R49 ;  /* 0x000000ffff237224 */ /* 0x000fe400078e0031 */
[----:B------:R-:W-:Y:S01]  /*5e00*/  IMAD.WIDE R50, R48, 0x2, R160 ;  /* 0x0000000230327825 */ /* 0x000fe200078e02a0 */
[----:B------:R-:W-:-:S03]  /*5e10*/  SHF.R.U64 R5, R3, 0x2, RZ ;  /* 0x0000000203057819 */ /* 0x000fc600000012ff */
[----:B------:R-:W-:Y:S01]  /*5e20*/  IMAD.WIDE R48, R48, 0x2, R158 ;  /* 0x0000000230307825 */ /* 0x000fe200078e029e */
[----:B------:R-:W4:Y:S04]  /*5e30*/  @P5 LDG.E.U16 R154, desc[UR24][R50.64] ;  /* 0x00000018329a5981 */ /* 0x000f28000c1e1500 */
[----:B------:R-:W4:Y:S01]  /*5e40*/  @P5 LDG.E.U16 R153, desc[UR24][R48.64] ;  /* 0x0000001830995981 */ /* 0x000f22000c1e1500 */
[----:B------:R-:W-:Y:S01]  /*5e50*/  LOP3.LUT P5, RZ, R5, 0x1, RZ, 0xc0, !PT ;  /* 0x0000000105ff7812 */ /* 0x000fe200078ac0ff */
[----:B------:R-:W-:Y:S01]  /*5e60*/  IMAD R44, R162, 0x3d, RZ ;  /* 0x0000003da22c7824 */ /* 0x000fe200078e02ff */
[----:B------:R-:W-:Y:S02]  /*5e70*/  PRMT R152, RZ, 0x7610, R152 ;  /* 0x00007610ff987816 */ /* 0x000fe40000000098 */
[----:B------:R-:W-:Y:S01]  /*5e80*/  PRMT R150, RZ, 0x7610, R150 ;  /* 0x00007610ff967816 */ /* 0x000fe20000000096 */
[----:B------:R-:W-:-:S04]  /*5e90*/  IMAD.WIDE R46, R44, 0x2, R160 ;  /* 0x000000022c2e7825 */ /* 0x000fc800078e02a0 */
[----:B------:R-:W-:-:S04]  /*5ea0*/  IMAD.WIDE R44, R44, 0x2, R158 ;  /* 0x000000022c2c7825 */ /* 0x000fc800078e029e */
[----:B------:R-:W-:Y:S01]  /*5eb0*/  VIADD R5, R4, 0xfffffff9 ;  /* 0xfffffff904057836 */ /* 0x000fe20000000000 */
[----:B------:R-:W4:Y:S04]  /*5ec0*/  @P5 LDG.E.U16 R152, desc[UR24][R46.64] ;  /* 0x000000182e985981 */ /* 0x000f28000c1e1500 */
[----:B------:R-:W4:Y:S01]  /*5ed0*/  @P5 LDG.E.U16 R150, desc[UR24][R44.64] ;  /* 0x000000182c965981 */ /* 0x000f22000c1e1500 */
[----:B------:R-:W-:Y:S01]  /*5ee0*/  ISETP.GE.U32.AND P5, PT, R5, 0x7fffffba, PT ;  /* 0x7fffffba0500780c */ /* 0x000fe20003fa6070 */
[----:B------:R-:W-:Y:S02]  /*5ef0*/  IMAD R5, R162, 0x6, RZ ;  /* 0x00000006a2057824 */ /* 0x000fe400078e02ff */
[----:B------:R-:W-:Y:S02]  /*5f00*/  STS.U16 [R16+UR10+0x4880], R38 ;  /* 0x0048802610007988 */ /* 0x000fe4000800040a */
[----:B------:R-:W-:-:S02]  /*5f10*/  IMAD.WIDE R42, R5, 0x2, R160 ;  /* 0x00000002052a7825 */ /* 0x000fc400078e02a0 */
[----:B------:R-:W-:Y:S02]  /*5f20*/  STS.U16 [R16+UR10+0xc80], R37 ;  /* 0x000c802510007988 */ /* 0x000fe4000800040a */
[----:B------:R-:W-:Y:S02]  /*5f30*/  IMAD.WIDE R40, R5, 0x2, R158 ;  /* 0x0000000205287825 */ /* 0x000fe400078e029e */
[----:B------:R-:W-:Y:S02]  /*5f40*/  STS.U16 [R16+UR10+0x4c80], R19 ;  /* 0x004c801310007988 */ /* 0x000fe4000800040a */
[----:B------:R-:W-:Y:S02]  /*5f50*/  VIADD R5, R4, 0xfffffff1 ;  /* 0xfffffff104057836 */ /* 0x000fe40000000000 */
[----:B------:R-:W-:Y:S04]  /*5f60*/  STS.U16 [R16+UR10+0x1080], R18 ;  /* 0x0010801210007988 */ /* 0x000fe8000800040a */
[----:B------:R0:W-:Y:S01]  /*5f70*/  STS.U16 [R16+UR10+0x5080], R147 ;  /* 0x0050809310007988 */ /* 0x0001e2000800040a */
[----:B------:R-:W-:-:S03]  /*5f80*/  LOP3.LUT R14, R2, 0x20, RZ, 0x3c, !PT ;  /* 0x00000020020e7812 */ /* 0x000fc600078e3cff */
[----:B------:R-:W-:Y:S04]  /*5f90*/  STL.64 [R1+0x130], R42 ;  /* 0x0001302a01007387 */ /* 0x000fe80000100a00 */
[----:B------:R1:W-:Y:S04]  /*5fa0*/  STS.U16 [R16+UR10+0x1480], R146 ;  /* 0x0014809210007988 */ /* 0x0003e8000800040a */
[----:B------:R-:W-:Y:S04]  /*5fb0*/  STL.64 [R1+0x128], R40 ;  /* 0x0001282801007387 */ /* 0x000fe80000100a00 */
[----:B------:R-:W-:Y:S04]  /*5fc0*/  STS.U16 [R16+UR10+0x5480], R17 ;  /* 0x0054801110007988 */ /* 0x000fe8000800040a */
[----:B0-----:R-:W4:Y:S04]  /*5fd0*/  LDL.LU R147, [R1+0x7e0] ;  /* 0x0007e00001937983 */ /* 0x001f280000300800 */
[----:B------:R-:W-:Y:S04]  /*5fe0*/  STS.U16 [R16+UR10+0x1880], R20 ;  /* 0x0018801410007988 */ /* 0x000fe8000800040a */
[----:B-1----:R-:W4:Y:S04]  /*5ff0*/  LDL.LU R146, [R1+0x7dc] ;  /* 0x0007dc0001927983 */ /* 0x002f280000300800 */
        /* <DEDUP_REMOVED lines=8> */
[----:B------:R0:W-:Y:S04]  /*6080*/  STS.U16 [R14+UR10+0x4500], R142 ;  /* 0x0045008e0e007988 */ /* 0x0001e8000800040a */
[----:B------:R1:W-:Y:S04]  /*6090*/  STS.U16 [R14+UR10+0x900], R145 ;  /* 0x000900910e007988 */ /* 0x0003e8000800040a */
[----:B------:R0:W-:Y:S01]  /*60a0*/  STS.U16 [R14+UR10+0x4900], R144 ;  /* 0x004900900e007988 */ /* 0x0001e2000800040a */
[----:B--2---:R-:W-:-:S02]  /*60b0*/  PRMT R149, RZ, 0x7610, R149 ;  /* 0x00007610ff957816 */ /* 0x004fc40000000095 */
[----:B---3--:R-:W-:-:S04]  /*60c0*/  PRMT R148, RZ, 0x7610, R148 ;  /* 0x00007610ff947816 */ /* 0x008fc80000000094 */
[----:B------:R-:W2:Y:S04]  /*60d0*/  @!P5 LDG.E.U16 R149, desc[UR24][R42.64] ;  /* 0x000000182a95d981 */ /* 0x000ea8000c1e1500 */
[----:B------:R3:W2:Y:S01]  /*60e0*/  @!P5 LDG.E.U16 R148, desc[UR24][R40.64] ;  /* 0x000000182894d981 */ /* 0x0006a2000c1e1500 */
[----:B------:R-:W-:Y:S01]  /*60f0*/  ISETP.GE.U32.AND P5, PT, R5, 0x7fffffb2, PT ;  /* 0x7fffffb20500780c */ /* 0x000fe20003fa6070 */
[----:B------:R-:W-:-:S04]  /*6100*/  IMAD R5, R162, 0xe, RZ ;  /* 0x0000000ea2057824 */ /* 0x000fc800078e02ff */
[----:B------:R-:W-:-:S04]  /*6110*/  IMAD.WIDE R38, R5, 0x2, R160 ;  /* 0x0000000205267825 */ /* 0x000fc800078e02a0 */
[----:B------:R-:W-:Y:S01]  /*6120*/  IMAD.WIDE R18, R5, 0x2, R158 ;  /* 0x0000000205127825 */ /* 0x000fe200078e029e */
[----:B------:R-:W-:Y:S04]  /*6130*/  STL.64 [R1+0xb0], R38 ;  /* 0x0000b02601007387 */ /* 0x000fe80000100a00 */
[----:B------:R-:W-:Y:S04]  /*6140*/  STL.64 [R1+0xa8], R18 ;  /* 0x0000a81201007387 */ /* 0x000fe80000100a00 */
[----:B0-----:R-:W2:Y:S04]  /*6150*/  LDL.LU R142, [R1+0x7d8] ;  /* 0x0007d800018e7983 */ /* 0x001ea80000300800 */
[----:B-1----:R-:W2:Y:S04]  /*6160*/  LDL.LU R145, [R1+0x7d4] ;  /* 0x0007d40001917983 */ /* 0x002ea80000300800 */
[----:B------:R-:W2:Y:S01]  /*6170*/  LDL.LU R144, [R1+0x7d0] ;  /* 0x0007d00001907983 */ /* 0x000ea20000300800 */
[----:B------:R-:W-:-:S03]  /*6180*/  VIADD R5, R4, 0xfffffff8 ;  /* 0xfffffff804057836 */ /* 0x000fc60000000000 */
[----:B------:R-:W-:Y:S01]  /*6190*/  STS.U16 [R14+UR10+0xd00], R29 ;  /* 0x000d001d0e007988 */ /* 0x000fe2000800040a */
[----:B---3--:R-:W-:-:S03]  /*61a0*/  IMAD R40, R162, 0x1e, RZ ;  /* 0x0000001ea2287824 */ /* 0x008fc600078e02ff */
[----:B------:R-:W-:Y:S04]  /*61b0*/  STS.U16 [R14+UR10+0x4d00], R30 ;  /* 0x004d001e0e007988 */ /* 0x000fe8000800040a */
[----:B------:R-:W-:Y:S01]  /*61c0*/  STS.U16 [R14+UR10+0x1100], R31 ;  /* 0x0011001f0e007988 */ /* 0x000fe2000800040a */
[----:B------:R-:W-:-:S03]  /*61d0*/  PRMT R143, RZ, 0x7610, R143 ;  /* 0x00007610ff8f7816 */ /* 0x000fc6000000008f */
[----:B------:R-:W-:Y:S01]  /*61e0*/  STS.U16 [R14+UR10+0x5100], R32 ;  /* 0x005100200e007988 */ /* 0x000fe2000800040a */
[----:B------:R-:W-:-:S03]  /*61f0*/  IMAD.WIDE R42, R40, 0x2, R160 ;  /* 0x00000002282a7825 */ /* 0x000fc600078e02a0 */
[----:B------:R-:W-:Y:S01]  /*6200*/  STS.U16 [R14+UR10+0x1500], R33 ;  /* 0x001500210e007988 */ /* 0x000fe2000800040a */
[----:B------:R-:W-:-:S03]  /*6210*/  IMAD.WIDE R40, R40, 0x2, R158 ;  /* 0x0000000228287825 */ /* 0x000fc600078e029e */
[----:B------:R-:W-:Y:S04]  /*6220*/  STS.U16 [R14+UR10+0x5500], R34 ;  /* 0x005500220e007988 */ /* 0x000fe8000800040a */
[----:B------:R-:W-:Y:S04]  /*6230*/  STS.U16 [R14+UR10+0x1900], R35 ;  /* 0x001900230e007988 */ /* 0x000fe8000800040a */
[----:B------:R0:W-:Y:S01]  /*6240*/  STS.U16 [R14+UR10+0x5900], R36 ;  /* 0x005900240e007988 */ /* 0x0001e2000800040a */
[----:B------:R-:W-:Y:S02]  /*6250*/  PRMT R141, RZ, 0x7610, R141 ;  /* 0x00007610ff8d7816 */ /* 0x000fe4000000008d */
[----:B------:R-:W-:Y:S01]  /*6260*/  PRMT R140, RZ, 0x7610, R140 ;  /* 0x00007610ff8c7816 */ /* 0x000fe2000000008c */
[----:B------:R-:W3:Y:S01]  /*6270*/  @P4 LDG.E.U16 R143, desc[UR24][R42.64] ;  /* 0x000000182a8f4981 */ /* 0x000ee2000c1e1500 */
[----:B0-----:R-:W-:-:S02]  /*6280*/  IMAD R36, R162, 0x26, RZ ;  /* 0x00000026a2247824 */ /* 0x001fc400078e02ff */
[----:B------:R-:W-:Y:S01]  /*6290*/  IMAD R32, R162, 0x2e, RZ ;  /* 0x0000002ea2207824 */ /* 0x000fe200078e02ff */
[----:B------:R-:W-:Y:S02]  /*62a0*/  PRMT R139, RZ, 0x7610, R139 ;  /* 0x00007610ff8b7816 */ /* 0x000fe4000000008b */
[----:B------:R-:W-:Y:S01]  /*62b0*/  PRMT R138, RZ, 0x7610, R138 ;  /* 0x00007610ff8a7816 */ /* 0x000fe2000000008a */
[----:B------:R-:W-:Y:S01]  /*62c0*/  IMAD.WIDE R34, R32, 0x2, R160 ;  /* 0x0000000220227825 */ /* 0x000fe200078e02a0 */
[----:B----4-:R-:W-:-:S06]  /*62d0*/  PRMT R147, RZ, 0x7610, R147 ;  /* 0x00007610ff937816 */ /* 0x010fcc0000000093 */
[----:B------:R-:W4:Y:S01]  /*62e0*/  @!P5 LDG.E.U16 R147, desc[UR24][R38.64] ;  /* 0x000000182693d981 */ /* 0x000f22000c1e1500 */
[----:B------:R-:W-:-:S06]  /*62f0*/  PRMT R146, RZ, 0x7610, R146 ;  /* 0x00007610ff927816 */ /* 0x000fcc0000000092 */
[----:B------:R0:W3:Y:S01]  /*6300*/  @!P5 LDG.E.U16 R146, desc[UR24][R18.64] ;  /* 0x000000181292d981 */ /* 0x0000e2000c1e1500 */
[----:B------:R-:W-:Y:S01]  /*6310*/  ISETP.GE.U32.AND P5, PT, R5, 0x7fffffb9, PT ;  /* 0x7fffffb90500780c */ /* 0x000fe20003fa6070 */
[----:B------:R-:W-:-:S04]  /*6320*/  IMAD R5, R162, 0x16, RZ ;  /* 0x00000016a2057824 */ /* 0x000fc800078e02ff */
[----:B------:R-:W-:-:S04]  /*6330*/  IMAD.WIDE R16, R5, 0x2, R158 ;  /* 0x0000000205107825 */ /* 0x000fc800078e029e */
[----:B0-----:R-:W-:Y:S01]  /*6340*/  IMAD.WIDE R18, R5, 0x2, R160 ;  /* 0x0000000205127825 */ /* 0x001fe200078e02a0 */
[----:B------:R-:W-:-:S03]  /*6350*/  SHF.R.U64 R5, R3, 0x19, RZ ;  /* 0x0000001903057819 */ /* 0x000fc600000012ff */
[----:B------:R-:W-:-:S04]  /*6360*/  IMAD.WIDE R38, R36, 0x2, R160 ;  /* 0x0000000224267825 */ /* 0x000fc800078e02a0 */
[----:B------:R-:W-:-:S04]  /*6370*/  IMAD.WIDE R36, R36, 0x2, R158 ;  /* 0x0000000224247825 */ /* 0x000fc800078e029e */
[----:B------:R-:W-:-:S04]  /*6380*/  IMAD.WIDE R32, R32, 0x2, R158 ;  /* 0x0000000220207825 */ /* 0x000fc800078e029e */
[----:B------:R-:W-:Y:S01]  /*6390*/  IMAD R28, R162, 0x36, RZ ;  /* 0x00000036a21c7824 */ /* 0x000fe200078e02ff */
[----:B------:R-:W-:Y:S02]  /*63a0*/  PRMT R127, RZ, 0x7610, R127 ;  /* 0x00007610ff7f7816 */ /* 0x000fe4000000007f */
[----:B------:R-:W-:Y:S01]  /*63b0*/  PRMT R165, RZ, 0x7610, R165 ;  /* 0x00007610ffa57816 */ /* 0x000fe200000000a5 */
[----:B------:R-:W-:-:S04]  /*63c0*/  IMAD.WIDE R30, R28, 0x2, R160 ;  /* 0x000000021c1e7825 */ /* 0x000fc800078e02a0 */
[----:B------:R-:W-:-:S04]  /*63d0*/  IMAD.WIDE R28, R28, 0x2, R158 ;  /* 0x000000021c1c7825 */ /* 0x000fc800078e029e */
[----:B------:R-:W-:Y:S01]  /*63e0*/  IMAD R24, R162, 0x3e, RZ ;  /* 0x0000003ea2187824 */ /* 0x000fe200078e02ff */
[----:B------:R-:W-:Y:S01]  /*63f0*/  PRMT R164, RZ, 0x7610, R164 ;  /* 0x00007610ffa47816 */ /* 0x000fe200000000a4 */
[----:B------:R-:W-:Y:S02]  /*6400*/  STS.U16 [R14+UR10+0x1d00], R88 ;  /* 0x001d00580e007988 */ /* 0x000fe4000800040a */
[C---:B------:R-:W-:Y:S02]  /*6410*/  IMAD.WIDE R26, R24.reuse, 0x2, R160 ;  /* 0x00000002181a7825 */ /* 0x040fe400078e02a0 */
[----:B------:R-:W-:Y:S02]  /*6420*/  STL.64 [R1+0x30], R18 ;  /* 0x0000301201007387 */ /* 0x000fe40000100a00 */
[----:B------:R-:W-:Y:S02]  /*6430*/  IMAD.WIDE R24, R24, 0x2, R158 ;  /* 0x0000000218187825 */ /* 0x000fe400078e029e */
[----:B------:R0:W-:Y:S04]  /*6440*/  STS.U16 [R14+UR10+0x5d00], R89 ;  /* 0x005d00590e007988 */ /* 0x0001e8000800040a */
[----:B------:R1:W-:Y:S01]  /*6450*/  STL.64 [R1+0x28], R16 ;  /* 0x0000281001007387 */ /* 0x0003e20000100a00 */
[----:B0-----:R-:W-:-:S02]  /*6460*/  SHF.R.U64 R14, R3, 0x18, RZ ;  /* 0x00000018030e7819 */ /* 0x001fc400000012ff */
[----:B------:R-:W-:Y:S02]  /*6470*/  PRMT R137, RZ, 0x7610, R137 ;  /* 0x00007610ff897816 */ /* 0x000fe40000000089 */
[----:B------:R-:W-:Y:S02]  /*6480*/  PRMT R136, RZ, 0x7610, R136 ;  /* 0x00007610ff887816 */ /* 0x000fe40000000088 */
[----:B------:R-:W-:Y:S02]  /*6490*/  PRMT R135, RZ, 0x7610, R135 ;  /* 0x00007610ff877816 */ /* 0x000fe40000000087 */
[----:B------:R-:W-:Y:S02]  /*64a0*/  PRMT R134, RZ, 0x7610, R134 ;  /* 0x00007610ff867816 */ /* 0x000fe40000000086 */
[----:B--2---:R-:W-:Y:S02]  /*64b0*/  PRMT R145, RZ, 0x7610, R145 ;  /* 0x00007610ff917816 */ /* 0x004fe40000000091 */
[----:B------:R-:W-:-:S04]  /*64c0*/  PRMT R144, RZ, 0x7610, R144 ;  /* 0x00007610ff907816 */ /* 0x000fc80000000090 */
[----:B------:R-:W2:Y:S01]  /*64d0*/  @P3 LDG.E.U16 R145, desc[UR24][R18.64] ;  /* 0x0000001812913981 */ /* 0x000ea2000c1e1500 */
[----:B------:R-:W-:-:S03]  /*64e0*/  PRMT R142, RZ, 0x7610, R142 ;  /* 0x00007610ff8e7816 */ /* 0x000fc6000000008e */
[----:B------:R1:W2:Y:S01]  /*64f0*/  @P3 LDG.E.U16 R144, desc[UR24][R16.64] ;  /* 0x0000001810903981 */ /* 0x0002a2000c1e1500 */
[----:B------:R-:W-:Y:S02]  /*6500*/  LOP3.LUT P3, RZ, R5, 0x1, RZ, 0xc0, !PT ;  /* 0x0000000105ff7812 */ /* 0x000fe4000786c0ff */
[----:B------:R-:W-:Y:S01]  /*6510*/  SHF.R.U64 R5, R3, 0x11, RZ ;  /* 0x0000001103057819 */ /* 0x000fe200000012ff */
[----:B------:R-:W2:Y:S03]  /*6520*/  @P4 LDG.E.U16 R142, desc[UR24][R40.64] ;  /* 0x00000018288e4981 */ /* 0x000ea6000c1e1500 */
[----:B------:R-:W-:Y:S02]  /*6530*/  LOP3.LUT P4, RZ, R5, 0x1, RZ, 0xc0, !PT ;  /* 0x0000000105ff7812 */ /* 0x000fe4000788c0ff */
[----:B------:R-:W-:-:S05]  /*6540*/  SHF.R.U64 R5, R3, 0x9, RZ ;  /* 0x0000000903057819 */ /* 0x000fca00000012ff */
[----:B------:R-:W2:Y:S04]  /*6550*/  @P3 LDG.E.U16 R141, desc[UR24][R38.64] ;  /* 0x00000018268d3981 */ /* 0x000ea8000c1e1500 */
[----:B------:R-:W2:Y:S01]  /*6560*/  @P3 LDG.E.U16 R140, desc[UR24][R36.64] ;  /* 0x00000018248c3981 */ /* 0x000ea2000c1e1500 */
[----:B------:R-:W-:Y:S02]  /*6570*/  LOP3.LUT P3, RZ, R5, 0x1, RZ, 0xc0, !PT ;  /* 0x0000000105ff7812 */ /* 0x000fe4000786c0ff */
[----:B------:R-:W-:Y:S01]  /*6580*/  SHF.R.U64 R5, R3, 0x1, RZ ;  /* 0x0000000103057819 */ /* 0x000fe200000012ff */
[----:B------:R-:W2:Y:S04]  /*6590*/  @P4 LDG.E.U16 R139, desc[UR24][R34.64] ;  /* 0x00000018228b4981 */ /* 0x000ea8000c1e1500 */
[----:B------:R-:W2:Y:S01]  /*65a0*/  @P4 LDG.E.U16 R138, desc[UR24][R32.64] ;  /* 0x00000018208a4981 */ /* 0x000ea2000c1e1500 */
[----:B------:R-:W-:Y:S01]  /*65b0*/  LOP3.LUT P4, RZ, R5, 0x1, RZ, 0xc0, !PT ;  /* 0x0000000105ff7812 */ /* 0x000fe2000788c0ff */
[----:B------:R-:W-:-:S04]  /*65c0*/  VIADD R5, R4, 0xfffffff0 ;  /* 0xfffffff004057836 */ /* 0x000fc80000000000 */
[----:B------:R-:W2:Y:S04]  /*65d0*/  @P3 LDG.E.U16 R127, desc[UR24][R30.64] ;  /* 0x000000181e7f3981 */ /* 0x000ea8000c1e1500 */
[----:B------:R-:W2:Y:S01]  /*65e0*/  @P3 LDG.E.U16 R165, desc[UR24][R28.64] ;  /* 0x000000181ca53981 */ /* 0x000ea2000c1e1500 */
[----:B------:R-:W-:Y:S02]  /*65f0*/  ISETP.GE.U32.AND P3, PT, R5, 0x7fffffb1, PT ;  /* 0x7fffffb10500780c */ /* 0x000fe40003f66070 */
[----:B------:R-:W-:Y:S01]  /*6600*/  PRMT R5, RZ, 0x7610, R5 ;  /* 0x00007610ff057816 */ /* 0x000fe20000000005 */
[----:B------:R-:W2:Y:S01]  /*6610*/  @P4 LDG.E.U16 R164, desc[UR24][R26.64] ;  /* 0x000000181aa44981 */ /* 0x000ea2000c1e1500 */
[----:B-1----:R-:W-:-:S04]  /*6620*/  LOP3.LUT R16, R2, 0x30, RZ, 0x3c, !PT ;  /* 0x0000003002107812 */ /* 0x002fc800078e3cff */
[----:B------:R-:W2:Y:S01]  /*6630*/  @P4 LDG.E.U16 R5, desc[UR24][R24.64] ;  /* 0x0000001818054981 */ /* 0x000ea2000c1e1500 */
[----:B------:R-:W-:Y:S01]  /*6640*/  LOP3.LUT P4, RZ, R14, 0x1, RZ, 0xc0, !PT ;  /* 0x000000010eff7812 */ /* 0x000fe2000788c0ff */
[----:B------:R-:W-:Y:S02]  /*6650*/  IMAD R14, R162, 0x7, RZ ;  /* 0x00000007a20e7824 */ /* 0x000fe400078e02ff */
[----:B------:R-:W-:Y:S02]  /*6660*/  STS.U16 [R16+UR10+0x180], R86 ;  /* 0x0001805610007988 */ /* 0x000fe4000800040a */
[C---:B------:R-:W-:Y:S02]  /*6670*/  IMAD.WIDE R88, R14.reuse, 0x2, R160 ;  /* 0x000000020e587825 */ /* 0x040fe400078e02a0 */
[----:B------:R0:W-:Y:S04]  /*6680*/  STS.U16 [R16+UR10+0x4180], R87 ;  /* 0x0041805710007988 */ /* 0x0001e8000800040a */
[----:B------:R-:W-:Y:S04]  /*6690*/  STS.U16 [R16+UR10+0x580], R85 ;  /* 0x0005805510007988 */ /* 0x000fe8000800040a */
[----:B------:R1:W-:Y:S01]  /*66a0*/  STS.U16 [R16+UR10+0x4580], R84 ;  /* 0x0045805410007988 */ /* 0x0003e2000800040a */
[----:B0-----:R-:W-:Y:S01]  /*66b0*/  IMAD.WIDE R86, R14, 0x2, R158 ;  /* 0x000000020e567825 */ /* 0x001fe200078e029e */
[----:B------:R-:W-:-:S02]  /*66c0*/  SHF.R.U64 R14, R3, 0x10, RZ ;  /* 0x00000010030e7819 */ /* 0x000fc400000012ff */
[----:B------:R0:W2:Y:S04]  /*66d0*/  @!P5 LDG.E.U16 R137, desc[UR24][R88.64] ;  /* 0x000000185889d981 */ /* 0x0000a8000c1e1500 */
[----:B------:R0:W2:Y:S04]  /*66e0*/  @!P5 LDG.E.U16 R136, desc[UR24][R86.64] ;  /* 0x000000185688d981 */ /* 0x0000a8000c1e1500 */
[----:B-1----:R-:W2:Y:S04]  /*66f0*/  LDL.LU R84, [R1+0x288] ;  /* 0x0002880001547983 */ /* 0x002ea80000300800 */
[----:B------:R-:W3:Y:S01]  /*6700*/  LDL.LU R85, [R1+0x284] ;  /* 0x0002840001557983 */ /* 0x000ee20000300800 */
[----:B------:R-:W-:-:S03]  /*6710*/  LOP3.LUT P5, RZ, R14, 0x1, RZ, 0xc0, !PT ;  /* 0x000000010eff7812 */ /* 0x000fc600078ac0ff */
[----:B------:R-:W4:Y:S01]  /*6720*/  LDL.LU R19, [R1+0x274] ;  /* 0x0002740001137983 */ /* 0x000f220000300800 */
[----:B------:R-:W-:-:S03]  /*6730*/  IMAD R14, R162, 0xf, RZ ;  /* 0x0000000fa20e7824 */ /* 0x000fc600078e02ff */
[----:B------:R-:W4:Y:S04]  /*6740*/  LDL.LU R18, [R1+0x268] ;  /* 0x0002680001127983 */ /* 0x000f280000300800 */
[----:B------:R-:W4:Y:S01]  /*6750*/  LDL.LU R17, [R1+0x264] ;  /* 0x0002640001117983 */ /* 0x000f220000300800 */
[----:B------:R-:W-:-:S03]  /*6760*/  SHF.R.U64 R3, R3, 0x8, RZ ;  /* 0x0000000803037819 */ /* 0x000fc600000012ff */
[----:B------:R-:W4:Y:S04]  /*6770*/  LDL.LU R20, [R1+0x260] ;  /* 0x0002600001147983 */ /* 0x000f280000300800 */
[----:B------:R-:W4:Y:S04]  /*6780*/  LDL.LU R21, [R1+0x25c] ;  /* 0x00025c0001157983 */ /* 0x000f280000300800 */
[----:B------:R-:W4:Y:S04]  /*6790*/  LDL.LU R22, [R1+0x258] ;  /* 0x0002580001167983 */ /* 0x000f280000300800 */
[----:B------:R-:W4:Y:S04]  /*67a0*/  LDL.LU R23, [R1+0x24c] ;  /* 0x00024c0001177983 */ /* 0x000f280000300800 */
[----:B------:R0:W-:Y:S01]  /*67b0*/  STL.64 [R1+0x120], R88 ;  /* 0x0001205801007387 */ /* 0x0001e20000100a00 */
[----:B------:R-:W-:-:S03]  /*67c0*/  LOP3.LUT P6, RZ, R3, 0x1, RZ, 0xc0, !PT ;  /* 0x0000000103ff7812 */ /* 0x000fc600078cc0ff */
[----:B------:R1:W-:Y:S04]  /*67d0*/  STL.64 [R1+0x118], R86 ;  /* 0x0001185601007387 */ /* 0x0003e80000100a00 */
[----:B------:R-:W4:Y:S01]  /*67e0*/  LDL.LU R3, [R1+0x278] ;  /* 0x0002780001037983 */ /* 0x000f220000300800 */
[----:B0-----:R-:W-:-:S04]  /*67f0*/  IMAD.WIDE R88, R14, 0x2, R160 ;  /* 0x000000020e587825 */ /* 0x001fc800078e02a0 */
[----:B-1----:R-:W-:Y:S01]  /*6800*/  IMAD.WIDE R86, R14, 0x2, R158 ;  /* 0x000000020e567825 */ /* 0x002fe200078e029e */
[----:B------:R0:W-:Y:S04]  /*6810*/  STL.64 [R1+0xa0], R88 ;  /* 0x0000a05801007387 */ /* 0x0001e80000100a00 */
[----:B------:R-:W4:Y:S04]  /*6820*/  LDL.LU R14, [R1+0x280] ;  /* 0x00028000010e7983 */ /* 0x000f280000300800 */
[----:B------:R-:W4:Y:S04]  /*6830*/  @!P3 LDG.E.U16 R135, desc[UR24][R88.64] ;  /* 0x000000185887b981 */ /* 0x000f28000c1e1500 */
[----:B------:R-:W4:Y:S04]  /*6840*/  @!P3 LDG.E.U16 R134, desc[UR24][R86.64] ;  /* 0x000000185686b981 */ /* 0x000f28000c1e1500 */
[----:B0-----:R-:W4:Y:S04]  /*6850*/  LDL.LU.64 R88, [R1+0x7c8] ;  /* 0x0007c80001587983 */ /* 0x001f280000300a00 */
[----:B------:R0:W-:Y:S04]  /*6860*/  STL.64 [R1+0x98], R86 ;  /* 0x0000985601007387 */ /* 0x0001e80000100a00 */
[----:B0-----:R-:W4:Y:S01]  /*6870*/  LDL.LU.64 R86, [R1+0x7c0] ;  /* 0x0007c00001567983 */ /* 0x001f220000300a00 */
[----:B------:R-:W-:-:S03]  /*6880*/  LOP3.LUT P3, RZ, R15, 0x1, RZ, 0xc0, !PT ;  /* 0x000000010fff7812 */ /* 0x000fc6000786c0ff */
[----:B--2---:R0:W-:Y:S04]  /*6890*/  STS.U16 [R16+UR10+0x980], R84 ;  /* 0x0009805410007988 */ /* 0x0041e8000800040a */
[----:B---3--:R1:W-:Y:S04]  /*68a0*/  STS.U16 [R16+UR10+0x4980], R85 ;  /* 0x0049805510007988 */ /* 0x0083e8000800040a */
[----:B0-----:R-:W5:Y:S04]  /*68b0*/  LDL.LU R84, [R1+0x7bc] ;  /* 0x0007bc0001547983 */ /* 0x001f680000300800 */
[----:B-1----:R-:W5:Y:S04]  /*68c0*/  LDL.LU R85, [R1+0x7b8] ;  /* 0x0007b80001557983 */ /* 0x002f680000300800 */
[----:B----4-:R-:W-:Y:S04]  /*68d0*/  STS.U16 [R16+UR10+0xd80], R14 ;  /* 0x000d800e10007988 */ /* 0x010fe8000800040a */
        /* <DEDUP_REMOVED lines=8> */
[----:B------:R0:W-:Y:S02]  /*6960*/  STS.U16 [R16+UR10+0x5d80], R0 ;  /* 0x005d800010007988 */ /* 0x0001e4000800040a */
[----:B0-----:R-:W-:-:S05]  /*6970*/  LOP3.LUT R0, R2, 0x40, RZ, 0x3c, !PT ;  /* 0x0000004002007812 */ /* 0x001fca00078e3cff */
[----:B------:R0:W-:Y:S04]  /*6980*/  STS.U16 [R0+UR10+0x200], R86 ;  /* 0x0002005600007988 */ /* 0x0001e8000800040a */
[----:B------:R1:W-:Y:S04]  /*6990*/  STS.U16 [R0+UR10+0x4200], R87 ;  /* 0x0042005700007988 */ /* 0x0003e8000800040a */
[----:B------:R2:W-:Y:S04]  /*69a0*/  STS.U16 [R0+UR10+0x600], R88 ;  /* 0x0006005800007988 */ /* 0x0005e8000800040a */
[----:B0-----:R-:W5:Y:S04]  /*69b0*/  LDL.LU R86, [R1+0x7b4] ;  /* 0x0007b40001567983 */ /* 0x001f680000300800 */
[----:B-1----:R-:W5:Y:S04]  /*69c0*/  LDL.LU R87, [R1+0x7b0] ;  /* 0x0007b00001577983 */ /* 0x002f680000300800 */
[----:B--2---:R-:W5:Y:S04]  /*69d0*/  LDL.LU R88, [R1+0x7ac] ;  /* 0x0007ac0001587983 */ /* 0x004f680000300800 */
[----:B------:R0:W-:Y:S04]  /*69e0*/  STS.U16 [R0+UR10+0x4600], R89 ;  /* 0x0046005900007988 */ /* 0x0001e8000800040a */
[----:B------:R1:W-:Y:S04]  /*69f0*/  STS.U16 [R0+UR10+0xa00], R126 ;  /* 0x000a007e00007988 */ /* 0x0003e8000800040a */
[----:B------:R2:W-:Y:S04]  /*6a00*/  STS.U16 [R0+UR10+0x4a00], R129 ;  /* 0x004a008100007988 */ /* 0x0005e8000800040a */
[----:B0-----:R-:W5:Y:S04]  /*6a10*/  LDL.LU R89, [R1+0x7a8] ;  /* 0x0007a80001597983 */ /* 0x001f680000300800 */
[----:B-1----:R-:W3:Y:S04]  /*6a20*/  LDL.LU R126, [R1+0x7a4] ;  /* 0x0007a400017e7983 */ /* 0x002ee80000300800 */
[----:B--2---:R-:W2:Y:S04]  /*6a30*/  LDL.LU R129, [R1+0x7a0] ;  /* 0x0007a00001817983 */ /* 0x004ea80000300800 */
[----:B------:R0:W-:Y:S04]  /*6a40*/  STS.U16 [R0+UR10+0xe00], R133 ;  /* 0x000e008500007988 */ /* 0x0001e8000800040a */
[----:B------:R1:W-:Y:S04]  /*6a50*/  STS.U16 [R0+UR10+0x4e00], R131 ;  /* 0x004e008300007988 */ /* 0x0003e8000800040a */
[----:B0-----:R-:W4:Y:S04]  /*6a60*/  LDL.LU R133, [R1+0x79c] ;  /* 0x00079c0001857983 */ /* 0x001f280000300800 */
[----:B-1----:R-:W4:Y:S04]  /*6a70*/  LDL.LU R131, [R1+0x798] ;  /* 0x0007980001837983 */ /* 0x002f280000300800 */
[----:B------:R0:W-:Y:S04]  /*6a80*/  STS.U16 [R0+UR10+0x1200], R132 ;  /* 0x0012008400007988 */ /* 0x0001e8000800040a */
[----:B------:R1:W-:Y:S04]  /*6a90*/  STS.U16 [R0+UR10+0x5200], R130 ;  /* 0x0052008200007988 */ /* 0x0003e8000800040a */
[----:B0-----:R-:W4:Y:S04]  /*6aa0*/  LDL.LU R132, [R1+0x794] ;  /* 0x0007940001847983 */ /* 0x001f280000300800 */
[----:B-1----:R-:W4:Y:S04]  /*6ab0*/  LDL.LU R130, [R1+0x790] ;  /* 0x0007900001827983 */ /* 0x002f280000300800 */
[----:B------:R0:W-:Y:S04]  /*6ac0*/  STS.U16 [R0+UR10+0x1600], R128 ;  /* 0x0016008000007988 */ /* 0x0001e8000800040a */
[----:B0-----:R-:W4:Y:S01]  /*6ad0*/  LDL.LU R128, [R1+0x78c] ;  /* 0x00078c0001807983 */ /* 0x001f220000300800 */
[----:B------:R-:W-:-:S04]  /*6ae0*/  IMAD R3, R162, 0x17, RZ ;  /* 0x00000017a2037824 */ /* 0x000fc800078e02ff */
[----:B------:R-:W-:-:S04]  /*6af0*/  IMAD.WIDE R16, R3, 0x2, R160 ;  /* 0x0000000203107825 */ /* 0x000fc800078e02a0 */
[----:B------:R-:W-:Y:S01]  /*6b00*/  IMAD.WIDE R14, R3, 0x2, R158 ;  /* 0x00000002030e7825 */ /* 0x000fe200078e029e */
[----:B------:R-:W-:Y:S04]  /*6b10*/  STL.64 [R1+0x20], R16 ;  /* 0x0000201001007387 */ /* 0x000fe80000100a00 */
[----:B------:R-:W-:Y:S04]  /*6b20*/  STL.64 [R1+0x18], R14 ;  /* 0x0000180e01007387 */ /* 0x000fe80000100a00 */
[----:B------:R0:W-:Y:S04]  /*6b30*/  STS.U16 [R0+UR10+0x5600], R91 ;  /* 0x0056005b00007988 */ /* 0x0001e8000800040a */
[----:B------:R1:W-:Y:S04]  /*6b40*/  STS.U16 [R0+UR10+0x1a00], R90 ;  /* 0x001a005a00007988 */ /* 0x0003e8000800040a */
[----:B------:R1:W-:Y:S04]  /*6b50*/  STS.U16 [R0+UR10+0x5a00], R92 ;  /* 0x005a005c00007988 */ /* 0x0003e8000800040a */
[----:B0-----:R-:W4:Y:S04]  /*6b60*/  LDL.LU R91, [R1+0x788] ;  /* 0x00078800015b7983 */ /* 0x001f280000300800 */
[----:B-1----:R-:W5:Y:S04]  /*6b70*/  LDL.LU R90, [R1+0x784] ;  /* 0x00078400015a7983 */ /* 0x002f680000300800 */
[----:B------:R-:W4:Y:S04]  /*6b80*/  LDL.LU R92, [R1+0x780] ;  /* 0x00078000015c7983 */ /* 0x000f280000300800 */
[----:B------:R0:W-:Y:S04]  /*6b90*/  STS.U16 [R0+UR10+0x1e00], R95 ;  /* 0x001e005f00007988 */ /* 0x0001e8000800040a */
[----:B------:R1:W-:Y:S04]  /*6ba0*/  STS.U16 [R0+UR10+0x5e00], R151 ;  /* 0x005e009700007988 */ /* 0x0003e8000800040a */
[----:B0-----:R-:W4:Y:S04]  /*6bb0*/  LDL.LU R95, [R1+0x77c] ;  /* 0x00077c00015f7983 */ /* 0x001f280000300800 */
[----:B-1----:R-:W4:Y:S01]  /*6bc0*/  LDL.LU R0, [R1+0x778] ;  /* 0x0007780001007983 */ /* 0x002f220000300800 */
[----:B------:R-:W-:-:S05]  /*6bd0*/  LOP3.LUT R151, R2, 0x50, RZ, 0x3c, !PT ;  /* 0x0000005002977812 */ /* 0x000fca00078e3cff */
[----:B------:R-:W-:Y:S04]  /*6be0*/  STS.U16 [R151+UR10+0x280], R13 ;  /* 0x0002800d97007988 */ /* 0x000fe8000800040a */
[----:B------:R-:W-:Y:S04]  /*6bf0*/  STS.U16 [R151+UR10+0x4280], R12 ;  /* 0x0042800c97007988 */ /* 0x000fe8000800040a */
[----:B------:R-:W-:Y:S04]  /*6c00*/  STS.U16 [R151+UR10+0x680], R11 ;  /* 0x0006800b97007988 */ /* 0x000fe8000800040a */
[----:B------:R-:W-:Y:S04]  /*6c10*/  STS.U16 [R151+UR10+0x4680], R10 ;  /* 0x0046800a97007988 */ /* 0x000fe8000800040a */
[----:B------:R-:W-:Y:S04]  /*6c20*/  STS.U16 [R151+UR10+0xa80], R9 ;  /* 0x000a800997007988 */ /* 0x000fe8000800040a */
[----:B------:R-:W-:Y:S04]  /*6c30*/  STS.U16 [R151+UR10+0x4a80], R8 ;  /* 0x004a800897007988 */ /* 0x000fe8000800040a */
[----:B------:R-:W-:Y:S04]  /*6c40*/  STS.U16 [R151+UR10+0xe80], R7 ;  /* 0x000e800797007988 */ /* 0x000fe8000800040a */
[----:B------:R-:W-:Y:S01]  /*6c50*/  STS.U16 [R151+UR10+0x4e80], R6 ;  /* 0x004e800697007988 */ /* 0x000fe2000800040a */
[----:B------:R-:W-:-:S03]  /*6c60*/  IMAD R18, R162, 0x1f, RZ ;  /* 0x0000001fa2127824 */ /* 0x000fc600078e02ff */
[----:B------:R0:W-:Y:S01]  /*6c70*/  STS.U16 [R151+UR10+0x1280], R163 ;  /* 0x001280a397007988 */ /* 0x0001e2000800040a */
[----:B------:R-:W-:-:S03]  /*6c80*/  IMAD.WIDE R22, R18, 0x2, R160 ;  /* 0x0000000212167825 */ /* 0x000fc600078e02a0 */
[----:B0-----:R-:W4:Y:S01]  /*6c90*/  LDL.LU R163, [R1+0x774] ;  /* 0x0007740001a37983 */ /* 0x001f220000300800 */
[----:B------:R-:W-:Y:S02]  /*6ca0*/  IMAD R3, R162, 0x2f, RZ ;  /* 0x0000002fa2037824 */ /* 0x000fe400078e02ff */
[----:B------:R-:W-:-:S04]  /*6cb0*/  IMAD.WIDE R18, R18, 0x2, R158 ;  /* 0x0000000212127825 */ /* 0x000fc800078e029e */
[----:B------:R-:W-:-:S04]  /*6cc0*/  IMAD.WIDE R12, R3, 0x2, R158 ;  /* 0x00000002030c7825 */ /* 0x000fc800078e029e */
[C---:B------:R-:W-:Y:S02]  /*6cd0*/  IMAD R8, R162.reuse, 0x37, RZ ;  /* 0x00000037a2087824 */ /* 0x040fe400078e02ff */
[----:B------:R-:W-:Y:S02]  /*6ce0*/  IMAD R7, R162, 0x3f, RZ ;  /* 0x0000003fa2077824 */ /* 0x000fe400078e02ff */
[----:B------:R-:W-:-:S04]  /*6cf0*/  IMAD.WIDE R10, R8, 0x2, R160 ;  /* 0x00000002080a7825 */ /* 0x000fc800078e02a0 */
[----:B------:R-:W-:-:S04]  /*6d00*/  IMAD.WIDE R8, R8, 0x2, R158 ;  /* 0x0000000208087825 */ /* 0x000fc800078e029e */
[----:B------:R-:W-:Y:S01]  /*6d10*/  IMAD.WIDE R6, R7, 0x2, R160 ;  /* 0x0000000207067825 */ /* 0x000fe200078e02a0 */
[----:B---3--:R-:W-:Y:S02]  /*6d20*/  PRMT R126, RZ, 0x7610, R126 ;  /* 0x00007610ff7e7816 */ /* 0x008fe4000000007e */
[----:B--2---:R-:W-:Y:S02]  /*6d30*/  PRMT R129, RZ, 0x7610, R129 ;  /* 0x00007610ff817816 */ /* 0x004fe40000000081 */
[----:B----4-:R-:W-:Y:S02]  /*6d40*/  PRMT R133, RZ, 0x7610, R133 ;  /* 0x00007610ff857816 */ /* 0x010fe40000000085 */
[----:B------:R-:W-:-:S04]  /*6d50*/  PRMT R131, RZ, 0x7610, R131 ;  /* 0x00007610ff837816 */ /* 0x000fc80000000083 */
[----:B------:R0:W2:Y:S04]  /*6d60*/  @P3 LDG.E.U16 R133, desc[UR24][R16.64] ;  /* 0x0000001810853981 */ /* 0x0000a8000c1e1500 */
[----:B------:R-:W3:Y:S01]  /*6d70*/  @!P2 LDG.E.U16 R131, desc[UR24][R22.64] ;  /* 0x000000181683a981 */ /* 0x000ee2000c1e1500 */
[----:B0-----:R-:W-:Y:S01]  /*6d80*/  IMAD R16, R162, 0x27, RZ ;  /* 0x00000027a2107824 */ /* 0x001fe200078e02ff */
[----:B------:R-:W-:-:S03]  /*6d90*/  PRMT R132, RZ, 0x7610, R132 ;  /* 0x00007610ff847816 */ /* 0x000fc60000000084 */
[C---:B------:R-:W-:Y:S01]  /*6da0*/  IMAD.WIDE R20, R16.reuse, 0x2, R160 ;  /* 0x0000000210147825 */ /* 0x040fe200078e02a0 */
[----:B------:R-:W-:Y:S02]  /*6db0*/  PRMT R130, RZ, 0x7610, R130 ;  /* 0x00007610ff827816 */ /* 0x000fe40000000082 */
[----:B------:R0:W4:Y:S01]  /*6dc0*/  @P3 LDG.E.U16 R132, desc[UR24][R14.64] ;  /* 0x000000180e843981 */ /* 0x000122000c1e1500 */
[----:B------:R-:W-:-:S03]  /*6dd0*/  IMAD.WIDE R16, R16, 0x2, R158 ;  /* 0x0000000210107825 */ /* 0x000fc600078e029e */
[----:B------:R-:W3:Y:S04]  /*6de0*/  @!P2 LDG.E.U16 R130, desc[UR24][R18.64] ;  /* 0x000000181282a981 */ /* 0x000ee8000c1e1500 */
[----:B------:R-:W3:Y:S01]  /*6df0*/  @P4 LDG.E.U16 R129, desc[UR24][R20.64] ;  /* 0x0000001814814981 */ /* 0x000ee2000c1e1500 */
[----:B0-----:R-:W-:Y:S01]  /*6e00*/  IMAD.WIDE R14, R3, 0x2, R160 ;  /* 0x00000002030e7825 */ /* 0x001fe200078e02a0 */
[----:B------:R-:W-:-:S04]  /*6e10*/  PRMT R128, RZ, 0x7610, R128 ;  /* 0x00007610ff807816 */ /* 0x000fc80000000080 */
[----:B------:R-:W3:Y:S04]  /*6e20*/  @P5 LDG.E.U16 R126, desc[UR24][R14.64] ;  /* 0x000000180e7e5981 */ /* 0x000ee8000c1e1500 */
[----:B------:R-:W3:Y:S01]  /*6e30*/  @P4 LDG.E.U16 R128, desc[UR24][R16.64] ;  /* 0x0000001810804981 */ /* 0x000ee2000c1e1500 */
[----:B------:R-:W-:-:S06]  /*6e40*/  PRMT R91, RZ, 0x7610, R91 ;  /* 0x00007610ff5b7816 */ /* 0x000fcc000000005b */
[----:B------:R-:W3:Y:S01]  /*6e50*/  @P6 LDG.E.U16 R91, desc[UR24][R10.64] ;  /* 0x000000180a5b6981 */ /* 0x000ee2000c1e1500 */
[----:B------:R-:W-:-:S06]  /*6e60*/  PRMT R92, RZ, 0x7610, R92 ;  /* 0x00007610ff5c7816 */ /* 0x000fcc000000005c */
[----:B------:R-:W3:Y:S01]  /*6e70*/  @P6 LDG.E.U16 R92, desc[UR24][R8.64] ;  /* 0x00000018085c6981 */ /* 0x000ee2000c1e1500 */
[----:B------:R-:W-:Y:S02]  /*6e80*/  PRMT R95, RZ, 0x7610, R95 ;  /* 0x00007610ff5f7816 */ /* 0x000fe4000000005f */
[----:B------:R-:W-:-:S04]  /*6e90*/  PRMT R0, RZ, 0x7610, R0 ;  /* 0x00007610ff007816 */ /* 0x000fc80000000000 */
[----:B------:R-:W3:Y:S04]  /*6ea0*/  @P5 LDG.E.U16 R95, desc[UR24][R12.64] ;  /* 0x000000180c5f5981 */ /* 0x000ee8000c1e1500 */
[----:B------:R-:W3:Y:S04]  /*6eb0*/  @!P1 LDG.E.U16 R0, desc[UR24][R6.64] ;  /* 0x0000001806009981 */ /* 0x000ee8000c1e1500 */
[----:B------:R-:W-:Y:S04]  /*6ec0*/  STS.U16 [R151+UR10+0x5280], R157 ;  /* 0x0052809d97007988 */ /* 0x000fe8000800040a */
[----:B------:R0:W-:Y:S02]  /*6ed0*/  STS.U16 [R151+UR10+0x1680], R156 ;  /* 0x0016809c97007988 */ /* 0x0001e4000800040a */
[----:B0-----:R-:W0:Y:S01]  /*6ee0*/  S2R R156, SR_TID.X ;  /* 0x00000000009c7919 */ /* 0x001e220000002100 */
[----:B------:R-:W-:Y:S01]  /*6ef0*/  LOP3.LUT R3, R2, 0x60, RZ, 0x3c, !PT ;  /* 0x0000006002037812 */ /* 0x000fe200078e3cff */
        /* <DEDUP_REMOVED lines=13> */
[----:B0-----:R-:W-:-:S03]  /*6fd0*/  LOP3.LUT R156, R156, 0x3f, RZ, 0xc0, !PT ;  /* 0x0000003f9c9c7812 */ /* 0x001fc600078ec0ff */
[----:B------:R-:W-:Y:S04]  /*6fe0*/  STS.U16 [R3+UR10+0x1300], R141 ;  /* 0x0013008d03007988 */ /* 0x000fe8000800040a */
[----:B------:R-:W-:Y:S04]  /*6ff0*/  STS.U16 [R3+UR10+0x5300], R140 ;  /* 0x0053008c03007988 */ /* 0x000fe8000800040a */
[----:B------:R-:W-:Y:S04]  /*7000*/  STS.U16 [R3+UR10+0x1700], R139 ;  /* 0x0017008b03007988 */ /* 0x000fe8000800040a */
[----:B------:R-:W-:Y:S04]  /*7010*/  STS.U16 [R3+UR10+0x5700], R138 ;  /* 0x0057008a03007988 */ /* 0x000fe8000800040a */
[----:B------:R0:W-:Y:S04]  /*7020*/  STS.U16 [R3+UR10+0x1b00], R127 ;  /* 0x001b007f03007988 */ /* 0x0001e8000800040a */
[----:B------:R-:W-:Y:S04]  /*7030*/  STS.U16 [R3+UR10+0x5b00], R165 ;  /* 0x005b00a503007988 */ /* 0x000fe8000800040a */
[----:B------:R-:W-:Y:S01]  /*7040*/  STS.U16 [R3+UR10+0x1f00], R164 ;  /* 0x001f00a403007988 */ /* 0x000fe2000800040a */
[----:B0-----:R-:W-:-:S03]  /*7050*/  LOP3.LUT R127, R2, 0x70, RZ, 0x3c, !PT ;  /* 0x00000070027f7812 */ /* 0x001fc600078e3cff */
[----:B------:R0:W-:Y:S01]  /*7060*/  STS.U16 [R3+UR10+0x5f00], R5 ;  /* 0x005f000503007988 */ /* 0x0001e2000800040a */
[----:B------:R-:W-:-:S03]  /*7070*/  IMAD R153, R105, UR4, RZ ;  /* 0x0000000469997c24 */ /* 0x000fc6000f8e02ff */
[----:B------:R-:W-:Y:S01]  /*7080*/  STS.U16 [R127+UR10+0x380], R137 ;  /* 0x000380897f007988 */ /* 0x000fe2000800040a */
[----:B0-----:R-:W-:-:S03]  /*7090*/  IMAD R3, R156, R163, RZ ;  /* 0x000000a39c037224 */ /* 0x001fc600078e02ff */
[----:B------:R-:W-:Y:S01]  /*70a0*/  STS.U16 [R127+UR10+0x4380], R136 ;  /* 0x004380887f007988 */ /* 0x000fe2000800040a */
[----:B------:R-:W-:Y:S01]  /*70b0*/  IMAD R164, R125, UR4, RZ ;  /* 0x000000047da47c24 */ /* 0x000fe2000f8e02ff */
[----:B------:R-:W-:Y:S02]  /*70c0*/  LEA R5, P2, R3, UR18, 0x1 ;  /* 0x0000001203057c11 */ /* 0x000fe4000f8408ff */
[----:B------:R-:W-:Y:S01]  /*70d0*/  STS.U16 [R127+UR10+0x780], R135 ;  /* 0x000780877f007988 */ /* 0x000fe2000800040a */
[----:B------:R-:W-:Y:S01]  /*70e0*/  IMAD R105, R99, UR4, RZ ;  /* 0x0000000463697c24 */ /* 0x000fe2000f8e02ff */
[----:B------:R-:W-:Y:S02]  /*70f0*/  LEA.HI.X.SX32 R3, R3, UR19, 0x1, P2 ;  /* 0x0000001303037c11 */ /* 0x000fe400090f0eff */
[----:B------:R-:W-:Y:S01]  /*7100*/  STS.U16 [R127+UR10+0x4780], R134 ;  /* 0x004780867f007988 */ /* 0x000fe2000800040a */
[----:B------:R-:W-:Y:S01]  /*7110*/  IMAD R165, R124, UR4, RZ ;  /* 0x000000047ca57c24 */ /* 0x000fe2000f8e02ff */
[----:B------:R-:W-:Y:S01]  /*7120*/  LEA R99, P2, R164, R5, 0x1 ;  /* 0x00000005a4637211 */ /* 0x000fe200078408ff */
[----:B------:R-:W-:-:S02]  /*7130*/  IMAD R125, R123, UR4, RZ ;  /* 0x000000047b7d7c24 */ /* 0x000fc4000f8e02ff */
[----:B------:R-:W-:Y:S01]  /*7140*/  IMAD R93, R93, UR4, RZ ;  /* 0x000000045d5d7c24 */ /* 0x000fe2000f8e02ff */
[----:B------:R-:W-:Y:S01]  /*7150*/  LEA.HI.X.SX32 R164, R164, R3, 0x1, P2 ;  /* 0x00000003a4a47211 */ /* 0x000fe200010f0eff */
[----:B------:R-:W-:Y:S02]  /*7160*/  IMAD R96, R96, UR4, RZ ;  /* 0x0000000460607c24 */ /* 0x000fe4000f8e02ff */
[----:B------:R-:W-:Y:S02]  /*7170*/  IMAD R111, R111, UR4, RZ ;  /* 0x000000046f6f7c24 */ /* 0x000fe4000f8e02ff */
[----:B------:R-:W-:Y:S01]  /*7180*/  IMAD R123, R109, UR4, RZ ;  /* 0x000000046d7b7c24 */ /* 0x000fe2000f8e02ff */
[----:B------:R-:W-:Y:S01]  /*7190*/  LEA R109, P3, R165, R5, 0x1 ;  /* 0x00000005a56d7211 */ /* 0x000fe200078608ff */
[----:B------:R-:W-:Y:S02]  /*71a0*/  IMAD R118, R118, UR4, RZ ;  /* 0x0000000476767c24 */ /* 0x000fe4000f8e02ff */
[----:B------:R-:W-:-:S02]  /*71b0*/  IMAD R124, R122, UR4, RZ ;  /* 0x000000047a7c7c24 */ /* 0x000fc4000f8e02ff */
[----:B------:R-:W-:Y:S01]  /*71c0*/  IMAD R155, R94, UR4, RZ ;  /* 0x000000045e9b7c24 */ /* 0x000fe2000f8e02ff */
[-C--:B------:R-:W-:Y:S01]  /*71d0*/  LEA R94, P2, R93, R5.reuse, 0x1 ;  /* 0x000000055d5e7211 */ /* 0x080fe200078408ff */
[----:B------:R-:W-:Y:S01]  /*71e0*/  IMAD R122, R121, UR4, RZ ;  /* 0x00000004797a7c24 */ /* 0x000fe2000f8e02ff */
[----:B------:R-:W-:Y:S01]  /*71f0*/  STL [R1+0x2a4], R99 ;  /* 0x0002a46301007387 */ /* 0x000fe20000100800 */
[----:B------:R-:W-:Y:S01]  /*7200*/  IMAD R114, R114, UR4, RZ ;  /* 0x0000000472727c24 */ /* 0x000fe2000f8e02ff */
[-C--:B------:R-:W-:Y:S01]  /*7210*/  LEA R142, P5, R96, R5.reuse, 0x1 ;  /* 0x00000005608e7211 */ /* 0x080fe200078a08ff */
[----:B------:R-:W-:Y:S01]  /*7220*/  IMAD R121, R112, UR4, RZ ;  /* 0x0000000470797c24 */ /* 0x000fe2000f8e02ff */
[----:B------:R-:W-:Y:S01]  /*7230*/  STL [R1+0x2a0], R164 ;  /* 0x0002a0a401007387 */ /* 0x000fe20000100800 */
[----:B------:R-:W-:Y:S01]  /*7240*/  IMAD R139, R108, UR4, RZ ;  /* 0x000000046c8b7c24 */ /* 0x000fe2000f8e02ff */
[----:B------:R-:W-:Y:S01]  /*7250*/  LEA R112, P4, R111, R5, 0x1 ;  /* 0x000000056f707211 */ /* 0x000fe200078808ff */
[----:B------:R-:W-:Y:S01]  /*7260*/  IMAD R102, R102, UR4, RZ ;  /* 0x0000000466667c24 */ /* 0x000fe2000f8e02ff */
[----:B------:R-:W-:Y:S01]  /*7270*/  STL [R1+0x2ac], R109 ;  /* 0x0002ac6d01007387 */ /* 0x000fe20000100800 */
[-C--:B------:R-:W-:Y:S01]  /*7280*/  LEA.HI.X.SX32 R108, R165, R3.reuse, 0x1, P3 ;  /* 0x00000003a56c7211 */ /* 0x080fe200018f0eff */
[----:B------:R-:W-:Y:S01]  /*7290*/  IMAD R113, R113, UR4, RZ ;  /* 0x0000000471717c24 */ /* 0x000fe2000f8e02ff */
[----:B------:R-:W-:Y:S01]  /*72a0*/  LEA.HI.X.SX32 R141, R96, R3, 0x1, P5 ;  /* 0x00000003608d7211 */ /* 0x000fe200028f0eff */
[----:B------:R-:W-:Y:S01]  /*72b0*/  IMAD R98, R98, UR4, RZ ;  /* 0x0000000462627c24 */ /* 0x000fe2000f8e02ff */
[----:B------:R-:W-:Y:S01]  /*72c0*/  LEA R96, P5, R102, R5, 0x1 ;  /* 0x0000000566607211 */ /* 0x000fe200078a08ff */
[----:B------:R-:W-:Y:S01]  /*72d0*/  IMAD R116, R116, UR4, RZ ;  /* 0x0000000474747c24 */ /* 0x000fe2000f8e02ff */
[----:B------:R-:W-:-:S02]  /*72e0*/  LEA.HI.X.SX32 R93, R93, R3, 0x1, P2 ;  /* 0x000000035d5d7211 */ /* 0x000fc400010f0eff */
[-C--:B------:R-:W-:Y:S01]  /*72f0*/  LEA.HI.X.SX32 R111, R111, R3.reuse, 0x1, P4 ;  /* 0x000000036f6f7211 */ /* 0x080fe200020f0eff */
[----:B------:R-:W-:Y:S01]  /*7300*/  IMAD R97, R97, UR4, RZ ;  /* 0x0000000461617c24 */ /* 0x000fe2000f8e02ff */
[----:B------:R-:W-:Y:S02]  /*7310*/  LEA.HI.X.SX32 R102, R102, R3, 0x1, P5 ;  /* 0x0000000366667211 */ /* 0x000fe400028f0eff */
[----:B------:R-:W-:Y:S01]  /*7320*/  LEA R146, P4, R98, R5, 0x1 ;  /* 0x0000000562927211 */ /* 0x000fe200078808ff */
[----:B------:R-:W-:Y:S02]  /*7330*/  IMAD R115, R115, UR4, RZ ;  /* 0x0000000473737c24 */ /* 0x000fe4000f8e02ff */
[----:B------:R-:W-:Y:S01]  /*7340*/  IMAD R100, R100, UR4, RZ ;  /* 0x0000000464647c24 */ /* 0x000fe2000f8e02ff */
[----:B------:R-:W-:Y:S01]  /*7350*/  LEA.HI.X.SX32 R145, R98, R3, 0x1, P4 ;  /* 0x0000000362917211 */ /* 0x000fe200020f0eff */
[----:B------:R-:W-:Y:S02]  /*7360*/  IMAD R117, R117, UR4, RZ ;  /* 0x0000000475757c24 */ /* 0x000fe4000f8e02ff */
[----:B------:R-:W-:-:S02]  /*7370*/  IMAD R107, R107, UR4, RZ ;  /* 0x000000046b6b7c24 */ /* 0x000fc4000f8e02ff */
[----:B------:R-:W-:Y:S02]  /*7380*/  IMAD R101, R101, UR4, RZ ;  /* 0x0000000465657c24 */ /* 0x000fe4000f8e02ff */
[----:B------:R-:W-:Y:S01]  /*7390*/  IMAD R120, R120, UR4, RZ ;  /* 0x0000000478787c24 */ /* 0x000fe2000f8e02ff */
[----:B--2---:R-:W-:Y:S04]  /*73a0*/  STS.U16 [R127+UR10+0xb80], R133 ;  /* 0x000b80857f007988 */ /* 0x004fe8000800040a */
[----:B----4-:R-:W-:Y:S04]  /*73b0*/  STS.U16 [R127+UR10+0x4b80], R132 ;  /* 0x004b80847f007988 */ /* 0x010fe8000800040a */
[----:B---3--:R-:W-:Y:S04]  /*73c0*/  STS.U16 [R127+UR10+0xf80], R131 ;  /* 0x000f80837f007988 */ /* 0x008fe8000800040a */
[----:B------:R-:W-:Y:S04]  /*73d0*/  STS.U16 [R127+UR10+0x4f80], R130 ;  /* 0x004f80827f007988 */ /* 0x000fe8000800040a */
[----:B------:R-:W-:Y:S04]  /*73e0*/  STS.U16 [R127+UR10+0x1380], R129 ;  /* 0x001380817f007988 */ /* 0x000fe8000800040a */
[----:B------:R-:W-:Y:S04]  /*73f0*/  STS.U16 [R127+UR10+0x5380], R128 ;  /* 0x005380807f007988 */ /* 0x000fe8000800040a */
[----:B------:R0:W-:Y:S02]  /*7400*/  STS.U16 [R127+UR10+0x1780], R126 ;  /* 0x0017807e7f007988 */ /* 0x0001e4000800040a */
[----:B0-----:R-:W-:-:S02]  /*7410*/  LEA R126, P6, R125, R5, 0x1 ;  /* 0x000000057d7e7211 */ /* 0x001fc400078c08ff */
[----:B------:R-:W-:Y:S02]  /*7420*/  LEA R128, P3, R118, R5, 0x1 ;  /* 0x0000000576807211 */ /* 0x000fe400078608ff */
[----:B------:R-:W-:Y:S01]  /*7430*/  LEA.HI.X.SX32 R125, R125, R3, 0x1, P6 ;  /* 0x000000037d7d7211 */ /* 0x000fe200030f0eff */
[----:B------:R-:W-:Y:S01]  /*7440*/  STL [R1+0x2b4], R126 ;  /* 0x0002b47e01007387 */ /* 0x000fe20000100800 */
[----:B------:R-:W-:-:S03]  /*7450*/  LEA R144, P6, R114, R5, 0x1 ;  /* 0x0000000572907211 */ /* 0x000fc600078c08ff */
[----:B------:R-:W-:Y:S04]  /*7460*/  STL [R1+0x2c4], R94 ;  /* 0x0002c45e01007387 */ /* 0x000fe80000100800 */
[----:B------:R-:W-:Y:S04]  /*7470*/  STL [R1+0x2bc], R142 ;  /* 0x0002bc8e01007387 */ /* 0x000fe80000100800 */
[----:B------:R-:W-:Y:S01]  /*7480*/  STL [R1+0x2cc], R112 ;  /* 0x0002cc7001007387 */ /* 0x000fe20000100800 */
[----:B------:R-:W-:-:S03]  /*7490*/  LEA.HI.X.SX32 R127, R118, R3, 0x1, P3 ;  /* 0x00000003767f7211 */ /* 0x000fc600018f0eff */
[----:B------:R-:W-:Y:S01]  /*74a0*/  STL [R1+0x2a8], R108 ;  /* 0x0002a86c01007387 */ /* 0x000fe20000100800 */
[----:B------:R-:W-:-:S03]  /*74b0*/  LEA.HI.X.SX32 R143, R114, R3, 0x1, P6 ;  /* 0x00000003728f7211 */ /* 0x000fc600030f0eff */
[----:B------:R-:W-:Y:S01]  /*74c0*/  STL [R1+0x2d4], R128 ;  /* 0x0002d48001007387 */ /* 0x000fe20000100800 */
[----:B------:R-:W-:-:S03]  /*74d0*/  LEA R114, P2, R113, R5, 0x1 ;  /* 0x0000000571727211 */ /* 0x000fc600078408ff */
[----:B------:R-:W-:Y:S01]  /*74e0*/  STL [R1+0x2b0], R125 ;  /* 0x0002b07d01007387 */ /* 0x000fe20000100800 */
[----:B------:R-:W-:-:S03]  /*74f0*/  LEA R130, P3, R116, R5, 0x1 ;  /* 0x0000000574827211 */ /* 0x000fc600078608ff */
[----:B------:R-:W-:Y:S04]  /*7500*/  STL [R1+0x2dc], R144 ;  /* 0x0002dc9001007387 */ /* 0x000fe80000100800 */
[----:B------:R-:W-:Y:S01]  /*7510*/  STL [R1+0x2b8], R141 ;  /* 0x0002b88d01007387 */ /* 0x000fe20000100800 */
[----:B------:R-:W-:-:S03]  /*7520*/  LEA.HI.X.SX32 R113, R113, R3, 0x1, P2 ;  /* 0x0000000371717211 */ /* 0x000fc600010f0eff */
[----:B------:R-:W-:Y:S04]  /*7530*/  STL [R1+0x2e4], R96 ;  /* 0x0002e46001007387 */ /* 0x000fe80000100800 */
[----:B------:R-:W-:Y:S01]  /*7540*/  STL [R1+0x2c0], R93 ;  /* 0x0002c05d01007387 */ /* 0x000fe20000100800 */
[----:B------:R-:W-:-:S03]  /*7550*/  LEA.HI.X.SX32 R129, R116, R3, 0x1, P3 ;  /* 0x0000000374817211 */ /* 0x000fc600018f0eff */
[----:B------:R-:W-:Y:S01]  /*7560*/  STL [R1+0x2c8], R111 ;  /* 0x0002c86f01007387 */ /* 0x000fe20000100800 */
[----:B------:R-:W-:-:S03]  /*7570*/  LEA R98, P2, R97, R5, 0x1 ;  /* 0x0000000561627211 */ /* 0x000fc600078408ff */
[----:B------:R-:W-:Y:S01]  /*7580*/  STL [R1+0x2d0], R127 ;  /* 0x0002d07f01007387 */ /* 0x000fe20000100800 */
[----:B------:R-:W-:-:S03]  /*7590*/  LEA R116, P3, R115, R5, 0x1 ;  /* 0x0000000573747211 */ /* 0x000fc600078608ff */
[----:B------:R-:W-:Y:S01]  /*75a0*/  STL [R1+0x2e0], R102 ;  /* 0x0002e06601007387 */ /* 0x000fe20000100800 */
[----:B------:R-:W-:-:S03]  /*75b0*/  LEA R132, P4, R100, R5, 0x1 ;  /* 0x0000000564847211 */ /* 0x000fc600078808ff */
[----:B------:R-:W-:Y:S01]  /*75c0*/  STL [R1+0x2d8], R143 ;  /* 0x0002d88f01007387 */ /* 0x000fe20000100800 */
[----:B------:R-:W-:-:S03]  /*75d0*/  LEA.HI.X.SX32 R97, R97, R3, 0x1, P2 ;  /* 0x0000000361617211 */ /* 0x000fc600010f0eff */
        /* <DEDUP_REMOVED lines=9> */
[----:B------:R-:W-:Y:S01]  /*7670*/  STL [R1+0x2f8], R145 ;  /* 0x0002f89101007387 */ /* 0x000fe20000100800 */
[----:B------:R-:W-:Y:S01]  /*7680*/  IMAD R110, R110, UR4, RZ ;  /* 0x000000046e6e7c24 */ /* 0x000fe2000f8e02ff */
[----:B------:R-:W-:Y:S02]  /*7690*/  LEA R118, P4, R101, R5, 0x1 ;  /* 0x0000000565767211 */ /* 0x000fe400078808ff */
[----:B------:R-:W-:Y:S01]  /*76a0*/  STL [R1+0x304], R98 ;  /* 0x0003046201007387 */ /* 0x000fe20000100800 */
[----:B------:R-:W-:-:S03]  /*76b0*/  LEA.HI.X.SX32 R147, R117, R3, 0x1, P2 ;  /* 0x0000000375937211 */ /* 0x000fc600010f0eff */
[----:B------:R-:W-:Y:S01]  /*76c0*/  STL [R1+0x30c], R116 ;  /* 0x00030c7401007387 */ /* 0x000fe20000100800 */
[----:B------:R-:W-:-:S03]  /*76d0*/  LEA.HI.X.SX32 R107, R107, R3, 0x1, P3 ;  /* 0x000000036b6b7211 */ /* 0x000fc600018f0eff */
[----:B------:R-:W-:Y:S01]  /*76e0*/  STL [R1+0x300], R97 ;  /* 0x0003006101007387 */ /* 0x000fe20000100800 */
[----:B------:R-:W-:-:S03]  /*76f0*/  IMAD R119, R119, UR4, RZ ;  /* 0x0000000477777c24 */ /* 0x000fc6000f8e02ff */
[----:B------:R-:W-:Y:S01]  /*7700*/  STL [R1+0x314], R132 ;  /* 0x0003148401007387 */ /* 0x000fe20000100800 */
[----:B------:R-:W-:-:S03]  /*7710*/  LEA.HI.X.SX32 R117, R101, R3, 0x1, P4 ;  /* 0x0000000365757211 */ /* 0x000fc600020f0eff */
[----:B------:R-:W-:Y:S01]  /*7720*/  STL [R1+0x308], R115 ;  /* 0x0003087301007387 */ /* 0x000fe20000100800 */
[-C--:B------:R-:W-:Y:S01]  /*7730*/  LEA R134, P2, R124, R5.reuse, 0x1 ;  /* 0x000000057c867211 */ /* 0x080fe200078408ff */
[----:B------:R-:W-:Y:S01]  /*7740*/  IMAD R104, R104, UR4, RZ ;  /* 0x0000000468687c24 */ /* 0x000fe2000f8e02ff */
[-C--:B------:R-:W-:Y:S01]  /*7750*/  LEA R150, P3, R120, R5.reuse, 0x1 ;  /* 0x0000000578967211 */ /* 0x080fe200078608ff */
[----:B------:R-:W-:Y:S01]  /*7760*/  STL [R1+0x310], R131 ;  /* 0x0003108301007387 */ /* 0x000fe20000100800 */
[----:B------:R-:W-:-:S03]  /*7770*/  LEA R101, P4, R110, R5, 0x1 ;  /* 0x000000056e657211 */ /* 0x000fc600078808ff */
[----:B------:R-:W-:Y:S01]  /*7780*/  STL [R1+0x324], R100 ;  /* 0x0003246401007387 */ /* 0x000fe20000100800 */
[----:B------:R-:W-:-:S03]  /*7790*/  LEA.HI.X.SX32 R133, R124, R3, 0x1, P2 ;  /* 0x000000037c857211 */ /* 0x000fc600010f0eff */
[----:B------:R-:W-:Y:S01]  /*77a0*/  STL [R1+0x31c], R148 ;  /* 0x00031c9401007387 */ /* 0x000fe20000100800 */
[-C--:B------:R-:W-:Y:S01]  /*77b0*/  LEA.HI.X.SX32 R149, R120, R3.reuse, 0x1, P3 ;  /* 0x0000000378957211 */ /* 0x080fe200018f0eff */
[----:B------:R-:W0:Y:S01]  /*77c0*/  S2R R165, SR_TID.X ;  /* 0x0000000000a57919 */ /* 0x000e220000002100 */
[----:B------:R-:W-:Y:S01]  /*77d0*/  LEA.HI.X.SX32 R110, R110, R3, 0x1, P4 ;  /* 0x000000036e6e7211 */ /* 0x000fe200020f0eff */
[----:B------:R-:W-:Y:S01]  /*77e0*/  STL [R1+0x32c], R118 ;  /* 0x00032c7601007387 */ /* 0x000fe20000100800 */
[----:B------:R-:W-:-:S03]  /*77f0*/  LEA R120, P2, R119, R5, 0x1 ;  /* 0x0000000577787211 */ /* 0x000fc600078408ff */
[----:B------:R-:W-:Y:S01]  /*7800*/  STL [R1+0x318], R147 ;  /* 0x0003189301007387 */ /* 0x000fe20000100800 */
[----:B------:R-:W-:Y:S01]  /*7810*/  IMAD R103, R103, UR4, RZ ;  /* 0x0000000467677c24 */ /* 0x000fe2000f8e02ff */
[-C--:B------:R-:W-:Y:S02]  /*7820*/  LEA R152, P4, R104, R5.reuse, 0x1 ;  /* 0x0000000568987211 */ /* 0x080fe400078808ff */
[----:B------:R-:W-:Y:S01]  /*7830*/  STL [R1+0x320], R107 ;  /* 0x0003206b01007387 */ /* 0x000fe20000100800 */
[----:B------:R-:W-:-:S03]  /*7840*/  LEA R136, P3, R122, R5, 0x1 ;  /* 0x000000057a887211 */ /* 0x000fc600078608ff */
[----:B------:R-:W-:Y:S01]  /*7850*/  STL [R1+0x328], R117 ;  /* 0x0003287501007387 */ /* 0x000fe20000100800 */
[----:B------:R-:W-:-:S03]  /*7860*/  IMAD R106, R106, UR4, RZ ;  /* 0x000000046a6a7c24 */ /* 0x000fc6000f8e02ff */
[----:B------:R-:W-:Y:S01]  /*7870*/  STL [R1+0x334], R134 ;  /* 0x0003348601007387 */ /* 0x000fe20000100800 */
[----:B------:R-:W-:-:S03]  /*7880*/  LEA.HI.X.SX32 R119, R119, R3, 0x1, P2 ;  /* 0x0000000377777211 */ /* 0x000fc600010f0eff */
        /* <DEDUP_REMOVED lines=33> */
[----:B------:R-:W-:-:S03]  /*7aa0*/  VIADD R157, R4, 0x3f ;  /* 0x0000003f049d7836 */ /* 0x000fc60000000000 */
[----:B------:R-:W-:Y:S01]  /*7ab0*/  STL [R1+0x37c], R106 ;  /* 0x00037c6a01007387 */ /* 0x000fe20000100800 */
[----:B------:R-:W-:-:S03]  /*7ac0*/  LEA.HI.X.SX32 R139, R139, R3, 0x1, P5 ;  /* 0x000000038b8b7211 */ /* 0x000fc600028f0eff */
[----:B------:R-:W-:Y:S01]  /*7ad0*/  STL [R1+0x378], R154 ;  /* 0x0003789a01007387 */ /* 0x000fe20000100800 */
[----:B------:R-:W-:-:S03]  /*7ae0*/  LEA.HI.X.SX32 R155, R155, R3, 0x1, P6 ;  /* 0x000000039b9b7211 */ /* 0x000fc600030f0eff */
[----:B------:R-:W-:Y:S01]  /*7af0*/  STL [R1+0x380], R124 ;  /* 0x0003807c01007387 */ /* 0x000fe20000100800 */
[----:B------:R-:W-:-:S03]  /*7b00*/  LOP3.LUT R5, R2, 0x70, RZ, 0x3c, !PT ;  /* 0x0000007002057812 */ /* 0x000fc600078e3cff */
[----:B------:R-:W-:Y:S04]  /*7b10*/  STL [R1+0x384], R140 ;  /* 0x0003848c01007387 */ /* 0x000fe80000100800 */
[----:B------:R-:W-:Y:S04]  /*7b20*/  STL [R1+0x29c], R156 ;  /* 0x00029c9c01007387 */ /* 0x000fe80000100800 */
[----:B------:R-:W-:Y:S01]  /*7b30*/  STL [R1+0x28c], R153 ;  /* 0x00028c9901007387 */ /* 0x000fe20000100800 */
[----:B0-----:R-:W-:-:S03]  /*7b40*/  LOP3.LUT R165, R165, 0x3f, RZ, 0xc0, !PT ;  /* 0x0000003fa5a57812 */ /* 0x001fc600078ec0ff */
[----:B------:R-:W-:Y:S01]  /*7b50*/  STL [R1+0x290], R105 ;  /* 0x0002906901007387 */ /* 0x000fe20000100800 */
[----:B------:R-:W-:-:S03]  /*7b60*/  ISETP.GT.AND P2, PT, R157, 0x3f, PT ;  /* 0x0000003f9d00780c */ /* 0x000fc60003f44270 */
[----:B------:R-:W-:Y:S04]  /*7b70*/  STL [R1+0x294], R123 ;  /* 0x0002947b01007387 */ /* 0x000fe80000100800 */
[----:B------:R-:W-:Y:S04]  /*7b80*/  STL [R1+0x64c], R157 ;  /* 0x00064c9d01007387 */ /* 0x000fe80000100800 */
[----:B------:R-:W-:Y:S01]  /*7b90*/  STL [R1+0x298], R139 ;  /* 0x0002988b01007387 */ /* 0x000fe20000100800 */
[----:B------:R-:W-:-:S03]  /*7ba0*/  ISETP.LT.AND P2, PT, R165, R4, P2 ;  /* 0x00000004a500720c */ /* 0x000fc60001741270 */
[----:B------:R-:W-:Y:S04]  /*7bb0*/  STL [R1+0x288], R155 ;  /* 0x0002889b01007387 */ /* 0x000fe80000100800 */
[----:B------:R0:W-:Y:S01]  /*7bc0*/  STS.U16 [R5+UR10+0x5780], R95 ;  /* 0x0057805f05007988 */ /* 0x0001e2000800040a */
[----:B------:R-:W-:Y:S01]  /*7bd0*/  IMAD R165, R162, 0x3f, RZ ;  /* 0x0000003fa2a57824 */ /* 0x000fe200078e02ff */
[----:B------:R-:W-:Y:S02]  /*7be0*/  PRMT R3, RZ, 0x7610, R3 ;  /* 0x00007610ff037816 */ /* 0x000fe40000000003 */
[----:B------:R1:W-:Y:S04]  /*7bf0*/  STS.U16 [R5+UR10+0x1b80], R91 ;  /* 0x001b805b05007988 */ /* 0x0003e8000800040a */
[----:B0-----:R-:W2:Y:S04]  /*7c00*/  LDL.LU R95, [R1+0x770] ;  /* 0x00077000015f7983 */ /* 0x001ea80000300800 */
[----:B------:R0:W-:Y:S04]  /*7c10*/  STS.U16 [R5+UR10+0x5b80], R92 ;  /* 0x005b805c05007988 */ /* 0x0001e8000800040a */
[----:B------:R3:W-:Y:S04]  /*7c20*/  STS.U16 [R5+UR10+0x1f80], R0 ;  /* 0x001f800005007988 */ /* 0x0007e8000800040a */
[----:B-1----:R-:W5:Y:S04]  /*7c30*/  LDL.LU R91, [R1+0x76c] ;  /* 0x00076c00015b7983 */ /* 0x002f680000300800 */
[----:B0-----:R-:W5:Y:S01]  /*7c40*/  LDL.LU R92, [R1+0x768] ;  /* 0x00076800015c7983 */ /* 0x001f620000300800 */
[----:B---3--:R-:W-:-:S03]  /*7c50*/  IMAD.WIDE R4, R165, 0x2, R158 ;  /* 0x00000002a5047825 */ /* 0x008fc600078e029e */
[----:B------:R-:W3:Y:S04]  /*7c60*/  LDL.LU R0, [R1+0x764] ;  /* 0x0007640001007983 */ /* 0x000ee80000300800 */
[----:B------:R-:W4:Y:S01]  /*7c70*/  @!P1 LDG.E.U16 R3, desc[UR24][R4.64] ;  /* 0x0000001804039981 */ /* 0x000f22000c1e1500 */
[----:B------:R-:W-:Y:S02]  /*7c80*/  @P2 IMAD.MOV.U32 R165, RZ, RZ, R164 ;  /* 0x000000ffffa52224 */ /* 0x000fe400078e00a4 */
[----:B------:R-:W-:Y:S02]  /*7c90*/  @P2 IMAD.MOV.U32 R164, RZ, RZ, R99 ;  /* 0x000000ffffa42224 */ /* 0x000fe400078e0063 */
[----:B------:R-:W3:Y:S01]  /*7ca0*/  LDL.LU R99, [R1+0x760] ;  /* 0x0007600001637983 */ /* 0x000ee20000300800 */
[----:B--2---:R-:W-:-:S06]  /*7cb0*/  PRMT R95, RZ, 0x7610, R95 ;  /* 0x00007610ff5f7816 */ /* 0x004fcc000000005f */
[----:B------:R0:W2:Y:S02]  /*7cc0*/  @P2 LDG.E.U16 R95, desc[UR24][R164.64] ;  /* 0x00000018a45f2981 */ /* 0x0000a4000c1e1500 */
[----:B0-----:R-:W-:Y:S01]  /*7cd0*/  LOP3.LUT R165, R2, 0x70, RZ, 0x3c, !PT ;  /* 0x0000007002a57812 */ /* 0x001fe200078e3cff */
[----:B------:R-:W-:-:S04]  /*7ce0*/  @P2 IMAD.MOV.U32 R164, RZ, RZ, R94 ;  /* 0x000000ffffa42224 */ /* 0x000fc800078e005e */
[----:B----4-:R0:W-:Y:S02]  /*7cf0*/  STS.U16 [R165+UR10+0x5f80], R3 ;  /* 0x005f8003a5007988 */ /* 0x0101e4000800040a */
[----:B0-----:R-:W-:Y:S01]  /*7d00*/  PRMT R3, RZ, 0x7610, R3 ;  /* 0x00007610ff037816 */ /* 0x001fe20000000003 */
[----:B------:R-:W-:Y:S01]  /*7d10*/  @P2 IMAD.MOV.U32 R165, RZ, RZ, R93 ;  /* 0x000000ffffa52224 */ /* 0x000fe200078e005d */
[----:B---3--:R-:W-:Y:S01]  /*7d20*/  PRMT R99, RZ, 0x7610, R99 ;  /* 0x00007610ff637816 */ /* 0x008fe20000000063 */
[----:B------:R-:W5:Y:S04]  /*7d30*/  LDL.LU R93, [R1+0x75c] ;  /* 0x00075c00015d7983 */ /* 0x000f680000300800 */
[----:B------:R0:W3:Y:S04]  /*7d40*/  @P2 LDG.E.U16 R3, desc[UR24][R164.64] ;  /* 0x00000018a4032981 */ /* 0x0000e8000c1e1500 */
[----:B------:R-:W5:Y:S01]  /*7d50*/  LDL.LU R94, [R1+0x758] ;  /* 0x00075800015e7983 */ /* 0x000f620000300800 */
[----:B0-----:R-:W-:-:S02]  /*7d60*/  @P2 IMAD.MOV.U32 R164, RZ, RZ, R96 ;  /* 0x000000ffffa42224 */ /* 0x001fc400078e0060 */
[----:B------:R-:W-:-:S05]  /*7d70*/  @P2 IMAD.MOV.U32 R165, RZ, RZ, R102 ;  /* 0x000000ffffa52224 */ /* 0x000fca00078e0066 */
[----:B------:R0:W4:Y:S02]  /*7d80*/  @P2 LDG.E.U16 R99, desc[UR24][R164.64] ;  /* 0x00000018a4632981 */ /* 0x000124000c1e1500 */
[----:B0-----:R-:W-:Y:S02]  /*7d90*/  @P2 IMAD.MOV.U32 R164, RZ, RZ, R98 ;  /* 0x000000ffffa42224 */ /* 0x001fe400078e0062 */
[----:B------:R-:W-:Y:S01]  /*7da0*/  @P2 IMAD.MOV.U32 R165, RZ, RZ, R97 ;  /* 0x000000ffffa52224 */ /* 0x000fe200078e0061 */
[----:B--2---:R0:W-:Y:S04]  /*7db0*/  STS.U16 [R0+UR10+0x10000], R95 ;  /* 0x0100005f00007988 */ /* 0x0041e8000800040a */
[----:B0-----:R-:W5:Y:S04]  /*7dc0*/  LDL.LU R95, [R1+0x754] ;  /* 0x00075400015f7983 */ /* 0x001f680000300800 */
[----:B------:R-:W2:Y:S04]  /*7dd0*/  LDL.LU R102, [R1+0x750] ;  /* 0x0007500001667983 */ /* 0x000ea80000300800 */
[----:B------:R-:W5:Y:S04]  /*7de0*/  LDL.LU R96, [R1+0x74c] ;  /* 0x00074c0001607983 */ /* 0x000f680000300800 */
[----:B------:R-:W5:Y:S04]  /*7df0*/  LDL.LU R97, [R1+0x748] ;  /* 0x0007480001617983 */ /* 0x000f680000300800 */
[----:B------:R-:W5:Y:S04]  /*7e00*/  LDL.LU R98, [R1+0x744] ;  /* 0x0007440001627983 */ /* 0x000f680000300800 */
[----:B---3--:R0:W-:Y:S02]  /*7e10*/  STS.U16 [R0+UR10+0x10400], R3 ;  /* 0x0104000300007988 */ /* 0x0081e4000800040a */
[----:B0-----:R-:W-:-:S06]  /*7e20*/  PRMT R3, RZ, 0x7610, R3 ;  /* 0x00007610ff037816 */ /* 0x001fcc0000000003 */
[----:B------:R0:W3:Y:S04]  /*7e30*/  @P2 LDG.E.U16 R3, desc[UR24][R164.64] ;  /* 0x00000018a4032981 */ /* 0x0000e8000c1e1500 */
[----:B----4-:R1:W-:Y:S01]  /*7e40*/  STS.U16 [R0+UR10+0x10800], R99 ;  /* 0x0108006300007988 */ /* 0x0103e2000800040a */
[----:B0-----:R-:W-:Y:S02]  /*7e50*/  @P2 IMAD.MOV.U32 R164, RZ, RZ, R100 ;  /* 0x000000ffffa42224 */ /* 0x001fe400078e0064 */
[----:B------:R-:W-:Y:S01]  /*7e60*/  @P2 IMAD.MOV.U32 R165, RZ, RZ, R107 ;  /* 0x000000ffffa52224 */ /* 0x000fe200078e006b */
[----:B-1----:R-:W5:Y:S04]  /*7e70*/  LDL.LU R99, [R1+0x740] ;  /* 0x0007400001637983 */ /* 0x002f680000300800 */
[----:B------:R-:W4:Y:S04]  /*7e80*/  LDL.LU R107, [R1+0x73c] ;  /* 0x00073c00016b7983 */ /* 0x000f280000300800 */
[----:B------:R-:W5:Y:S01]  /*7e90*/  LDL.LU R100, [R1+0x738] ;  /* 0x0007380001647983 */ /* 0x000f620000300800 */
[----:B--2---:R-:W-:-:S06]  /*7ea0*/  PRMT R102, RZ, 0x7610, R102 ;  /* 0x00007610ff667816 */ /* 0x004fcc0000000066 */
[----:B------:R0:W2:Y:S02]  /*7eb0*/  @P2 LDG.E.U16 R102, desc[UR24][R164.64] ;  /* 0x00000018a4662981 */ /* 0x0000a4000c1e1500 */
[----:B0-----:R-:W-:Y:S02]  /*7ec0*/  @P2 IMAD.MOV.U32 R165, RZ, RZ, R110 ;  /* 0x000000ffffa52224 */ /* 0x001fe400078e006e */
[----:B------:R-:W-:Y:S01]  /*7ed0*/  @P2 IMAD.MOV.U32 R164, RZ, RZ, R101 ;  /* 0x000000ffffa42224 */ /* 0x000fe200078e0065 */
[----:B------:R-:W2:Y:S04]  /*7ee0*/  LDL.LU R110, [R1+0x734] ;  /* 0x00073400016e7983 */ /* 0x000ea80000300800 */
[----:B------:R-:W5:Y:S04]  /*7ef0*/  LDL.LU R101, [R1+0x730] ;  /* 0x0007300001657983 */ /* 0x000f680000300800 */
[----:B---3--:R0:W-:Y:S02]  /*7f00*/  STS.U16 [R0+UR10+0x10c00], R3 ;  /* 0x010c000300007988 */ /* 0x0081e4000800040a */
[----:B0-----:R-:W-:-:S06]  /*7f10*/  PRMT R3, RZ, 0x7610, R3 ;  /* 0x00007610ff037816 */ /* 0x001fcc0000000003 */
[----:B------:R0:W3:Y:S01]  /*7f20*/  @P2 LDG.E.U16 R3, desc[UR24][R164.64] ;  /* 0x00000018a4032981 */ /* 0x0000e2000c1e1500 */
[----:B----4-:R-:W-:Y:S01]  /*7f30*/  PRMT R107, RZ, 0x7610, R107 ;  /* 0x00007610ff6b7816 */ /* 0x010fe2000000006b */
[----:B0-----:R-:W-:Y:S02]  /*7f40*/  @P2 IMAD.MOV.U32 R164, RZ, RZ, R104 ;  /* 0x000000ffffa42224 */ /* 0x001fe400078e0068 */
[----:B------:R-:W-:-:S05]  /*7f50*/  @P2 IMAD.MOV.U32 R165, RZ, RZ, R103 ;  /* 0x000000ffffa52224 */ /* 0x000fca00078e0067 */
[----:B------:R0:W4:Y:S02]  /*7f60*/  @P2 LDG.E.U16 R107, desc[UR24][R164.64] ;  /* 0x00000018a46b2981 */ /* 0x000124000c1e1500 */
[----:B0-----:R-:W-:Y:S02]  /*7f70*/  @P2 IMAD.MOV.U32 R164, RZ, RZ, R106 ;  /* 0x000000ffffa42224 */ /* 0x001fe400078e006a */
[----:B------:R-:W-:Y:S01]  /*7f80*/  @P2 IMAD.MOV.U32 R165, RZ, RZ, R105 ;  /* 0x000000ffffa52224 */ /* 0x000fe200078e0069 */
[----:B--2---:R-:W-:-:S06]  /*7f90*/  PRMT R110, RZ, 0x7610, R110 ;  /* 0x00007610ff6e7816 */ /* 0x004fcc000000006e */
[----:B------:R0:W2:Y:S02]  /*7fa0*/  @P2 LDG.E.U16 R110, desc[UR24][R164.64] ;  /* 0x00000018a46e2981 */ /* 0x0000a4000c1e1500 */
[----:B0-----:R-:W-:Y:S02]  /*7fb0*/  @P2 IMAD.MOV.U32 R164, RZ, RZ, R109 ;  /* 0x000000ffffa42224 */ /* 0x001fe400078e006d */
[----:B------:R-:W-:Y:S01]  /*7fc0*/  @P2 IMAD.MOV.U32 R165, RZ, RZ, R108 ;  /* 0x000000ffffa52224 */ /* 0x000fe200078e006c */
[----:B---3--:R0:W-:Y:S02]  /*7fd0*/  STS.U16 [R0+UR10+0x11400], R3 ;  /* 0x0114000300007988 */ /* 0x0081e4000800040a */
[----:B0-----:R-:W-:-:S06]  /*7fe0*/  PRMT R3, RZ, 0x7610, R3 ;  /* 0x00007610ff037816 */ /* 0x001fcc0000000003 */
[----:B------:R0:W3:Y:S04]  /*7ff0*/  @P2 LDG.E.U16 R3, desc[UR24][R164.64] ;  /* 0x00000018a4032981 */ /* 0x0000e8000c1e1500 */
[----:B------:R1:W-:Y:S01]  /*8000*/  STS.U16 [R0+UR10+0x11000], R102 ;  /* 0x0110006600007988 */ /* 0x0003e2000800040a */
[----:B0-----:R-:W-:-:S03]  /*8010*/  LOP3.LUT R164, R0, 0x20, RZ, 0x3c, !PT ;  /* 0x0000002000a47812 */ /* 0x001fc600078e3cff */
[----:B----4-:R0:W-:Y:S01]  /*8020*/  STS.U16 [R0+UR10+0x11800], R107 ;  /* 0x0118006b00007988 */ /* 0x0101e2000800040a */
[----:B------:R-:W-:-:S03]  /*8030*/  @P2 IMAD.MOV.U32 R165, RZ, RZ, R111 ;  /* 0x000000ffffa52224 */ /* 0x000fc600078e006f */
[----:B-1----:R-:W5:Y:S04]  /*8040*/  LDL.LU R102, [R1+0x72c] ;  /* 0x00072c0001667983 */ /* 0x002f680000300800 */
[----:B------:R-:W5:Y:S04]  /*8050*/  LDL.LU R103, [R1+0x728] ;  /* 0x0007280001677983 */ /* 0x000f680000300800 */
[----:B------:R-:W5:Y:S04]  /*8060*/  LDL.LU R104, [R1+0x724] ;  /* 0x0007240001687983 */ /* 0x000f680000300800 */
[----:B------:R-:W5:Y:S04]  /*8070*/  LDL.LU R105, [R1+0x720] ;  /* 0x0007200001697983 */ /* 0x000f680000300800 */
[----:B------:R-:W5:Y:S04]  /*8080*/  LDL.LU R106, [R1+0x71c] ;  /* 0x00071c00016a7983 */ /* 0x000f680000300800 */
[----:B0-----:R-:W5:Y:S04]  /*8090*/  LDL.LU R107, [R1+0x718] ;  /* 0x00071800016b7983 */ /* 0x001f680000300800 */
[----:B------:R-:W5:Y:S04]  /*80a0*/  LDL.LU R108, [R1+0x714] ;  /* 0x00071400016c7983 */ /* 0x000f680000300800 */
[----:B------:R-:W5:Y:S04]  /*80b0*/  LDL.LU R109, [R1+0x710] ;  /* 0x00071000016d7983 */ /* 0x000f680000300800 */
[----:B--2---:R0:W-:Y:S04]  /*80c0*/  STS.U16 [R0+UR10+0x11c00], R110 ;  /* 0x011c006e00007988 */ /* 0x0041e8000800040a */
[----:B0-----:R-:W5:Y:S04]  /*80d0*/  LDL.LU R110, [R1+0x70c] ;  /* 0x00070c00016e7983 */ /* 0x001f680000300800 */
[----:B------:R-:W5:Y:S04]  /*80e0*/  LDL.LU R111, [R1+0x708] ;  /* 0x00070800016f7983 */ /* 0x000f680000300800 */
[----:B---3--:R0:W-:Y:S02]  /*80f0*/  STS.U16 [R164+UR10+0x10100], R3 ;  /* 0x01010003a4007988 */ /* 0x0081e4000800040a */
[----:B0-----:R-:W-:Y:S01]  /*8100*/  PRMT R3, RZ, 0x7610, R3 ;  /* 0x00007610ff037816 */ /* 0x001fe20000000003 */
[----:B------:R-:W-:-:S02]  /*8110*/  @P2 IMAD.MOV.U32 R164, RZ, RZ, R112 ;  /* 0x000000ffffa42224 */ /* 0x000fc400078e0070 */
[----:B------:R-:W5:Y:S04]  /*8120*/  LDL.LU R112, [R1+0x704] ;  /* 0x0007040001707983 */ /* 0x000f680000300800 */
[----:B------:R0:W2:Y:S02]  /*8130*/  @P2 LDG.E.U16 R3, desc[UR24][R164.64] ;  /* 0x00000018a4032981 */ /* 0x0000a4000c1e1500 */
[----:B0-----:R-:W-:Y:S01]  /*8140*/  LOP3.LUT R165, R0, 0x20, RZ, 0x3c, !PT ;  /* 0x0000002000a57812 */ /* 0x001fe200078e3cff */
[----:B------:R-:W-:-:S04]  /*8150*/  @P2 IMAD.MOV.U32 R164, RZ, RZ, R114 ;  /* 0x000000ffffa42224 */ /* 0x000fc800078e0072 */
[----:B--2---:R0:W-:Y:S02]  /*8160*/  STS.U16 [R165+UR10+0x10500], R3 ;  /* 0x01050003a5007988 */ /* 0x0041e4000800040a */
[----:B0-----:R-:W-:Y:S01]  /*8170*/  PRMT R3, RZ, 0x7610, R3 ;  /* 0x00007610ff037816 */ /* 0x001fe20000000003 */
[----:B------:R-:W-:Y:S02]  /*8180*/  @P2 IMAD.MOV.U32 R165, RZ, RZ, R113 ;  /* 0x000000ffffa52224 */ /* 0x000fe400078e0071 */
[----:B------:R-:W5:Y:S04]  /*8190*/  LDL.LU R113, [R1+0x700] ;  /* 0x0007000001717983 */ /* 0x000f680000300800 */
[----:B------:R0:W2:Y:S04]  /*81a0*/  @P2 LDG.E.U16 R3, desc[UR24][R164.64] ;  /* 0x00000018a4032981 */ /* 0x0000a8000c1e1500 */
[----:B------:R-:W5:Y:S01]  /*81b0*/  LDL.LU R114, [R1+0x6fc] ;  /* 0x0006fc0001727983 */ /* 0x000f620000300800 */
        /* <DEDUP_REMOVED lines=166> */
[----:B------:R0:W2:Y:S01]  /*8c20*/  @P2 LDG.E.U16 R3, desc[UR24][R164.64] ;  /* 0x00000018a4032981 */ /* 0x0000a2000c1e1500 */
[----:B------:R-:W-:-:S03]  /*8c30*/  UIADD3 UR7, UPT, UPT, UR10, 0x8000, URZ ;  /* 0x000080000a077890 */ /* 0x000fc6000fffe0ff */
[----:B------:R1:W5:Y:S01]  /*8c40*/  LDL.LU R156, [R1+0x654] ;  /* 0x00065400019c7983 */ /* 0x0003620000300800 */
[----:B0-----:R-:W0:Y:S01]  /*8c50*/  S2R R164, SR_TID.X ;  /* 0x0000000000a47919 */ /* 0x001e220000002100 */
[----:B------:R-:W-:Y:S01]  /*8c60*/  LOP3.LUT R165, R0, 0x60, RZ, 0x3c, !PT ;  /* 0x0000006000a57812 */ /* 0x000fe200078e3cff */
[----:B------:R-:W-:Y:S02]  /*8c70*/  UIADD3 UR8, UPT, UPT, UR10, 0x12000, URZ ;  /* 0x000120000a087890 */ /* 0x000fe4000fffe0ff */
[----:B------:R-:W-:Y:S02]  /*8c80*/  USHF.R.U32.HI UR7, URZ, 0x4, UR7 ;  /* 0x00000004ff077899 */ /* 0x000fe40008011607 */
[----:B------:R-:W-:Y:S02]  /*8c90*/  USHF.R.U32.HI UR8, URZ, 0x4, UR8 ;  /* 0x00000004ff087899 */ /* 0x000fe40008011608 */
[----:B------:R-:W-:Y:S02]  /*8ca0*/  USGXT.U32 UR15, UR7, 0xe ;  /* 0x0000000e070f789a */ /* 0x000fe40008000000 */
[----:B------:R-:W-:Y:S01]  /*8cb0*/  USGXT.U32 UR14, UR8, 0xe ;  /* 0x0000000e080e789a */ /* 0x000fe20008000000 */
[----:B0-----:R-:W-:-:S04]  /*8cc0*/  SHF.R.U32.HI R164, RZ, 0x5, R164 ;  /* 0x00000005ffa47819 */ /* 0x001fc800000116a4 */
[----:B------:R-:W-:-:S04]  /*8cd0*/  ISETP.NE.U32.AND P1, PT, R164, RZ, PT ;  /* 0x000000ffa400720c */ /* 0x000fc80003f25070 */
[----:B------:R-:W-:Y:S01]  /*8ce0*/  ISETP.LT.OR P2, PT, R157, 0x40, P1 ;  /* 0x000000409d00780c */ /* 0x000fe20000f41670 */
[----:B------:R-:W-:Y:S02]  /*8cf0*/  UIADD3 UR18, UP1, UPT, UR15, 0x2000080, URZ ;  /* 0x020000800f127890 */ /* 0x000fe4000ff3e0ff */
[----:B------:R-:W-:Y:S01]  /*8d00*/  UIADD3 UR20, UP2, UPT, UR14, 0x2, URZ ;  /* 0x000000020e147890 */ /* 0x000fe2000ff5e0ff */
[----:B------:R-:W-:Y:S01]  /*8d10*/  UMOV UR4, URZ ;  /* 0x000000ff00047c82 */ /* 0x000fe20008000000 */
[----:B------:R-:W-:Y:S01]  /*8d20*/  UMOV UR5, URZ ;  /* 0x000000ff00057c82 */ /* 0x000fe20008000000 */
[----:B------:R-:W-:Y:S02]  /*8d30*/  UIADD3.X UR19, UPT, UPT, UR4, 0x40004040, URZ, UP1, !UPT ;  /* 0x4000404004137890 */ /* 0x000fe40008ffe4ff */
[----:B------:R-:W-:Y:S01]  /*8d40*/  UIADD3.X UR21, UPT, UPT, UR5, 0x40004040, URZ, UP2, !UPT ;  /* 0x4000404005157890 */ /* 0x000fe200097fe4ff */
[----:B------:R-:W-:Y:S01]  /*8d50*/  IMAD.SHL.U32 R163, R163, 0x40, RZ ;  /* 0x00000040a3a37824 */ /* 0x000fe200078e00ff */
[----:B--2---:R0:W-:Y:S01]  /*8d60*/  STS.U16 [R165+UR10+0x11f00], R3 ;  /* 0x011f0003a5007988 */ /* 0x0041e2000800040a */
[----:B------:R2:W-:Y:S06]  /*8d70*/  MEMBAR.ALL.CTA ;  /* 0x0000000000007992 */ /* 0x0005ec0000008000 */
[----:B--2---:R-:W2:Y:S01]  /*8d80*/  FENCE.VIEW.ASYNC.S ;  /* 0x00000000000073c6 */ /* 0x004ea20000000000 */
[----:B0-----:R-:W-:-:S04]  /*8d90*/  SHF.R.S32.HI R3, RZ, 0x1f, R157 ;  /* 0x0000001fff037819 */ /* 0x001fc8000001149d */
[----:B------:R-:W-:Y:S02]  /*8da0*/  LEA.HI R3, R3, R157, RZ, 0x6 ;  /* 0x0000009d03037211 */ /* 0x000fe400078f30ff */
[----:B------:R1:W5:Y:S02]  /*8db0*/  LDL.LU R157, [R1+0x650] ;  /* 0x00065000019d7983 */ /* 0x0003640000300800 */
[----:B------:R-:W-:-:S04]  /*8dc0*/  SHF.R.S32.HI R3, RZ, 0x6, R3 ;  /* 0x00000006ff037819 */ /* 0x000fc80000011403 */
[----:B------:R-:W-:-:S05]  /*8dd0*/  VIMNMX R3, PT, PT, R3, 0x1, !PT ;  /* 0x0000000103037848 */ /* 0x000fca0007fe0100 */
[----:B------:R-:W-:-:S05]  /*8de0*/  VIADD R3, R3, 0xffffffff ;  /* 0xffffffff03037836 */ /* 0x000fca0000000000 */
[----:B------:R1:W-:Y:S01]  /*8df0*/  STL [R1+0x620], R3 ;  /* 0x0006200301007387 */ /* 0x0003e20000100800 */
[----:B--2---:R-:W-:Y:S01]  /*8e00*/  BAR.SYNC.DEFER_BLOCKING 0x0 ;  /* 0x0000000000007b1d */ /* 0x004fe20000010000 */
[----:B------:R-:W-:Y:S01]  /*8e10*/  ISETP.NE.U32.AND P3, PT, R3, RZ, PT ;  /* 0x000000ff0300720c */ /* 0x000fe20003f65070 */
[----:B------:R-:W-:-:S04]  /*8e20*/  IMAD.SHL.U32 R165, R162, 0x40, RZ ;  /* 0x00000040a2a57824 */ /* 0x000fc800078e00ff */
[----:B------:R-:W-:Y:S08]  /*8e30*/  @P2 BRA `(.L_x_6) ;  /* 0x0000000000d82947 */ /* 0x000ff00003800000 */
[----:B------:R-:W-:Y:S02]  /*8e40*/  USHF.R.U32.HI UR13, URZ, 0x4, UR10 ;  /* 0x00000004ff0d7899 */ /* 0x000fe4000801160a */
[----:B------:R-:W-:Y:S02]  /*8e50*/  UIADD3 UR7, UPT, UPT, UR10, 0x10000, URZ ;  /* 0x000100000a077890 */ /* 0x000fe4000fffe0ff */
[----:B------:R-:W-:Y:S02]  /*8e60*/  USGXT.U32 UR13, UR13, 0xe ;  /* 0x0000000e0d0d789a */ /* 0x000fe40008000000 */
[----:B------:R-:W-:Y:S02]  /*8e70*/  USHF.R.U32.HI UR7, URZ, 0x4, UR7 ;  /* 0x00000004ff077899 */ /* 0x000fe40008011607 */
[----:B------:R-:W-:Y:S02]  /*8e80*/  UIADD3 UR40, UP1, UPT, UR13, 0x2000080, URZ ;  /* 0x020000800d287890 */ /* 0x000fe4000ff3e0ff */
[----:B------:R-:W-:Y:S01]  /*8e90*/  USGXT.U32 UR16, UR7, 0xe ;  /* 0x0000000e0710789a */ /* 0x000fe20008000000 */
[----:B------:R-:W-:Y:S01]  /*8ea0*/  UMOV UR5, URZ ;  /* 0x000000ff00057c82 */ /* 0x000fe20008000000 */
[----:B------:R-:W-:Y:S01]  /*8eb0*/  UMOV UR8, URZ ;  /* 0x000000ff00087c82 */ /* 0x000fe20008000000 */
[----:B------:R-:W-:-:S02]  /*8ec0*/  UIADD3.X UR41, UPT, UPT, UR5, 0x40004040, URZ, UP1, !UPT ;  /* 0x4000404005297890 */ /* 0x000fc40008ffe4ff */
[----:B------:R-:W-:Y:S01]  /*8ed0*/  UIADD3 UR42, UP1, UPT, UR16, 0x2, URZ ;  /* 0x00000002102a7890 */ /* 0x000fe2000ff3e0ff */
[----:B------:R-:W-:Y:S01]  /*8ee0*/  UMOV UR7, URZ ;  /* 0x000000ff00077c82 */ /* 0x000fe20008000000 */
[----:B------:R-:W-:Y:S02]  /*8ef0*/  UIADD3.64 UR44, UPT, UPT, UR40, 0x80, URZ ;  /* 0x00000080282c7897 */ /* 0x000fe4000fffe0ff */
[----:B------:R-:W-:Y:S01]  /*8f00*/  UIADD3.X UR43, UPT, UPT, UR8, 0x40004040, URZ, UP1, !UPT ;  /* 0x40004040082b7890 */ /* 0x000fe20008ffe4ff */
[----:B------:R-:W-:Y:S01]  /*8f10*/  UMOV UR5, UR6 ;  /* 0x0000000600057c82 */ /* 0x000fe20008000000 */
[----:B------:R-:W-:Y:S02]  /*8f20*/  ULOP3.LUT UR6, UR13, 0x2000000, URZ, 0xfc, !UPT ;  /* 0x020000000d067892 */ /* 0x000fe4000f8efcff */
[----:B------:R-:W-:Y:S02]  /*8f30*/  UIADD3.64 UR46, UPT, UPT, UR42, 0x2, URZ ;  /* 0x000000022a2e7897 */ /* 0x000fe4000fffe0ff */
[----:B------:R-:W-:-:S02]  /*8f40*/  UIADD3.64 UR48, UPT, UPT, UR40, 0x100, URZ ;  /* 0x0000010028307897 */ /* 0x000fc4000fffe0ff */
[----:B------:R-:W-:Y:S02]  /*8f50*/  UIADD3.64 UR50, UPT, UPT, UR42, 0x4, URZ ;  /* 0x000000042a327897 */ /* 0x000fe4000fffe0ff */
[----:B------:R-:W-:Y:S02]  /*8f60*/  UIADD3 UR54, UPT, UPT, UR9, 0x40, URZ ;  /* 0x0000004009367890 */ /* 0x000fe4000fffe0ff */
[----:B------:R-:W-:Y:S02]  /*8f70*/  UIADD3.64 UR52, UPT, UPT, UR40, 0x380, URZ ;  /* 0x0000038028347897 */ /* 0x000fe4000fffe0ff */
[----:B------:R-:W-:Y:S02]  /*8f80*/  UIADD3 UR55, UPT, UPT, UR9, 0x40, URZ ;  /* 0x0000004009377890 */ /* 0x000fe4000fffe0ff */
[----:B------:R-:W-:Y:S02]  /*8f90*/  UIADD3.64 UR56, UPT, UPT, UR40, 0x400, URZ ;  /* 0x0000040028387897 */ /* 0x000fe4000fffe0ff */
[----:B------:R-:W-:-:S02]  /*8fa0*/  UIADD3 UR62, UPT, UPT, UR9, 0x40, URZ ;  /* 0x00000040093e7890 */ /* 0x000fc4000fffe0ff */
[----:B------:R-:W-:Y:S01]  /*8fb0*/  UIADD3.64 UR58, UPT, UPT, UR40, 0x480, URZ ;  /* 0x00000480283a7897 */ /* 0x000fe2000fffe0ff */
[----:B------:R-:W-:Y:S01]  /*8fc0*/  UMOV UR30, 0x0 ;  /* 0x00000000001e7882 */ /* 0x000fe20000000000 */
[----:B------:R-:W-:Y:S01]  /*8fd0*/  UMOV UR31, 0x8108490 ;  /* 0x08108490001f7882 */ /* 0x000fe20000000000 */
[----:B------:R-:W-:Y:S01]  /*8fe0*/  UIADD3 UR63, UPT, UPT, UR9, 0x40, URZ ;  /* 0x00000040093f7890 */ /* 0x000fe2000fffe0ff */
[----:B------:R-:W-:Y:S01]  /*8ff0*/  UMOV UR17, 0x40004040 ;  /* 0x4000404000117882 */ /* 0x000fe20000000000 */
[----:B------:R-:W-:Y:S01]  /*9000*/  UIADD3.64 UR60, UPT, UPT, UR40, 0x500, URZ ;  /* 0x00000500283c7897 */ /* 0x000fe2000fffe0ff */
[----:B------:R-:W-:Y:S01]  /*9010*/  UMOV UR7, 0x40004040 ;  /* 0x4000404000077882 */ /* 0x000fe20000000000 */
[----:B------:R-:W-:Y:S01]  /*9020*/  UMOV UR22, 0x0 ;  /* 0x0000000000167882 */ /* 0x000fe20000000000 */
[----:B------:R-:W-:Y:S01]  /*9030*/  UMOV UR23, 0x8108490 ;  /* 0x0810849000177882 */ /* 0x000fe20000000000 */
[----:B------:R-:W-:Y:S01]  /*9040*/  UMOV UR26, 0x0 ;  /* 0x00000000001a7882 */ /* 0x000fe20000000000 */
[----:B------:R-:W-:Y:S01]  /*9050*/  UMOV UR27, 0x8108490 ;  /* 0x08108490001b7882 */ /* 0x000fe20000000000 */
[----:B------:R0:W-:Y:S01]  /*9060*/  UTCHMMA gdesc[UR6], gdesc[UR16], tmem[UR9], tmem[UR30], idesc[UR31], !UPT ;  /* 0x00ff1e10060075ea */ /* 0x0001e2000f800009 */
[----:B------:R-:W-:Y:S01]  /*9070*/  UMOV UR34, 0x0 ;  /* 0x0000000000227882 */ /* 0x000fe20000000000 */
[----:B------:R-:W-:Y:S01]  /*9080*/  UMOV UR35, 0x8108490 ;  /* 0x0810849000237882 */ /* 0x000fe20000000000 */
[----:B------:R0:W-:Y:S01]  /*9090*/  UTCHMMA gdesc[UR40], gdesc[UR42], tmem[UR9], tmem[UR22], idesc[UR23], UPT ;  /* 0x00ff162a280075ea */ /* 0x0001e2000b800009 */
        /* <DEDUP_REMOVED lines=8> */
[----:B------:R0:W-:Y:S01]  /*9120*/  UTCHMMA gdesc[UR52], gdesc[UR16], tmem[UR54], tmem[UR32], idesc[UR33], !UPT ;  /* 0x00ff2010340075ea */ /* 0x0001e2000f800036 */
[----:B------:R-:W-:Y:S01]  /*9130*/  UMOV UR38, 0x0 ;  /* 0x0000000000267882 */ /* 0x000fe20000000000 */
[----:B------:R-:W-:Y:S01]  /*9140*/  UMOV UR39, 0x8108490 ;  /* 0x0810849000277882 */ /* 0x000fe20000000000 */
[----:B------:R0:W-:Y:S01]  /*9150*/  UTCHMMA gdesc[UR56], gdesc[UR42], tmem[UR55], tmem[UR28], idesc[UR29], UPT ;  /* 0x00ff1c2a380075ea */ /* 0x0001e2000b800037 */
[----:B------:R0:W-:Y:S01]  /*9160*/  UTCHMMA gdesc[UR58], gdesc[UR46], tmem[UR62], tmem[UR36], idesc[UR37], UPT ;  /* 0x00ff242e3a0075ea */ /* 0x0001e2000b80003e */
[----:B------:R0:W-:Y:S01]  /*9170*/  UTCHMMA gdesc[UR60], gdesc[UR50], tmem[UR63], tmem[UR38], idesc[UR39], UPT ;  /* 0x00ff26323c0075ea */ /* 0x0001e2000b80003f */
[----:B------:R0:W-:Y:S01]  /*9180*/  UTCBAR [UR5], URZ ;  /* 0x000000ff050073e9 */ /* 0x0001e200080000ff */
[----:B------:R-:W-:Y:S01]  /*9190*/  NOP ;  /* 0x0000000000007918 */ /* 0x000fe20000000000 */
.L_x_6:
[----:B0-----:R-:W-:Y:S01]  /*91a0*/  UMOV UR16, UR18 ;  /* 0x0000001200107c82 */ /* 0x001fe20008000000 */
[----:B------:R-:W-:Y:S01]  /*91b0*/  UMOV UR17, UR19 ;  /* 0x0000001300117c82 */ /* 0x000fe20008000000 */
[----:B------:R-:W-:Y:S01]  /*91c0*/  UMOV UR18, UR20 ;  /* 0x0000001400127c82 */ /* 0x000fe20008000000 */
[----:B------:R-:W-:Y:S01]  /*91d0*/  UMOV UR19, UR21 ;  /* 0x0000001500137c82 */ /* 0x000fe20008000000 */
[----:B------:R-:W-:Y:S01]  /*91e0*/  IMAD.MOV.U32 R164, RZ, RZ, RZ ;  /* 0x000000ffffa47224 */ /* 0x000fe200078e00ff */
[----:B------:R-:W-:Y:S06]  /*91f0*/  @!P3 BRA `(.L_x_7) ;  /* 0x0000009800ecb947 */ /* 0x000fec0003800000 */
[----:B-1----:R-:W-:Y:S01]  /*9200*/  SHF.R.S32.HI R3, RZ, 0x1f, R163 ;  /* 0x0000001fff037819 */ /* 0x002fe200000114a3 */
[C---:B------:R-:W-:Y:S01]  /*9210*/  IMAD.SHL.U32 R162, R163.reuse, 0x2, RZ ;  /* 0x00000002a3a27824 */ /* 0x040fe200078e00ff */
[----:B------:R-:W-:Y:S02]  /*9220*/  ULOP3.LUT UR20, UR15, 0x2000000, URZ, 0xfc, !UPT ;  /* 0x020000000f147892 */ /* 0x000fe4000f8efcff */
[----:B------:R-:W-:Y:S01]  /*9230*/  SHF.L.U64.HI R3, R163, 0x1, R3 ;  /* 0x00000001a3037819 */ /* 0x000fe20000010203 */
[----:B------:R-:W-:Y:S01]  /*9240*/  UIADD3.64 UR26, UPT, UPT, UR16, 0x80, URZ ;  /* 0x00000080101a7897 */ /* 0x000fe2000fffe0ff */
[----:B------:R-:W-:Y:S01]  /*9250*/  SHF.R.S32.HI R163, RZ, 0x1f, R165 ;  /* 0x0000001fffa37819 */ /* 0x000fe200000114a5 */
[----:B------:R-:W-:Y:S02]  /*9260*/  UIADD3.64 UR28, UPT, UPT, UR18, 0x2, URZ ;  /* 0x00000002121c7897 */ /* 0x000fe4000fffe0ff */
[----:B------:R-:W-:Y:S01]  /*9270*/  UIADD3.64 UR30, UPT, UPT, UR16, 0x100, URZ ;  /* 0x00000100101e7897 */ /* 0x000fe2000fffe0ff */
[C---:B------:R-:W-:Y:S01]  /*9280*/  SHF.L.U64.HI R163, R165.reuse, 0x1, R163 ;  /* 0x00000001a5a37819 */ /* 0x040fe200000102a3 */
[----:B------:R-:W-:Y:S01]  /*9290*/  IMAD.SHL.U32 R165, R165, 0x2, RZ ;  /* 0x00000002a5a57824 */ /* 0x000fe200078e00ff */
[----:B------:R-:W-:-:S02]  /*92a0*/  UIADD3.64 UR32, UPT, UPT, UR18, 0x4, URZ ;  /* 0x0000000412207897 */ /* 0x000fc4000fffe0ff */
[----:B------:R-:W-:Y:S02]  /*92b0*/  UIADD3.64 UR34, UPT, UPT, UR16, 0x380, URZ ;  /* 0x0000038010227897 */ /* 0x000fe4000fffe0ff */
[----:B------:R-:W-:Y:S02]  /*92c0*/  UIADD3.64 UR36, UPT, UPT, UR16, 0x400, URZ ;  /* 0x0000040010247897 */ /* 0x000fe4000fffe0ff */
[----:B------:R-:W-:Y:S02]  /*92d0*/  UIADD3.64 UR38, UPT, UPT, UR16, 0x480, URZ ;  /* 0x0000048010267897 */ /* 0x000fe4000fffe0ff */
[----:B------:R-:W-:Y:S01]  /*92e0*/  UIADD3.64 UR40, UPT, UPT, UR16, 0x500, URZ ;  /* 0x0000050010287897 */ /* 0x000fe2000fffe0ff */
[----:B------:R-:W-:Y:S01]  /*92f0*/  UMOV UR8, 0x1 ;  /* 0x0000000100087882 */ /* 0x000fe20000000000 */
[----:B------:R-:W-:Y:S01]  /*9300*/  UMOV UR5, URZ ;  /* 0x000000ff00057c82 */ /* 0x000fe20008000000 */
[----:B------:R-:W-:-:S09]  /*9310*/  UMOV UR15, 0x40004040 ;  /* 0x40004040000f7882 */ /* 0x000fd20000000000 */
.L_x_10:
[----:B------:R0:W-:Y:S04]  /*9320*/  STL.64 [R1+0x660], R160 ;  /* 0x000660a001007387 */ /* 0x0001e80000100a00 */
[----:B-1----:R1:W-:Y:S01]  /*9330*/  STL.64 [R1+0x650], R2 ;  /* 0x0006500201007387 */ /* 0x0023e20000100a00 */
[-C--:B0-----:R-:W-:Y:S02]  /*9340*/  IADD3 R160, P4, PT, R24, R165.reuse, RZ ;  /* 0x000000a518a07210 */ /* 0x081fe40007f9e0ff */
[-C--:B-1----:R-:W-:Y:S02]  /*9350*/  IADD3 R3, P2, PT, R4, R165.reuse, RZ ;  /* 0x000000a504037210 */ /* 0x082fe40007f5e0ff */
[----:B------:R-:W-:-:S03]  /*9360*/  IADD3 R2, P3, PT, R6, R165, RZ ;  /* 0x000000a506027210 */ /* 0x000fc60007f7e0ff */
[----:B------:R0:W-:Y:S02]  /*9370*/  STL [R1+0x600], R3 ;  /* 0x0006000301007387 */ /* 0x0001e40000100800 */
[--C-:B------:R-:W-:Y:S02]  /*9380*/  IMAD.X R4, R7, 0x1, R163.reuse, P3 ;  /* 0x0000000107047824 */ /* 0x100fe400018e06a3 */
[----:B------:R1:W-:Y:S04]  /*9390*/  STL [R1+0x604], R2 ;  /* 0x0006040201007387 */ /* 0x0003e80000100800 */
[----:B------:R-:W-:Y:S01]  /*93a0*/  STL [R1+0x608], R160 ;  /* 0x000608a001007387 */ /* 0x000fe20000100800 */
[----:B0-----:R-:W-:Y:S01]  /*93b0*/  IADD3 R3, P5, PT, R26, R165, RZ ;  /* 0x000000a51a037210 */ /* 0x001fe20007fbe0ff */
[----:B-1----:R-:W-:-:S04]  /*93c0*/  IMAD.X R2, R5, 0x1, R163, P2 ;  /* 0x0000000105027824 */ /* 0x002fc800010e06a3 */
[----:B------:R0:W-:Y:S04]  /*93d0*/  STL [R1+0x60c], R3 ;  /* 0x00060c0301007387 */ /* 0x0001e80000100800 */
[----:B------:R1:W-:Y:S04]  /*93e0*/  STL [R1+0x5e0], R2 ;  /* 0x0005e00201007387 */ /* 0x0003e80000100800 */
[----:B------:R2:W-:Y:S01]  /*93f0*/  STL [R1+0x5e4], R4 ;  /* 0x0005e40401007387 */ /* 0x0005e20000100800 */
[--C-:B0-----:R-:W-:Y:S02]  /*9400*/  IMAD.X R3, R25, 0x1, R163.reuse, P4 ;  /* 0x0000000119037824 */ /* 0x101fe400020e06a3 */
[----:B-1----:R-:W-:-:S03]  /*9410*/  IMAD.X R2, R27, 0x1, R163, P5 ;  /* 0x000000011b027824 */ /* 0x002fc600028e06a3 */
[----:B------:R0:W-:Y:S01]  /*9420*/  STL [R1+0x5e8], R3 ;  /* 0x0005e80301007387 */ /* 0x0001e20000100800 */
[----:B--2---:R-:W-:-:S03]  /*9430*/  IADD3 R4, P2, PT, R44, R165, RZ ;  /* 0x000000a52c047210 */ /* 0x004fc60007f5e0ff */
[----:B------:R1:W-:Y:S04]  /*9440*/  STL [R1+0x5ec], R2 ;  /* 0x0005ec0201007387 */ /* 0x0003e80000100800 */
[----:B------:R2:W-:Y:S01]  /*9450*/  STL [R1+0x610], R4 ;  /* 0x0006100401007387 */ /* 0x0005e20000100800 */
[-C--:B0-----:R-:W-:Y:S02]  /*9460*/  IADD3 R3, P3, PT, R46, R165.reuse, RZ ;  /* 0x000000a52e037210 */ /* 0x081fe40007f7e0ff */
[----:B-1----:R-:W-:-:S03]  /*9470*/  IADD3 R2, P4, PT, R64, R165, RZ ;  /* 0x000000a540027210 */ /* 0x002fc60007f9e0ff */
[----:B------:R0:W-:Y:S01]  /*9480*/  STL [R1+0x614], R3 ;  /* 0x0006140301007387 */ /* 0x0001e20000100800 */
[----:B--2---:R-:W-:-:S03]  /*9490*/  IADD3 R4, P5, PT, R66, R165, RZ ;  /* 0x000000a542047210 */ /* 0x004fc60007fbe0ff */
[----:B------:R1:W-:Y:S04]  /*94a0*/  STL [R1+0x618], R2 ;  /* 0x0006180201007387 */ /* 0x0003e80000100800 */
[----:B------:R2:W-:Y:S01]  /*94b0*/  STL [R1+0x61c], R4 ;  /* 0x00061c0401007387 */ /* 0x0005e20000100800 */
[--C-:B0-----:R-:W-:Y:S02]  /*94c0*/  IMAD.X R3, R45, 0x1, R163.reuse, P2 ;  /* 0x000000012d037824 */ /* 0x101fe400010e06a3 */
[----:B-1----:R-:W-:-:S03]  /*94d0*/  IMAD.X R2, R47, 0x1, R163, P3 ;  /* 0x000000012f027824 */ /* 0x002fc600018e06a3 */
[----:B------:R0:W-:Y:S01]  /*94e0*/  STL [R1+0x5f0], R3 ;  /* 0x0005f00301007387 */ /* 0x0001e20000100800 */
[----:B--2---:R-:W-:-:S03]  /*94f0*/  IMAD.X R4, R65, 0x1, R163, P4 ;  /* 0x0000000141047824 */ /* 0x004fc600020e06a3 */
[----:B------:R1:W-:Y:S04]  /*9500*/  STL [R1+0x5f4], R2 ;  /* 0x0005f40201007387 */ /* 0x0003e80000100800 */
[----:B------:R2:W-:Y:S01]  /*9510*/  STL [R1+0x5f8], R4 ;  /* 0x0005f80401007387 */ /* 0x0005e20000100800 */
[----:B0-----:R-:W-:Y:S01]  /*9520*/  IMAD.X R3, R67, 0x1, R163, P5 ;  /* 0x0000000143037824 */ /* 0x001fe200028e06a3 */
[----:B-1---5:R-:W-:-:S04]  /*9530*/  IADD3 R2, P2, PT, R84, R165, RZ ;  /* 0x000000a554027210 */ /* 0x022fc80007f5e0ff */
[----:B------:R0:W-:Y:S01]  /*9540*/  STL [R1+0x5fc], R3 ;  /* 0x0005fc0301007387 */ /* 0x0001e20000100800 */
[----:B--2---:R-:W-:-:S03]  /*9550*/  IADD3 R4, P3, PT, R86, R165, RZ ;  /* 0x000000a556047210 */ /* 0x004fc60007f7e0ff */
[----:B------:R1:W-:Y:S01]  /*9560*/  STL [R1+0x570], R2 ;  /* 0x0005700201007387 */ /* 0x0003e20000100800 */
[----:B------:R-:W-:-:S03]  /*9570*/  IMAD.X R84, R85, 0x1, R163, P2 ;  /* 0x0000000155547824 */ /* 0x000fc600010e06a3 */
[----:B------:R2:W-:Y:S01]  /*9580*/  STL [R1+0x574], R4 ;  /* 0x0005740401007387 */ /* 0x0005e20000100800 */
[----:B------:R-:W-:Y:S01]  /*9590*/  IMAD.X R86, R87, 0x1, R163, P3 ;  /* 0x0000000157567824 */ /* 0x000fe200018e06a3 */
[-C--:B0-----:R-:W-:Y:S02]  /*95a0*/  IADD3 R3, P4, PT, R104, R165.reuse, RZ ;  /* 0x000000a568037210 */ /* 0x081fe40007f9e0ff */
[----:B-1----:R-:W-:-:S03]  /*95b0*/  IADD3 R2, P5, PT, R106, R165, RZ ;  /* 0x000000a56a027210 */ /* 0x002fc60007fbe0ff */
[----:B------:R0:W-:Y:S01]  /*95c0*/  STL [R1+0x578], R3 ;  /* 0x0005780301007387 */ /* 0x0001e20000100800 */
[--C-:B------:R-:W-:Y:S01]  /*95d0*/  IMAD.X R104, R105, 0x1, R163.reuse, P4 ;  /* 0x0000000169687824 */ /* 0x100fe200020e06a3 */
[----:B--2---:R-:W-:Y:S02]  /*95e0*/  IADD3 R4, P3, PT, R126, R165, RZ ;  /* 0x000000a57e047210 */ /* 0x004fe40007f7e0ff */
[----:B------:R-:W-:Y:S01]  /*95f0*/  STL [R1+0x658], R84 ;  /* 0x0006585401007387 */ /* 0x000fe20000100800 */
[----:B------:R-:W-:-:S03]  /*9600*/  IMAD.X R106, R107, 0x1, R163, P5 ;  /* 0x000000016b6a7824 */ /* 0x000fc600028e06a3 */
[----:B------:R1:W-:Y:S01]  /*9610*/  STL [R1+0x57c], R2 ;  /* 0x00057c0201007387 */ /* 0x0003e20000100800 */
[----:B------:R-:W-:Y:S01]  /*9620*/  IMAD.X R126, R127, 0x1, R163, P3 ;  /* 0x000000017f7e7824 */ /* 0x000fe200018e06a3 */
[----:B0-----:R-:W-:-:S05]  /*9630*/  IADD3 R3, P4, PT, R142, R165, RZ ;  /* 0x000000a58e037210 */ /* 0x001fca0007f9e0ff */
[----:B------:R-:W-:Y:S01]  /*9640*/  IMAD.X R142, R143, 0x1, R163, P4 ;  /* 0x000000018f8e7824 */ /* 0x000fe200020e06a3 */
[----:B-1----:R-:W-:-:S05]  /*9650*/  IADD3 R2, P2, PT, R124, R165, RZ ;  /* 0x000000a57c027210 */ /* 0x002fca0007f5e0ff */
[----:B------:R0:W-:Y:S01]  /*9660*/  STL [R1+0x580], R2 ;  /* 0x0005800201007387 */ /* 0x0001e20000100800 */
[----:B------:R-:W-:-:S03]  /*9670*/  IMAD.X R124, R125, 0x1, R163, P2 ;  /* 0x000000017d7c7824 */ /* 0x000fc600010e06a3 */
[----:B------:R1:W-:Y:S04]  /*9680*/  STL [R1+0x584], R4 ;  /* 0x0005840401007387 */ /* 0x0003e80000100800 */
[----:B------:R2:W-:Y:S01]  /*9690*/  STL [R1+0x588], R3 ;  /* 0x0005880301007387 */ /* 0x0005e20000100800 */
[-C--:B0-----:R-:W-:Y:S02]  /*96a0*/  IADD3 R2, P5, PT, R144, R165.reuse, RZ ;  /* 0x000000a590027210 */ /* 0x081fe40007fbe0ff */
[----:B-1----:R-:W-:-:S03]  /*96b0*/  IADD3 R4, P3, PT, R10, R165, RZ ;  /* 0x000000a50a047210 */ /* 0x002fc60007f7e0ff */
[----:B------:R0:W-:Y:S01]  /*96c0*/  STL [R1+0x58c], R2 ;  /* 0x00058c0201007387 */ /* 0x0001e20000100800 */
[--C-:B------:R-:W-:Y:S01]  /*96d0*/  IMAD.X R144, R145, 0x1, R163.reuse, P5 ;  /* 0x0000000191907824 */ /* 0x100fe200028e06a3 */
[----:B--2---:R-:W-:Y:S01]  /*96e0*/  IADD3 R3, P4, PT, R28, R165, RZ ;  /* 0x000000a51c037210 */ /* 0x004fe20007f9e0ff */
[----:B------:R-:W-:-:S04]  /*96f0*/  IMAD.X R10, R11, 0x1, R163, P3 ;  /* 0x000000010b0a7824 */ /* 0x000fc800018e06a3 */
[----:B------:R-:W-:Y:S01]  /*9700*/  IMAD.X R28, R29, 0x1, R163, P4 ;  /* 0x000000011d1c7824 */ /* 0x000fe200020e06a3 */
[----:B0-----:R-:W-:-:S05]  /*9710*/  IADD3 R2, P2, PT, R8, R165, RZ ;  /* 0x000000a508027210 */ /* 0x001fca0007f5e0ff */
        /* <DEDUP_REMOVED lines=43> */
[----:B------:R-:W-:Y:S01]  /*99d0*/  IMAD.X R148, R149, 0x1, R163, P5 ;  /* 0x0000000195947824 */ /* 0x000fe200028e06a3 */
[-C--:B--2---:R-:W-:Y:S02]  /*99e0*/  IADD3 R3, P3, PT, R14, R165.reuse, RZ ;  /* 0x000000a50e037210 */ /* 0x084fe40007f7e0ff */
[----:B------:R1:W-:Y:S04]  /*99f0*/  STL [R1+0x5d0], R4 ;  /* 0x0005d00401007387 */ /* 0x0003e80000100800 */
[----:B------:R2:W-:Y:S01]  /*9a00*/  STL [R1+0x5d4], R3 ;  /* 0x0005d40301007387 */ /* 0x0005e20000100800 */
[-C--:B0-----:R-:W-:Y:S02]  /*9a10*/  IADD3 R2, P4, PT, R32, R165.reuse, RZ ;  /* 0x000000a520027210 */ /* 0x081fe40007f9e0ff */
[----:B-1----:R-:W-:-:S03]  /*9a20*/  IADD3 R4, P5, PT, R34, R165, RZ ;  /* 0x000000a522047210 */ /* 0x002fc60007fbe0ff */
[----:B------:R0:W-:Y:S01]  /*9a30*/  STL [R1+0x5d8], R2 ;  /* 0x0005d80201007387 */ /* 0x0001e20000100800 */
[--C-:B------:R-:W-:Y:S02]  /*9a40*/  IMAD.X R32, R33, 0x1, R163.reuse, P4 ;  /* 0x0000000121207824 */ /* 0x100fe400020e06a3 */
[--C-:B--2---:R-:W-:Y:S01]  /*9a50*/  IMAD.X R3, R13, 0x1, R163.reuse, P2 ;  /* 0x000000010d037824 */ /* 0x104fe200010e06a3 */
[----:B------:R1:W-:Y:S01]  /*9a60*/  STL [R1+0x5dc], R4 ;  /* 0x0005dc0401007387 */ /* 0x0003e20000100800 */
[----:B------:R-:W-:-:S03]  /*9a70*/  IMAD.X R34, R35, 0x1, R163, P5 ;  /* 0x0000000123227824 */ /* 0x000fc600028e06a3 */
[----:B------:R2:W-:Y:S01]  /*9a80*/  STL [R1+0x568], R3 ;  /* 0x0005680301007387 */ /* 0x0005e20000100800 */
[----:B0-----:R-:W-:Y:S01]  /*9a90*/  IMAD.X R2, R15, 0x1, R163, P3 ;  /* 0x000000010f027824 */ /* 0x001fe200018e06a3 */
[----:B-1----:R-:W-:-:S04]  /*9aa0*/  IADD3 R4, P3, PT, R54, R165, RZ ;  /* 0x000000a536047210 */ /* 0x002fc80007f7e0ff */
[----:B------:R0:W-:Y:S01]  /*9ab0*/  STL [R1+0x56c], R2 ;  /* 0x00056c0201007387 */ /* 0x0001e20000100800 */
[----:B--2---:R-:W-:-:S05]  /*9ac0*/  IADD3 R3, P2, PT, R52, R165, RZ ;  /* 0x000000a534037210 */ /* 0x004fca0007f5e0ff */
[----:B------:R1:W-:Y:S01]  /*9ad0*/  STL [R1+0x558], R3 ;  /* 0x0005580301007387 */ /* 0x0003e20000100800 */
[--C-:B------:R-:W-:Y:S01]  /*9ae0*/  IMAD.X R52, R53, 0x1, R163.reuse, P2 ;  /* 0x0000000135347824 */ /* 0x100fe200010e06a3 */
[-C--:B0-----:R-:W-:Y:S02]  /*9af0*/  IADD3 R2, P4, PT, R72, R165.reuse, RZ ;  /* 0x000000a548027210 */ /* 0x081fe40007f9e0ff */
[----:B------:R0:W-:Y:S03]  /*9b00*/  STL [R1+0x55c], R4 ;  /* 0x00055c0401007387 */ /* 0x0001e60000100800 */
[----:B------:R-:W-:Y:S01]  /*9b10*/  IMAD.X R72, R73, 0x1, R163, P4 ;  /* 0x0000000149487824 */ /* 0x000fe200020e06a3 */
[----:B------:R2:W-:Y:S01]  /*9b20*/  STL [R1+0x560], R2 ;  /* 0x0005600201007387 */ /* 0x0005e20000100800 */
[-C--:B-1----:R-:W-:Y:S02]  /*9b30*/  IADD3 R3, P5, PT, R74, R165.reuse, RZ ;  /* 0x000000a54a037210 */ /* 0x082fe40007fbe0ff */
[----:B0-----:R-:W-:-:S03]  /*9b40*/  IADD3 R4, P2, PT, R92, R165, RZ ;  /* 0x000000a55c047210 */ /* 0x001fc60007f5e0ff */
[----:B------:R0:W-:Y:S01]  /*9b50*/  STL [R1+0x564], R3 ;  /* 0x0005640301007387 */ /* 0x0001e20000100800 */
[--C-:B------:R-:W-:Y:S02]  /*9b60*/  IMAD.X R74, R75, 0x1, R163.reuse, P5 ;  /* 0x000000014b4a7824 */ /* 0x100fe400028e06a3 */
[----:B--2---:R-:W-:-:S05]  /*9b70*/  IMAD.X R2, R55, 0x1, R163, P3 ;  /* 0x0000000137027824 */ /* 0x004fca00018e06a3 */
[----:B------:R1:W-:Y:S01]  /*9b80*/  STL [R1+0x544], R2 ;  /* 0x0005440201007387 */ /* 0x0003e20000100800 */
[----:B0-----:R-:W-:-:S03]  /*9b90*/  IADD3 R3, P3, PT, R94, R165, RZ ;  /* 0x000000a55e037210 */ /* 0x001fc60007f7e0ff */
[----:B------:R0:W-:Y:S04]  /*9ba0*/  STL [R1+0x548], R4 ;  /* 0x0005480401007387 */ /* 0x0001e80000100800 */
[----:B------:R2:W-:Y:S01]  /*9bb0*/  STL [R1+0x54c], R3 ;  /* 0x00054c0301007387 */ /* 0x0005e20000100800 */
[-C--:B-1----:R-:W-:Y:S02]  /*9bc0*/  IADD3 R2, P4, PT, R112, R165.reuse, RZ ;  /* 0x000000a570027210 */ /* 0x082fe40007f9e0ff */
[----:B0-----:R-:W-:-:S03]  /*9bd0*/  IADD3 R4, P5, PT, R114, R165, RZ ;  /* 0x000000a572047210 */ /* 0x001fc60007fbe0ff */
        /* <DEDUP_REMOVED lines=13> */
[----:B------:R-:W-:Y:S03]  /*9cb0*/  STL [R1+0x530], R4 ;  /* 0x0005300401007387 */ /* 0x000fe60000100800 */
[----:B------:R-:W-:Y:S01]  /*9cc0*/  IMAD.X R150, R151, 0x1, R163, P4 ;  /* 0x0000000197967824 */ /* 0x000fe200020e06a3 */
[----:B------:R0:W-:Y:S01]  /*9cd0*/  STL [R1+0x534], R2 ;  /* 0x0005340201007387 */ /* 0x0001e20000100800 */
[----:B-1----:R-:W-:-:S05]  /*9ce0*/  IADD3 R3, P5, PT, R152, R165, RZ ;  /* 0x000000a598037210 */ /* 0x002fca0007fbe0ff */
[----:B------:R1:W-:Y:S01]  /*9cf0*/  STL [R1+0x538], R3 ;  /* 0x0005380301007387 */ /* 0x0003e20000100800 */
[--C-:B------:R-:W-:Y:S02]  /*9d00*/  IMAD.X R152, R153, 0x1, R163.reuse, P5 ;  /* 0x0000000199987824 */ /* 0x100fe400028e06a3 */
[----:B0-----:R-:W-:Y:S01]  /*9d10*/  IMAD.X R2, R135, 0x1, R163, P3 ;  /* 0x0000000187027824 */ /* 0x001fe200018e06a3 */
[----:B------:R-:W-:-:S04]  /*9d20*/  IADD3 R4, P3, PT, R20, R165, RZ ;  /* 0x000000a514047210 */ /* 0x000fc80007f7e0ff */
[----:B------:R0:W-:Y:S01]  /*9d30*/  STL [R1+0x518], R2 ;  /* 0x0005180201007387 */ /* 0x0001e20000100800 */
[----:B------:R-:W-:Y:S01]  /*9d40*/  IMAD.X R20, R21, 0x1, R163, P3 ;  /* 0x0000000115147824 */ /* 0x000fe200018e06a3 */
[-C--:B-1----:R-:W-:Y:S02]  /*9d50*/  IADD3 R3, P4, PT, R36, R165.reuse, RZ ;  /* 0x000000a524037210 */ /* 0x082fe40007f9e0ff */
[----:B0-----:R-:W-:-:S05]  /*9d60*/  IADD3 R2, P2, PT, R16, R165, RZ ;  /* 0x000000a510027210 */ /* 0x001fca0007f5e0ff */
[----:B------:R0:W-:Y:S01]  /*9d70*/  STL [R1+0x51c], R2 ;  /* 0x00051c0201007387 */ /* 0x0001e20000100800 */
[----:B------:R-:W-:-:S03]  /*9d80*/  IMAD.X R16, R17, 0x1, R163, P2 ;  /* 0x0000000111107824 */ /* 0x000fc600010e06a3 */
[----:B------:R1:W-:Y:S04]  /*9d90*/  STL [R1+0x520], R4 ;  /* 0x0005200401007387 */ /* 0x0003e80000100800 */
[----:B------:R2:W-:Y:S01]  /*9da0*/  STL [R1+0x524], R3 ;  /* 0x0005240301007387 */ /* 0x0005e20000100800 */
[----:B0-----:R-:W-:Y:S01]  /*9db0*/  IADD3 R2, P5, PT, R38, R165, RZ ;  /* 0x000000a526027210 */ /* 0x001fe20007fbe0ff */
[----:B-1----:R-:W-:-:S04]  /*9dc0*/  IMAD.X R4, R37, 0x1, R163, P4 ;  /* 0x0000000125047824 */ /* 0x002fc800020e06a3 */
[----:B------:R0:W-:Y:S01]  /*9dd0*/  STL [R1+0x528], R2 ;  /* 0x0005280201007387 */ /* 0x0001e20000100800 */
[----:B--2---:R-:W-:-:S03]  /*9de0*/  IMAD.X R3, R39, 0x1, R163, P5 ;  /* 0x0000000127037824 */ /* 0x004fc600028e06a3 */
[----:B------:R1:W-:Y:S04]  /*9df0*/  STL [R1+0x510], R4 ;  /* 0x0005100401007387 */ /* 0x0003e80000100800 */
[----:B------:R2:W-:Y:S01]  /*9e00*/  STL [R1+0x514], R3 ;  /* 0x0005140301007387 */ /* 0x0005e20000100800 */
[-C--:B0-----:R-:W-:Y:S02]  /*9e10*/  IADD3 R2, P2, PT, R56, R165.reuse, RZ ;  /* 0x000000a538027210 */ /* 0x081fe40007f5e0ff */
[----:B-1----:R-:W-:-:S03]  /*9e20*/  IADD3 R4, P3, PT, R58, R165, RZ ;  /* 0x000000a53a047210 */ /* 0x002fc60007f7e0ff */
[----:B------:R0:W-:Y:S01]  /*9e30*/  STL [R1+0x500], R2 ;  /* 0x0005000201007387 */ /* 0x0001e20000100800 */
[--C-:B------:R-:W-:Y:S01]  /*9e40*/  IMAD.X R56, R57, 0x1, R163.reuse, P2 ;  /* 0x0000000139387824 */ /* 0x100fe200010e06a3 */
[----:B--2---:R-:W-:Y:S02]  /*9e50*/  IADD3 R3, P4, PT, R76, R165, RZ ;  /* 0x000000a54c037210 */ /* 0x004fe40007f9e0ff */
[----:B------:R1:W-:Y:S01]  /*9e60*/  STL [R1+0x504], R4 ;  /* 0x0005040401007387 */ /* 0x0003e20000100800 */
[----:B------:R-:W-:-:S03]  /*9e70*/  IMAD.X R58, R59, 0x1, R163, P3 ;  /* 0x000000013b3a7824 */ /* 0x000fc600018e06a3 */
[----:B------:R2:W-:Y:S01]  /*9e80*/  STL [R1+0x508], R3 ;  /* 0x0005080301007387 */ /* 0x0005e20000100800 */
[----:B------:R-:W-:Y:S01]  /*9e90*/  IMAD.X R76, R77, 0x1, R163, P4 ;  /* 0x000000014d4c7824 */ /* 0x000fe200020e06a3 */
[-C--:B0-----:R-:W-:Y:S02]  /*9ea0*/  IADD3 R2, P5, PT, R78, R165.reuse, RZ ;  /* 0x000000a54e027210 */ /* 0x081fe40007fbe0ff */
[----:B-1----:R-:W-:-:S03]  /*9eb0*/  IADD3 R4, P3, PT, R98, R165, RZ ;  /* 0x000000a562047210 */ /* 0x002fc60007f7e0ff */
[----:B------:R0:W-:Y:S01]  /*9ec0*/  STL [R1+0x50c], R2 ;  /* 0x00050c0201007387 */ /* 0x0001e20000100800 */
[--C-:B--2---:R-:W-:Y:S02]  /*9ed0*/  IMAD.X R3, R79, 0x1, R163.reuse, P5 ;  /* 0x000000014f037824 */ /* 0x104fe400028e06a3 */
[----:B------:R-:W-:-:S03]  /*9ee0*/  IMAD.X R98, R99, 0x1, R163, P3 ;  /* 0x0000000163627824 */ /* 0x000fc600018e06a3 */
[----:B------:R1:W-:Y:S01]  /*9ef0*/  STL [R1+0x4ec], R3 ;  /* 0x0004ec0301007387 */ /* 0x0003e20000100800 */
[----:B0-----:R-:W-:-:S05]  /*9f00*/  IADD3 R2, P2, PT, R96, R165, RZ ;  /* 0x000000a560027210 */ /* 0x001fca0007f5e0ff */
[----:B------:R0:W-:Y:S01]  /*9f10*/  STL [R1+0x4f0], R2 ;  /* 0x0004f00201007387 */ /* 0x0001e20000100800 */
[--C-:B------:R-:W-:Y:S01]  /*9f20*/  IMAD.X R96, R97, 0x1, R163.reuse, P2 ;  /* 0x0000000161607824 */ /* 0x100fe200010e06a3 */
[-C--:B-1----:R-:W-:Y:S02]  /*9f30*/  IADD3 R3, P4, PT, R116, R165.reuse, RZ ;  /* 0x000000a574037210 */ /* 0x082fe40007f9e0ff */
        /* <DEDUP_REMOVED lines=20> */
[----:B------:R-:W-:Y:S01]  /*a080*/  IMAD.X R156, R157, 0x1, R163, P5 ;  /* 0x000000019d9c7824 */ /* 0x000fe200028e06a3 */
[----:B--2---:R-:W-:-:S05]  /*a090*/  IADD3 R3, P2, PT, R18, R165, RZ ;  /* 0x000000a512037210 */ /* 0x004fca0007f5e0ff */
[----:B------:R1:W-:Y:S01]  /*a0a0*/  STL [R1+0x268], R3 ;  /* 0x0002680301007387 */ /* 0x0003e20000100800 */
[----:B------:R-:W-:Y:S01]  /*a0b0*/  IMAD.X R18, R19, 0x1, R163, P2 ;  /* 0x0000000113127824 */ /* 0x000fe200010e06a3 */
[-C--:B0-----:R-:W-:Y:S02]  /*a0c0*/  IADD3 R2, P4, PT, R40, R165.reuse, RZ ;  /* 0x000000a528027210 */ /* 0x081fe40007f9e0ff */
[----:B------:R-:W-:Y:S04]  /*a0d0*/  STL [R1+0x4d8], R4 ;  /* 0x0004d80401007387 */ /* 0x000fe80000100800 */
[----:B------:R0:W-:Y:S01]  /*a0e0*/  STL [R1+0x4dc], R2 ;  /* 0x0004dc0201007387 */ /* 0x0001e20000100800 */
[----:B-1----:R-:W-:-:S05]  /*a0f0*/  IADD3 R3, P5, PT, R42, R165, RZ ;  /* 0x000000a52a037210 */ /* 0x002fca0007fbe0ff */
[----:B------:R1:W-:Y:S01]  /*a100*/  STL [R1+0x4e0], R3 ;  /* 0x0004e00301007387 */ /* 0x0003e20000100800 */
[----:B0-----:R-:W-:-:S03]  /*a110*/  IMAD.X R2, R23, 0x1, R163, P3 ;  /* 0x0000000117027824 */ /* 0x001fc600018e06a3 */
[----:B------:R-:W2:Y:S04]  /*a120*/  LDL.LU.64 R6, [R1] ;  /* 0x0000000001067983 */ /* 0x000ea80000300a00 */
[----:B------:R-:W3:Y:S01]  /*a130*/  LDL.LU.64 R14, [R1+0x8] ;  /* 0x00000800010e7983 */ /* 0x000ee20000300a00 */
[----:B-1----:R-:W-:-:S03]  /*a140*/  IMAD.X R3, R43, 0x1, R163, P5 ;  /* 0x000000012b037824 */ /* 0x002fc600028e06a3 */
[----:B------:R0:W-:Y:S04]  /*a150*/  STL [R1+0x244], R2 ;  /* 0x0002440201007387 */ /* 0x0001e80000100800 */
[----:B------:R-:W4:Y:S01]  /*a160*/  LDL.LU.64 R12, [R1+0x10] ;  /* 0x00001000010c7983 */ /* 0x000f220000300a00 */
[----:B0-----:R-:W-:-:S05]  /*a170*/  IMAD.X R2, R41, 0x1, R163, P4 ;  /* 0x0000000129027824 */ /* 0x001fca00020e06a3 */
[----:B------:R0:W-:Y:S01]  /*a180*/  STL [R1+0x234], R2 ;  /* 0x0002340201007387 */ /* 0x0001e20000100800 */
[----:B------:R-:W-:-:S03]  /*a190*/  IADD3 R4, P3, PT, R62, R165, RZ ;  /* 0x000000a53e047210 */ /* 0x000fc60007f7e0ff */
[----:B------:R1:W-:Y:S01]  /*a1a0*/  STL [R1+0x238], R3 ;  /* 0x0002380301007387 */ /* 0x0003e20000100800 */
[-C--:B0-----:R-:W-:Y:S02]  /*a1b0*/  IADD3 R2, P2, PT, R60, R165.reuse, RZ ;  /* 0x000000a53c027210 */ /* 0x081fe40007f5e0ff */
[----:B-1----:R-:W-:-:S03]  /*a1c0*/  IADD3 R3, P4, PT, R80, R165, RZ ;  /* 0x000000a550037210 */ /* 0x002fc60007f9e0ff */
[----:B------:R0:W-:Y:S01]  /*a1d0*/  STL [R1+0x248], R2 ;  /* 0x0002480201007387 */ /* 0x0001e20000100800 */
[----:B------:R-:W-:-:S03]  /*a1e0*/  IMAD.X R5, R61, 0x1, R163, P2 ;  /* 0x000000013d057824 */ /* 0x000fc600010e06a3 */
[----:B------:R1:W-:Y:S01]  /*a1f0*/  STL [R1+0x24c], R4 ;  /* 0x00024c0401007387 */ /* 0x0003e20000100800 */
[----:B0-----:R-:W-:-:S03]  /*a200*/  IADD3 R2, P5, PT, R82, R165, RZ ;  /* 0x000000a552027210 */ /* 0x001fc60007fbe0ff */
[----:B------:R-:W-:Y:S01]  /*a210*/  STL [R1+0x250], R3 ;  /* 0x0002500301007387 */ /* 0x000fe20000100800 */
[----:B-1----:R-:W-:-:S03]  /*a220*/  IMAD.X R4, R63, 0x1, R163, P3 ;  /* 0x000000013f047824 */ /* 0x002fc600018e06a3 */
[----:B------:R0:W-:Y:S01]  /*a230*/  STL [R1+0x254], R2 ;  /* 0x0002540201007387 */ /* 0x0001e20000100800 */
[----:B------:R-:W-:-:S03]  /*a240*/  IMAD.X R9, R83, 0x1, R163, P5 ;  /* 0x0000000153097824 */ /* 0x000fc600028e06a3 */
[----:B0-----:R-:W4:Y:S04]  /*a250*/  LDL.LU.64 R2, [R1+0x18] ;  /* 0x0000180001027983 */ /* 0x001f280000300a00 */
[----:B------:R0:W-:Y:S04]  /*a260*/  STL [R1+0x23c], R5 ;  /* 0x00023c0501007387 */ /* 0x0001e80000100800 */
[----:B------:R-:W4:Y:S04]  /*a270*/  LDL.LU.64 R44, [R1+0x20] ;  /* 0x00002000012c7983 */ /* 0x000f280000300a00 */
[----:B------:R1:W-:Y:S01]  /*a280*/  STL [R1+0x240], R4 ;  /* 0x0002400401007387 */ /* 0x0003e20000100800 */
[----:B0-----:R-:W-:-:S03]  /*a290*/  IADD3 R5, P2, PT, R100, R165, RZ ;  /* 0x000000a564057210 */ /* 0x001fc60007f5e0ff */
[----:B------:R-:W4:Y:S04]  /*a2a0*/  LDL.LU.64 R42, [R1+0x28] ;  /* 0x00002800012a7983 */ /* 0x000f280000300a00 */
[----:B------:R-:W4:Y:S01]  /*a2b0*/  LDL.LU.64 R36, [R1+0x30] ;  /* 0x0000300001247983 */ /* 0x000f220000300a00 */
[----:B-1----:R-:W-:-:S05]  /*a2c0*/  IMAD.X R4, R81, 0x1, R163, P4 ;  /* 0x0000000151047824 */ /* 0x002fca00020e06a3 */
[----:B------:R0:W-:Y:S04]  /*a2d0*/  STL [R1+0x214], R4 ;  /* 0x0002140401007387 */ /* 0x0001e80000100800 */
[----:B------:R1:W-:Y:S01]  /*a2e0*/  STL [R1+0x218], R9 ;  /* 0x0002180901007387 */ /* 0x0003e20000100800 */
[----:B0-----:R-:W-:-:S03]  /*a2f0*/  IADD3 R4, P3, PT, R102, R165, RZ ;  /* 0x000000a566047210 */ /* 0x001fc60007f7e0ff */
[----:B------:R0:W-:Y:S01]  /*a300*/  STL [R1+0x224], R5 ;  /* 0x0002240501007387 */ /* 0x0001e20000100800 */
[----:B-1----:R-:W-:-:S03]  /*a310*/  IADD3 R9, P4, PT, R120, R165, RZ ;  /* 0x000000a578097210 */ /* 0x002fc60007f9e0ff */
[----:B------:R1:W-:Y:S01]  /*a320*/  STL [R1+0x228], R4 ;  /* 0x0002280401007387 */ /* 0x0003e20000100800 */
[----:B0-----:R-:W-:-:S03]  /*a330*/  IADD3 R5, P5, PT, R122, R165, RZ ;  /* 0x000000a57a057210 */ /* 0x001fc60007fbe0ff */
[----:B------:R0:W-:Y:S01]  /*a340*/  STL [R1+0x22c], R9 ;  /* 0x00022c0901007387 */ /* 0x0001e20000100800 */
[----:B-1----:R-:W-:-:S03]  /*a350*/  IMAD.X R4, R101, 0x1, R163, P2 ;  /* 0x0000000165047824 */ /* 0x002fc600010e06a3 */
[----:B------:R-:W4:Y:S04]  /*a360*/  LDL.LU.64 R24, [R1+0x38] ;  /* 0x0000380001187983 */ /* 0x000f280000300a00 */
[----:B------:R1:W-:Y:S04]  /*a370*/  STL [R1+0x230], R5 ;  /* 0x0002300501007387 */ /* 0x0003e80000100800 */
[----:B------:R-:W4:Y:S04]  /*a380*/  LDL.LU.64 R40, [R1+0x40] ;  /* 0x0000400001287983 */ /* 0x000f280000300a00 */
[----:B------:R1:W-:Y:S04]  /*a390*/  STL [R1+0x21c], R4 ;  /* 0x00021c0401007387 */ /* 0x0003e80000100800 */
[----:B------:R-:W4:Y:S01]  /*a3a0*/  LDL.LU.64 R38, [R1+0x48] ;  /* 0x0000480001267983 */ /* 0x000f220000300a00 */
[----:B0-----:R-:W-:-:S02]  /*a3b0*/  IMAD.X R9, R121, 0x1, R163, P4 ;  /* 0x0000000179097824 */ /* 0x001fc400020e06a3 */
[--C-:B-1----:R-:W-:Y:S01]  /*a3c0*/  IMAD.X R5, R123, 0x1, R163.reuse, P5 ;  /* 0x000000017b057824 */ /* 0x102fe200028e06a3 */
[----:B------:R-:W4:Y:S01]  /*a3d0*/  LDL.LU.64 R22, [R1+0x50] ;  /* 0x0000500001167983 */ /* 0x000f220000300a00 */
[----:B------:R-:W-:-:S05]  /*a3e0*/  IMAD.X R4, R103, 0x1, R163, P3 ;  /* 0x0000000167047824 */ /* 0x000fca00018e06a3 */
[----:B------:R0:W-:Y:S04]  /*a3f0*/  STL [R1+0x220], R4 ;  /* 0x0002200401007387 */ /* 0x0001e80000100800 */
[----:B------:R-:W-:Y:S01]  /*a400*/  STL [R1+0x204], R9 ;  /* 0x0002040901007387 */ /* 0x000fe20000100800 */
[----:B0-----:R-:W-:-:S03]  /*a410*/  IADD3 R4, P2, PT, R140, R165, RZ ;  /* 0x000000a58c047210 */ /* 0x001fc60007f5e0ff */
[----:B------:R-:W-:Y:S04]  /*a420*/  STL [R1+0x208], R5 ;  /* 0x0002080501007387 */ /* 0x000fe80000100800 */
[----:B------:R0:W-:Y:S04]  /*a430*/  STL [R1+0x20c], R4 ;  /* 0x00020c0401007387 */ /* 0x0001e80000100800 */
[----:B0-----:R-:W4:Y:S01]  /*a440*/  LDL.LU.64 R4, [R1+0x58] ;  /* 0x0000580001047983 */ /* 0x001f220000300a00 */
[-C--:B--2---:R-:W-:Y:S02]  /*a450*/  IADD3 R11, P3, PT, R6, R165.reuse, RZ ;  /* 0x000000a5060b7210 */ /* 0x084fe40007f7e0ff */
[----:B---3--:R-:W-:-:S03]  /*a460*/  IADD3 R9, P4, PT, R14, R165, RZ ;  /* 0x000000a50e097210 */ /* 0x008fc60007f9e0ff */
[----:B------:R0:W-:Y:S04]  /*a470*/  STL [R1+0x210], R11 ;  /* 0x0002100b01007387 */ /* 0x0001e80000100800 */
[----:B------:R-:W2:Y:S01]  /*a480*/  LDL.LU.64 R26, [R1+0x60] ;  /* 0x00006000011a7983 */ /* 0x000ea20000300a00 */
[----:B----4-:R-:W-:-:S03]  /*a490*/  IADD3 R17, P5, PT, R12, R165, RZ ;  /* 0x000000a50c117210 */ /* 0x010fc60007fbe0ff */
[----:B------:R1:W-:Y:S01]  /*a4a0*/  STL [R1+0x1e4], R9 ;  /* 0x0001e40901007387 */ /* 0x0003e20000100800 */
[----:B0-----:R-:W-:-:S03]  /*a4b0*/  IMAD.X R11, R7, 0x1, R163, P3 ;  /* 0x00000001070b7824 */ /* 0x001fc600018e06a3 */
[----:B------:R-:W-:Y:S04]  /*a4c0*/  STL [R1+0x1e8], R17 ;  /* 0x0001e81101007387 */ /* 0x000fe80000100800 */
[----:B------:R-:W3:Y:S01]  /*a4d0*/  LDL.LU.64 R6, [R1+0x68] ;  /* 0x0000680001067983 */ /* 0x000ee20000300a00 */
[----:B-1----:R-:W-:-:S05]  /*a4e0*/  IMAD.X R9, R141, 0x1, R163, P2 ;  /* 0x000000018d097824 */ /* 0x002fca00010e06a3 */
[----:B------:R0:W-:Y:S01]  /*a4f0*/  STL [R1+0x1fc], R9 ;  /* 0x0001fc0901007387 */ /* 0x0001e20000100800 */
[----:B------:R-:W-:-:S03]  /*a500*/  IMAD.X R12, R13, 0x1, R163, P5 ;  /* 0x000000010d0c7824 */ /* 0x000fc600028e06a3 */
[----:B------:R-:W-:Y:S01]  /*a510*/  STL [R1+0x200], R11 ;  /* 0x0002000b01007387 */ /* 0x000fe20000100800 */
[----:B0-----:R-:W-:-:S03]  /*a520*/  IMAD.X R9, R15, 0x1, R163, P4 ;  /* 0x000000010f097824 */ /* 0x001fc600020e06a3 */
[----:B------:R-:W4:Y:S04]  /*a530*/  LDL.LU.64 R14, [R1+0x70] ;  /* 0x00007000010e7983 */ /* 0x000f280000300a00 */
[----:B------:R-:W-:Y:S04]  /*a540*/  STL [R1+0x8], R9 ;  /* 0x0000080901007387 */ /* 0x000fe80000100800 */
[----:B------:R0:W-:Y:S04]  /*a550*/  STL [R1+0x10], R12 ;  /* 0x0000100c01007387 */ /* 0x0001e80000100800 */
[----:B0-----:R-:W4:Y:S01]  /*a560*/  LDL.LU.64 R12, [R1+0x78] ;  /* 0x00007800010c7983 */ /* 0x001f220000300a00 */
[----:B------:R-:W-:-:S02]  /*a570*/  IADD3 R11, P2, PT, R2, R165, RZ ;  /* 0x000000a5020b7210 */ /* 0x000fc40007f5e0ff */
[----:B------:R-:W-:-:S03]  /*a580*/  IADD3 R9, P3, PT, R44, R165, RZ ;  /* 0x000000a52c097210 */ /* 0x000fc60007f7e0ff */
[----:B------:R0:W-:Y:S04]  /*a590*/  STL [R1+0x1ec], R11 ;  /* 0x0001ec0b01007387 */ /* 0x0001e80000100800 */
[----:B------:R1:W-:Y:S01]  /*a5a0*/  STL [R1+0x1f0], R9 ;  /* 0x0001f00901007387 */ /* 0x0003e20000100800 */
[-C--:B------:R-:W-:Y:S02]  /*a5b0*/  IADD3 R17, P4, PT, R42, R165.reuse, RZ ;  /* 0x000000a52a117210 */ /* 0x080fe40007f9e0ff */
[----:B0-----:R-:W-:-:S03]  /*a5c0*/  IADD3 R11, P5, PT, R36, R165, RZ ;  /* 0x000000a5240b7210 */ /* 0x001fc60007fbe0ff */
[----:B------:R0:W-:Y:S01]  /*a5d0*/  STL [R1+0x1f4], R17 ;  /* 0x0001f41101007387 */ /* 0x0001e20000100800 */
[----:B-1----:R-:W-:-:S03]  /*a5e0*/  IMAD.X R9, R3, 0x1, R163, P2 ;  /* 0x0000000103097824 */ /* 0x002fc600010e06a3 */
[----:B------:R-:W4:Y:S04]  /*a5f0*/  LDL.LU.64 R2, [R1+0x80] ;  /* 0x0000800001027983 */ /* 0x000f280000300a00 */
[----:B------:R1:W-:Y:S01]  /*a600*/  STL [R1+0x1f8], R11 ;  /* 0x0001f80b01007387 */ /* 0x0003e20000100800 */
[----:B0-----:R-:W-:-:S03]  /*a610*/  IMAD.X R17, R45, 0x1, R163, P3 ;  /* 0x000000012d117824 */ /* 0x001fc600018e06a3 */
[----:B------:R0:W-:Y:S01]  /*a620*/  STL [R1+0x1d4], R9 ;  /* 0x0001d40901007387 */ /* 0x0001e20000100800 */
[----:B-1----:R-:W-:-:S03]  /*a630*/  IMAD.X R11, R43, 0x1, R163, P4 ;  /* 0x000000012b0b7824 */ /* 0x002fc600020e06a3 */
[----:B------:R-:W-:Y:S01]  /*a640*/  STL [R1+0x1d8], R17 ;  /* 0x0001d81101007387 */ /* 0x000fe20000100800 */
[----:B0-----:R-:W-:-:S03]  /*a650*/  IMAD.X R9, R37, 0x1, R163, P5 ;  /* 0x0000000125097824 */ /* 0x001fc600028e06a3 */
[----:B------:R-:W4:Y:S04]  /*a660*/  LDL.LU.64 R36, [R1+0x88] ;  /* 0x0000880001247983 */ /* 0x000f280000300a00 */
[----:B------:R0:W-:Y:S04]  /*a670*/  STL [R1+0x1dc], R11 ;  /* 0x0001dc0b01007387 */ /* 0x0001e80000100800 */
[----:B------:R1:W-:Y:S01]  /*a680*/  STL [R1+0x1e0], R9 ;  /* 0x0001e00901007387 */ /* 0x0003e20000100800 */
[-C--:B0-----:R-:W-:Y:S02]  /*a690*/  IADD3 R11, P2, PT, R24, R165.reuse, RZ ;  /* 0x000000a5180b7210 */ /* 0x081fe40007f5e0ff */
[----:B-1----:R-:W-:-:S03]  /*a6a0*/  IADD3 R9, P3, PT, R40, R165, RZ ;  /* 0x000000a528097210 */ /* 0x002fc60007f7e0ff */
[----:B------:R-:W-:Y:S01]  /*a6b0*/  STL [R1+0x1c4], R11 ;  /* 0x0001c40b01007387 */ /* 0x000fe20000100800 */
[----:B------:R-:W-:-:S03]  /*a6c0*/  IADD3 R17, P4, PT, R38, R165, RZ ;  /* 0x000000a526117210 */ /* 0x000fc60007f9e0ff */
[----:B------:R0:W-:Y:S04]  /*a6d0*/  STL [R1+0x1c8], R9 ;  /* 0x0001c80901007387 */ /* 0x0001e80000100800 */
[----:B------:R1:W-:Y:S01]  /*a6e0*/  STL [R1+0x1cc], R17 ;  /* 0x0001cc1101007387 */ /* 0x0003e20000100800 */
[----:B0-----:R-:W-:-:S03]  /*a6f0*/  IMAD.X R9, R25, 0x1, R163, P2 ;  /* 0x0000000119097824 */ /* 0x001fc600010e06a3 */
[----:B------:R-:W4:Y:S01]  /*a700*/  LDL.LU.64 R24, [R1+0x90] ;  /* 0x0000900001187983 */ /* 0x000f220000300a00 */
[----:B------:R-:W-:Y:S01]  /*a710*/  IADD3 R11, P5, PT, R22, R165, RZ ;  /* 0x000000a5160b7210 */ /* 0x000fe20007fbe0ff */
[----:B-1----:R-:W-:-:S04]  /*a720*/  IMAD.X R17, R41, 0x1, R163, P3 ;  /* 0x0000000129117824 */ /* 0x002fc800018e06a3 */
[----:B------:R0:W-:Y:S04]  /*a730*/  STL [R1+0x1d0], R11 ;  /* 0x0001d00b01007387 */ /* 0x0001e80000100800 */
[----:B------:R1:W-:Y:S04]  /*a740*/  STL [R1+0x188], R9 ;  /* 0x0001880901007387 */ /* 0x0003e80000100800 */
[----:B------:R-:W-:Y:S01]  /*a750*/  STL [R1+0x18c], R17 ;  /* 0x00018c1101007387 */ /* 0x000fe20000100800 */
[----:B0-----:R-:W-:-:S03]  /*a760*/  IMAD.X R11, R23, 0x1, R163, P5 ;  /* 0x00000001170b7824 */ /* 0x001fc600028e06a3 */
[----:B------:R-:W4:Y:S01]  /*a770*/  LDL.LU.64 R22, [R1+0x98] ;  /* 0x0000980001167983 */ /* 0x000f220000300a00 */
[----:B-1----:R-:W-:-:S05]  /*a780*/  IMAD.X R9, R39, 0x1, R163, P4 ;  /* 0x0000000127097824 */ /* 0x002fca00020e06a3 */
[----:B------:R0:W-:Y:S04]  /*a790*/  STL [R1+0x1c0], R9 ;  /* 0x0001c00901007387 */ /* 0x0001e80000100800 */
[----:B------:R2:W-:Y:S01]  /*a7a0*/  STL [R1+0x54], R11 ;  /* 0x0000540b01007387 */ /* 0x0005e20000100800 */
[----:B0-----:R-:W-:-:S05]  /*a7b0*/  IADD3 R9, P2, PT, R4, R165, RZ ;  /* 0x000000a504097210 */ /* 0x001fca0007f5e0ff */
[----:B------:R-:W-:Y:S01]  /*a7c0*/  STL [R1+0x3c], R9 ;  /* 0x00003c0901007387 */ /* 0x000fe20000100800 */
[----:B--2---:R-:W-:-:S05]  /*a7d0*/  IADD3 R11, P3, PT, R26, R165, RZ ;  /* 0x000000a51a0b7210 */ /* 0x004fca0007f7e0ff */
[----:B------:R0:W-:Y:S01]  /*a7e0*/  STL [R1+0x40], R11 ;  /* 0x0000400b01007387 */ /* 0x0001e20000100800 */
[----:B---3--:R-:W-:Y:S01]  /*a7f0*/  IADD3 R17, P4, PT, R6, R165, RZ ;  /* 0x000000a506117210 */ /* 0x008fe20007f9e0ff */
[----:B0-----:R-:W-:-:S04]  /*a800*/  IMAD.X R11, R5, 0x1, R163, P2 ;  /* 0x00000001050b7824 */ /* 0x001fc800010e06a3 */
[----:B------:R-:W-:Y:S04]  /*a810*/  STL [R1+0x44], R17 ;  /* 0x0000441101007387 */ /* 0x000fe80000100800 */
[----:B------:R-:W2:Y:S01]  /*a820*/  LDL.LU.64 R4, [R1+0xa0] ;  /* 0x0000a00001047983 */ /* 0x000ea20000300a00 */
[----:B----4-:R-:W-:-:S05]  /*a830*/  IADD3 R9, P5, PT, R14, R165, RZ ;  /* 0x000000a50e097210 */ /* 0x010fca0007fbe0ff */
[----:B------:R0:W-:Y:S04]  /*a840*/  STL [R1+0x48], R9 ;  /* 0x0000480901007387 */ /* 0x0001e80000100800 */
[----:B------:R1:W-:Y:S01]  /*a850*/  STL [R1+0x1c], R11 ;  /* 0x00001c0b01007387 */ /* 0x0003e20000100800 */
[--C-:B0-----:R-:W-:Y:S02]  /*a860*/  IMAD.X R9, R27, 0x1, R163.reuse, P3 ;  /* 0x000000011b097824 */ /* 0x101fe400018e06a3 */
[--C-:B-1----:R-:W-:Y:S02]  /*a870*/  IMAD.X R11, R7, 0x1, R163.reuse, P4 ;  /* 0x00000001070b7824 */ /* 0x102fe400020e06a3 */
[----:B------:R-:W3:Y:S04]  /*a880*/  LDL.LU.64 R6, [R1+0xa8] ;  /* 0x0000a80001067983 */ /* 0x000ee80000300a00 */
[----:B------:R0:W-:Y:S04]  /*a890*/  STL [R1+0x20], R9 ;  /* 0x0000200901007387 */ /* 0x0001e80000100800 */
[----:B------:R1:W-:Y:S04]  /*a8a0*/  STL [R1+0x24], R11 ;  /* 0x0000240b01007387 */ /* 0x0003e80000100800 */
[----:B------:R-:W4:Y:S01]  /*a8b0*/  LDL.LU.64 R44, [R1+0xb0] ;  /* 0x0000b000012c7983 */ /* 0x000f220000300a00 */
[----:B0-----:R-:W-:Y:S01]  /*a8c0*/  IMAD.X R9, R15, 0x1, R163, P5 ;  /* 0x000000010f097824 */ /* 0x001fe200028e06a3 */
[----:B-1----:R-:W-:-:S04]  /*a8d0*/  IADD3 R11, P2, PT, R12, R165, RZ ;  /* 0x000000a50c0b7210 */ /* 0x002fc80007f5e0ff */
[----:B------:R0:W-:Y:S04]  /*a8e0*/  STL [R1+0x28], R9 ;  /* 0x0000280901007387 */ /* 0x0001e80000100800 */
[----:B------:R-:W-:Y:S01]  /*a8f0*/  STL [R1+0x4c], R11 ;  /* 0x00004c0b01007387 */ /* 0x000fe20000100800 */
[----:B0-----:R-:W-:-:S05]  /*a900*/  IADD3 R9, P3, PT, R2, R165, RZ ;  /* 0x000000a502097210 */ /* 0x001fca0007f7e0ff */
[----:B------:R0:W-:Y:S01]  /*a910*/  STL [R1+0x50], R9 ;  /* 0x0000500901007387 */ /* 0x0001e20000100800 */
[--C-:B------:R-:W-:Y:S01]  /*a920*/  IMAD.X R2, R3, 0x1, R163.reuse, P3 ;  /* 0x0000000103027824 */ /* 0x100fe200018e06a3 */
[----:B------:R-:W-:Y:S01]  /*a930*/  IADD3 R14, P4, PT, R36, R165, RZ ;  /* 0x000000a5240e7210 */ /* 0x000fe20007f9e0ff */
[----:B0-----:R-:W-:-:S04]  /*a940*/  IMAD.X R9, R13, 0x1, R163, P2 ;  /* 0x000000010d097824 */ /* 0x001fc800010e06a3 */
[----:B------:R0:W-:Y:S04]  /*a950*/  STL [R1+0x34], R14 ;  /* 0x0000340e01007387 */ /* 0x0001e80000100800 */
[----:B------:R-:W4:Y:S01]  /*a960*/  LDL.LU.64 R42, [R1+0xb8] ;  /* 0x0000b800012a7983 */ /* 0x000f220000300a00 */
[----:B------:R-:W-:-:S05]  /*a970*/  IADD3 R11, P5, PT, R24, R165, RZ ;  /* 0x000000a5180b7210 */ /* 0x000fca0007fbe0ff */
[----:B------:R-:W-:Y:S04]  /*a980*/  STL [R1+0x38], R11 ;  /* 0x0000380b01007387 */ /* 0x000fe80000100800 */
[----:B------:R-:W4:Y:S04]  /*a990*/  LDL.LU.64 R40, [R1+0xc0] ;  /* 0x0000c00001287983 */ /* 0x000f280000300a00 */
[----:B------:R-:W-:Y:S04]  /*a9a0*/  STL [R1+0x2c], R9 ;  /* 0x00002c0901007387 */ /* 0x000fe80000100800 */
[----:B------:R-:W4:Y:S04]  /*a9b0*/  LDL.LU.64 R38, [R1+0xc8] ;  /* 0x0000c80001267983 */ /* 0x000f280000300a00 */
[----:B------:R-:W4:Y:S04]  /*a9c0*/  LDL.LU.64 R26, [R1+0xd0] ;  /* 0x0000d000011a7983 */ /* 0x000f280000300a00 */
[----:B------:R1:W-:Y:S04]  /*a9d0*/  STL [R1+0x30], R2 ;  /* 0x0000300201007387 */ /* 0x0003e80000100800 */
[----:B0-----:R-:W4:Y:S04]  /*a9e0*/  LDL.LU.64 R14, [R1+0xd8] ;  /* 0x0000d800010e7983 */ /* 0x001f280000300a00 */
[----:B------:R-:W4:Y:S04]  /*a9f0*/  LDL.LU.64 R12, [R1+0xe0] ;  /* 0x0000e000010c7983 */ /* 0x000f280000300a00 */
[----:B-1----:R-:W4:Y:S01]  /*aa00*/  LDL.LU.64 R2, [R1+0xe8] ;  /* 0x0000e80001027983 */ /* 0x002f220000300a00 */
[--C-:B------:R-:W-:Y:S01]  /*aa10*/  IMAD.X R103, R37, 0x1, R163.reuse, P4 ;  /* 0x0000000125677824 */ /* 0x100fe200020e06a3 */
[-C--:B------:R-:W-:Y:S01]  /*aa20*/  IADD3 R123, P2, PT, R22, R165.reuse, RZ ;  /* 0x000000a5167b7210 */ /* 0x080fe20007f5e0ff */
[--C-:B------:R-:W-:Y:S01]  /*aa30*/  IMAD.X R116, R25, 0x1, R163.reuse, P5 ;  /* 0x0000000119747824 */ /* 0x100fe200028e06a3 */
[----:B------:R-:W4:Y:S03]  /*aa40*/  LDL.LU.64 R36, [R1+0xf0] ;  /* 0x0000f00001247983 */ /* 0x000f260000300a00 */
[----:B------:R-:W-:Y:S01]  /*aa50*/  IMAD.X R117, R23, 0x1, R163, P2 ;  /* 0x0000000117757824 */ /* 0x000fe200010e06a3 */
[----:B------:R-:W4:Y:S04]  /*aa60*/  LDL.LU.64 R24, [R1+0xf8] ;  /* 0x0000f80001187983 */ /* 0x000f280000300a00 */
[----:B------:R-:W4:Y:S01]  /*aa70*/  LDL.LU.64 R22, [R1+0x100] ;  /* 0x0001000001167983 */ /* 0x000f220000300a00 */
[----:B--2---:R-:W-:-:S05]  /*aa80*/  IADD3 R134, P3, PT, R4, R165, RZ ;  /* 0x000000a504867210 */ /* 0x004fca0007f7e0ff */
[----:B------:R-:W-:Y:S02]  /*aa90*/  IMAD.X R118, R5, 0x1, R163, P3 ;  /* 0x0000000105767824 */ /* 0x000fe400018e06a3 */
[----:B------:R-:W2:Y:S01]  /*aaa0*/  LDL.LU.64 R4, [R1+0x108] ;  /* 0x0001080001047983 */ /* 0x000ea20000300a00 */
[----:B---3--:R-:W-:-:S05]  /*aab0*/  IADD3 R135, P4, PT, R6, R165, RZ ;  /* 0x000000a506877210 */ /* 0x008fca0007f9e0ff */
[----:B------:R-:W-:Y:S02]  /*aac0*/  IMAD.X R119, R7, 0x1, R163, P4 ;  /* 0x0000000107777824 */ /* 0x000fe400020e06a3 */
[----:B------:R-:W3:Y:S01]  /*aad0*/  LDL.LU.64 R6, [R1+0x110] ;  /* 0x0001100001067983 */ /* 0x000ee20000300a00 */
[----:B----4-:R-:W-:-:S05]  /*aae0*/  IADD3 R140, P5, PT, R44, R165, RZ ;  /* 0x000000a52c8c7210 */ /* 0x010fca0007fbe0ff */
[----:B------:R-:W-:Y:S01]  /*aaf0*/  IMAD.X R120, R45, 0x1, R163, P5 ;  /* 0x000000012d787824 */ /* 0x000fe200028e06a3 */
[----:B------:R-:W-:-:S05]  /*ab00*/  IADD3 R141, P2, PT, R42, R165, RZ ;  /* 0x000000a52a8d7210 */ /* 0x000fca0007f5e0ff */
[----:B------:R-:W-:Y:S01]  /*ab10*/  IMAD.X R121, R43, 0x1, R163, P2 ;  /* 0x000000012b797824 */ /* 0x000fe200010e06a3 */
[-C--:B------:R-:W-:Y:S02]  /*ab20*/  IADD3 R17, P3, PT, R40, R165.reuse, RZ ;  /* 0x000000a528117210 */ /* 0x080fe40007f7e0ff */
[----:B------:R-:W-:-:S03]  /*ab30*/  IADD3 R11, P4, PT, R38, R165, RZ ;  /* 0x000000a5260b7210 */ /* 0x000fc60007f9e0ff */
[----:B------:R0:W-:Y:S01]  /*ab40*/  STL [R1], R17 ;  /* 0x0000001101007387 */ /* 0x0001e20000100800 */
[-C--:B------:R-:W-:Y:S01]  /*ab50*/  IADD3 R9, P5, PT, R26, R165.reuse, RZ ;  /* 0x000000a51a097210 */ /* 0x080fe20007fbe0ff */
[--C-:B------:R-:W-:Y:S02]  /*ab60*/  IMAD.X R122, R41, 0x1, R163.reuse, P3 ;  /* 0x00000001297a7824 */ /* 0x100fe400018e06a3 */
[----:B------:R1:W-:Y:S01]  /*ab70*/  STL [R1+0x4], R11 ;  /* 0x0000040b01007387 */ /* 0x0003e20000100800 */
[--C-:B------:R-:W-:Y:S02]  /*ab80*/  IMAD.X R39, R39, 0x1, R163.reuse, P4 ;  /* 0x0000000127277824 */ /* 0x100fe400020e06a3 */
[----:B------:R-:W-:Y:S01]  /*ab90*/  IMAD.X R40, R27, 0x1, R163, P5 ;  /* 0x000000011b287824 */ /* 0x000fe200028e06a3 */
[----:B------:R4:W-:Y:S01]  /*aba0*/  STL [R1+0x18], R9 ;  /* 0x0000180901007387 */ /* 0x0009e20000100800 */
[----:B------:R-:W-:-:S03]  /*abb0*/  IADD3 R83, P2, PT, R14, R165, RZ ;  /* 0x000000a50e537210 */ /* 0x000fc60007f5e0ff */
[----:B------:R-:W4:Y:S01]  /*abc0*/  LDL.LU.64 R26, [R1+0x118] ;  /* 0x00011800011a7983 */ /* 0x000f220000300a00 */
[-C--:B------:R-:W-:Y:S02]  /*abd0*/  IADD3 R92, P3, PT, R12, R165.reuse, RZ ;  /* 0x000000a50c5c7210 */ /* 0x080fe40007f7e0ff */
[----:B------:R-:W-:-:S03]  /*abe0*/  IADD3 R93, P4, PT, R2, R165, RZ ;  /* 0x000000a5025d7210 */ /* 0x000fc60007f9e0ff */
[--C-:B------:R-:W-:Y:S02]  /*abf0*/  IMAD.X R42, R13, 0x1, R163.reuse, P3 ;  /* 0x000000010d2a7824 */ /* 0x100fe400018e06a3 */
[--C-:B------:R-:W-:Y:S01]  /*ac00*/  IMAD.X R41, R15, 0x1, R163.reuse, P2 ;  /* 0x000000010f297824 */ /* 0x100fe200010e06a3 */
[----:B------:R-:W4:Y:S01]  /*ac10*/  LDL.LU.64 R12, [R1+0x120] ;  /* 0x00012000010c7983 */ /* 0x000f220000300a00 */
[----:B------:R-:W-:-:S03]  /*ac20*/  IMAD.X R43, R3, 0x1, R163, P4 ;  /* 0x00000001032b7824 */ /* 0x000fc600020e06a3 */
[----:B------:R-:W4:Y:S04]  /*ac30*/  LDL.LU.64 R14, [R1+0x128] ;  /* 0x00012800010e7983 */ /* 0x000f280000300a00 */
[----:B------:R-:W4:Y:S01]  /*ac40*/  LDL.LU.64 R2, [R1+0x130] ;  /* 0x0001300001027983 */ /* 0x000f220000300a00 */
[-C--:B------:R-:W-:Y:S02]  /*ac50*/  IADD3 R94, P5, PT, R36, R165.reuse, RZ ;  /* 0x000000a5245e7210 */ /* 0x080fe40007fbe0ff */
[-C--:B------:R-:W-:Y:S01]  /*ac60*/  IADD3 R95, P2, PT, R24, R165.reuse, RZ ;  /* 0x000000a5185f7210 */ /* 0x080fe20007f5e0ff */
[----:B------:R-:W4:Y:S01]  /*ac70*/  LDL.LU.64 R78, [R1+0x138] ;  /* 0x00013800014e7983 */ /* 0x000f220000300a00 */
[----:B------:R-:W-:Y:S01]  /*ac80*/  IADD3 R100, P3, PT, R22, R165, RZ ;  /* 0x000000a516647210 */ /* 0x000fe20007f7e0ff */
[----:B------:R-:W-:-:S02]  /*ac90*/  IMAD.X R44, R37, 0x1, R163, P5 ;  /* 0x00000001252c7824 */ /* 0x000fc400028e06a3 */
[--C-:B------:R-:W-:Y:S02]  /*aca0*/  IMAD.X R45, R25, 0x1, R163.reuse, P2 ;  /* 0x00000001192d7824 */ /* 0x100fe400010e06a3 */
[----:B------:R-:W-:Y:S02]  /*acb0*/  IMAD.X R46, R23, 0x1, R163, P3 ;  /* 0x00000001172e7824 */ /* 0x000fe400018e06a3 */
[----:B------:R-:W4:Y:S04]  /*acc0*/  LDL.LU.64 R22, [R1+0x140] ;  /* 0x0001400001167983 */ /* 0x000f280000300a00 */
[----:B------:R-:W4:Y:S04]  /*acd0*/  LDL.LU.64 R66, [R1+0x148] ;  /* 0x0001480001427983 */ /* 0x000f280000300a00 */
[----:B------:R-:W4:Y:S04]  /*ace0*/  LDL.LU.64 R24, [R1+0x150] ;  /* 0x0001500001187983 */ /* 0x000f280000300a00 */
[----:B------:R-:W4:Y:S01]  /*acf0*/  LDL.LU.64 R160, [R1+0x158] ;  /* 0x0001580001a07983 */ /* 0x000f220000300a00 */
[----:B--2---:R-:W-:-:S05]  /*ad00*/  IADD3 R101, P4, PT, R4, R165, RZ ;  /* 0x000000a504657210 */ /* 0x004fca0007f9e0ff */
[----:B------:R-:W-:Y:S01]  /*ad10*/  IMAD.X R5, R5, 0x1, R163, P4 ;  /* 0x0000000105057824 */ /* 0x000fe200020e06a3 */
[----:B---3--:R-:W-:-:S05]  /*ad20*/  IADD3 R102, P5, PT, R6, R165, RZ ;  /* 0x000000a506667210 */ /* 0x008fca0007fbe0ff */
[----:B------:R-:W-:Y:S01]  /*ad30*/  IMAD.X R6, R7, 0x1, R163, P5 ;  /* 0x0000000107067824 */ /* 0x000fe200028e06a3 */
[----:B----4-:R-:W-:-:S05]  /*ad40*/  IADD3 R47, P2, PT, R26, R165, RZ ;  /* 0x000000a51a2f7210 */ /* 0x010fca0007f5e0ff */
[----:B------:R-:W-:Y:S02]  /*ad50*/  IMAD.X R7, R27, 0x1, R163, P2 ;  /* 0x000000011b077824 */ /* 0x000fe400010e06a3 */
[----:B------:R-:W2:Y:S04]  /*ad60*/  LDL.LU.64 R26, [R1+0x160] ;  /* 0x00016000011a7983 */ /* 0x000ea80000300a00 */
[----:B------:R-:W3:Y:S01]  /*ad70*/  LDL.LU.64 R80, [R1+0x168] ;  /* 0x0001680001507983 */ /* 0x000ee20000300a00 */
[----:B------:R-:W-:-:S03]  /*ad80*/  IADD3 R55, P4, PT, R14, R165, RZ ;  /* 0x000000a50e377210 */ /* 0x000fc60007f9e0ff */
[----:B------:R-:W4:Y:S01]  /*ad90*/  LDL.LU.64 R36, [R1+0x170] ;  /* 0x0001700001247983 */ /* 0x000f220000300a00 */
[----:B------:R-:W-:-:S03]  /*ada0*/  IADD3 R60, P5, PT, R2, R165, RZ ;  /* 0x000000a5023c7210 */ /* 0x000fc60007fbe0ff */
[----:B------:R-:W4:Y:S02]  /*adb0*/  LDL.LU.64 R84, [R1+0x178] ;  /* 0x0001780001547983 */ /* 0x000f240000300a00 */
[----:B------:R-:W-:Y:S02]  /*adc0*/  IMAD.X R14, R3, 0x1, R163, P5 ;  /* 0x00000001030e7824 */ /* 0x000fe400028e06a3 */
[----:B------:R-:W4:Y:S01]  /*add0*/  LDL.LU.64 R2, [R1+0x180] ;  /* 0x0001800001027983 */ /* 0x000f220000300a00 */
[----:B------:R-:W-:-:S03]  /*ade0*/  IADD3 R54, P3, PT, R12, R165, RZ ;  /* 0x000000a50c367210 */ /* 0x000fc60007f7e0ff */
[----:B0-----:R-:W4:Y:S04]  /*adf0*/  LDL.LU R17, [R1+0x29c] ;  /* 0x00029c0001117983 */ /* 0x001f280000300800 */
[----:B------:R-:W4:Y:S01]  /*ae00*/  LDL.LU R4, [R1+0x384] ;  /* 0x0003840001047983 */ /* 0x000f220000300800 */
[--C-:B------:R-:W-:Y:S01]  /*ae10*/  IMAD.X R12, R13, 0x1, R163.reuse, P3 ;  /* 0x000000010d0c7824 */ /* 0x100fe200018e06a3 */
[-C--:B------:R-:W-:Y:S02]  /*ae20*/  IADD3 R62, P3, PT, R22, R165.reuse, RZ ;  /* 0x000000a5163e7210 */ /* 0x080fe40007f7e0ff */
[-C--:B------:R-:W-:Y:S01]  /*ae30*/  IADD3 R61, P2, PT, R78, R165.reuse, RZ ;  /* 0x000000a54e3d7210 */ /* 0x080fe20007f5e0ff */
[--C-:B------:R-:W-:Y:S01]  /*ae40*/  IMAD.X R13, R15, 0x1, R163.reuse, P4 ;  /* 0x000000010f0d7824 */ /* 0x100fe200020e06a3 */
[-C--:B------:R-:W-:Y:S01]  /*ae50*/  IADD3 R63, P4, PT, R66, R165.reuse, RZ ;  /* 0x000000a5423f7210 */ /* 0x080fe20007f9e0ff */
[--C-:B------:R-:W-:Y:S01]  /*ae60*/  IMAD.X R22, R23, 0x1, R163.reuse, P3 ;  /* 0x0000000117167824 */ /* 0x100fe200018e06a3 */
[-C--:B------:R-:W-:Y:S01]  /*ae70*/  IADD3 R64, P5, PT, R24, R165.reuse, RZ ;  /* 0x000000a518407210 */ /* 0x080fe20007fbe0ff */
[--C-:B------:R-:W-:Y:S01]  /*ae80*/  IMAD.X R15, R79, 0x1, R163.reuse, P2 ;  /* 0x000000014f0f7824 */ /* 0x100fe200010e06a3 */
[----:B------:R-:W-:Y:S01]  /*ae90*/  IADD3 R65, P2, PT, R160, R165, RZ ;  /* 0x000000a5a0417210 */ /* 0x000fe20007f5e0ff */
[----:B------:R-:W-:-:S02]  /*aea0*/  IMAD.X R23, R67, 0x1, R163, P4 ;  /* 0x0000000143177824 */ /* 0x000fc400020e06a3 */
[--C-:B------:R-:W-:Y:S02]  /*aeb0*/  IMAD.X R24, R25, 0x1, R163.reuse, P5 ;  /* 0x0000000119187824 */ /* 0x100fe400028e06a3 */
[----:B------:R-:W-:Y:S02]  /*aec0*/  IMAD.X R25, R161, 0x1, R163, P2 ;  /* 0x00000001a1197824 */ /* 0x000fe400010e06a3 */
[----:B------:R-:W4:Y:S01]  /*aed0*/  LDL.LU.64 R160, [R1+0x660] ;  /* 0x0006600001a07983 */ /* 0x000f220000300a00 */
[-C--:B--2---:R-:W-:Y:S02]  /*aee0*/  IADD3 R66, P3, PT, R26, R165.reuse, RZ ;  /* 0x000000a51a427210 */ /* 0x084fe40007f7e0ff */
[----:B---3--:R-:W-:-:S03]  /*aef0*/  IADD3 R67, P4, PT, R80, R165, RZ ;  /* 0x000000a550437210 */ /* 0x008fc60007f9e0ff */
[----:B------:R-:W-:Y:S01]  /*af00*/  IMAD.X R26, R27, 0x1, R163, P3 ;  /* 0x000000011b1a7824 */ /* 0x000fe200018e06a3 */
[-C--:B----4-:R-:W-:Y:S02]  /*af10*/  IADD3 R79, P2, PT, R84, R165.reuse, RZ ;  /* 0x000000a5544f7210 */ /* 0x090fe40007f5e0ff */
[----:B------:R0:W5:Y:S01]  /*af20*/  LDL.LU R84, [R1+0x658] ;  /* 0x0006580001547983 */ /* 0x0001620000300800 */
[----:B------:R-:W-:-:S05]  /*af30*/  IADD3 R80, P3, PT, R2, R165, RZ ;  /* 0x000000a502507210 */ /* 0x000fca0007f7e0ff */
[--C-:B------:R-:W-:Y:S02]  /*af40*/  IMAD.X R38, R3, 0x1, R163.reuse, P3 ;  /* 0x0000000103267824 */ /* 0x100fe400018e06a3 */
[----:B------:R-:W2:Y:S04]  /*af50*/  LDL.LU.64 R2, [R1+0x650] ;  /* 0x0006500001027983 */ /* 0x000ea80000300a00 */
[----:B-1----:R-:W3:Y:S04]  /*af60*/  LDL.LU R11, [R1+0x380] ;  /* 0x00038000010b7983 */ /* 0x002ee80000300800 */
[----:B------:R-:W4:Y:S01]  /*af70*/  LDL.LU R9, [R1+0x37c] ;  /* 0x00037c0001097983 */ /* 0x000f220000300800 */
[----:B------:R-:W-:Y:S01]  /*af80*/  IMAD.X R27, R81, 0x1, R163, P4 ;  /* 0x00000001511b7824 */ /* 0x000fe200020e06a3 */
[----:B------:R-:W-:-:S02]  /*af90*/  IADD3 R81, P4, PT, R158, R165, RZ ;  /* 0x000000a59e517210 */ /* 0x000fc40007f9e0ff */
[-C--:B------:R-:W-:Y:S01]  /*afa0*/  IADD3 R17, P3, PT, R17, R162.reuse, RZ ;  /* 0x000000a211117210 */ /* 0x080fe20007f7e0ff */
[----:B------:R-:W2:Y:S02]  /*afb0*/  LDL.LU R109, [R1+0x378] ;  /* 0x00037800016d7983 */ /* 0x000ea40000300800 */
[----:B------:R-:W-:Y:S01]  /*afc0*/  IMAD.X R158, R159, 0x1, R163, P4 ;  /* 0x000000019f9e7824 */ /* 0x000fe200020e06a3 */
[----:B------:R-:W-:Y:S01]  /*afd0*/  IADD3 R4, P4, PT, R4, R162, RZ ;  /* 0x000000a204047210 */ /* 0x000fe20007f9e0ff */
[----:B------:R-:W2:Y:S01]  /*afe0*/  LDL.LU R107, [R1+0x288] ;  /* 0x00028800016b7983 */ /* 0x000ea20000300800 */
[----:B------:R-:W-:-:S03]  /*aff0*/  IADD3 R78, P5, PT, R36, R165, RZ ;  /* 0x000000a5244e7210 */ /* 0x000fc60007fbe0ff */
[----:B------:R-:W-:Y:S04]  /*b000*/  STL [R1+0x29c], R17 ;  /* 0x00029c1101007387 */ /* 0x000fe80000100800 */
[----:B------:R-:W2:Y:S04]  /*b010*/  LDL.LU R105, [R1+0x374] ;  /* 0x0003740001697983 */ /* 0x000ea80000300800 */
[----:B------:R1:W-:Y:S01]  /*b020*/  STL [R1+0x384], R4 ;  /* 0x0003840401007387 */ /* 0x0003e20000100800 */
[----:B------:R-:W-:-:S03]  /*b030*/  IMAD.X R36, R37, 0x1, R163, P5 ;  /* 0x0000000125247824 */ /* 0x000fc600028e06a3 */
[----:B------:R-:W2:Y:S01]  /*b040*/  LDL.LU R99, [R1+0x298] ;  /* 0x0002980001637983 */ /* 0x000ea20000300800 */
[----:B------:R-:W-:-:S03]  /*b050*/  IMAD.X R37, R85, 0x1, R163, P2 ;  /* 0x0000000155257824 */ /* 0x000fc600010e06a3 */
[----:B------:R-:W2:Y:S04]  /*b060*/  LDL.LU R97, [R1+0x36c] ;  /* 0x00036c0001617983 */ /* 0x000ea80000300800 */
        /* <DEDUP_REMOVED lines=8> */
[----:B------:R-:W2:Y:S01]  /*b0f0*/  LDL.LU R69, [R1+0x368] ;  /* 0x0003680001457983 */ /* 0x000ea20000300800 */
[----:B------:R-:W-:-:S03]  /*b100*/  IADD3 R82, P5, PT, R160, R165, RZ ;  /* 0x000000a5a0527210 */ /* 0x000fc60007fbe0ff */
[----:B------:R-:W2:Y:S04]  /*b110*/  LDL.LU R59, [R1+0x344] ;  /* 0x00034400013b7983 */ /* 0x000ea80000300800 */
[----:B------:R-:W2:Y:S04]  /*b120*/  LDL.LU R57, [R1+0x360] ;  /* 0x0003600001397983 */ /* 0x000ea80000300800 */
[----:B------:R-:W2:Y:S04]  /*b130*/  LDL.LU R53, [R1+0x33c] ;  /* 0x00033c0001357983 */ /* 0x000ea80000300800 */
[----:B------:R-:W2:Y:S04]  /*b140*/  LDL.LU R51, [R1+0x358] ;  /* 0x0003580001337983 */ /* 0x000ea80000300800 */
[----:B------:R-:W2:Y:S01]  /*b150*/  LDL.LU R49, [R1+0x334] ;  /* 0x0003340001317983 */ /* 0x000ea20000300800 */
[----:B------:R-:W-:-:S03]  /*b160*/  IMAD.X R160, R161, 0x1, R163, P5 ;  /* 0x00000001a1a07824 */ /* 0x000fc600028e06a3 */
[----:B------:R-:W2:Y:S04]  /*b170*/  LDL.LU R35, [R1+0x350] ;  /* 0x0003500001237983 */ /* 0x000ea80000300800 */
[----:B------:R-:W2:Y:S04]  /*b180*/  LDL.LU R33, [R1+0x32c] ;  /* 0x00032c0001217983 */ /* 0x000ea80000300800 */
[----:B------:R-:W2:Y:S04]  /*b190*/  LDL.LU R31, [R1+0x348] ;  /* 0x00034800011f7983 */ /* 0x000ea80000300800 */
[----:B-1----:R-:W2:Y:S04]  /*b1a0*/  LDL.LU R4, [R1+0x324] ;  /* 0x0003240001047983 */ /* 0x002ea80000300800 */
[----:B------:R-:W2:Y:S04]  /*b1b0*/  LDL.LU R29, [R1+0x340] ;  /* 0x00034000011d7983 */ /* 0x000ea80000300800 */
[----:B------:R-:W2:Y:S04]  /*b1c0*/  LDL.LU R21, [R1+0x31c] ;  /* 0x00031c0001157983 */ /* 0x000ea80000300800 */
[----:B------:R-:W2:Y:S01]  /*b1d0*/  LDL.LU R19, [R1+0x338] ;  /* 0x0003380001137983 */ /* 0x000ea20000300800 */
[----:B---3--:R-:W-:-:S02]  /*b1e0*/  IADD3 R11, P5, PT, R11, R162, RZ ;  /* 0x000000a20b0b7210 */ /* 0x008fc40007fbe0ff */
[----:B----4-:R-:W-:-:S03]  /*b1f0*/  IADD3 R9, P6, PT, R9, R162, RZ ;  /* 0x000000a209097210 */ /* 0x010fc60007fde0ff */
[----:B------:R1:W-:Y:S04]  /*b200*/  STL [R1+0x380], R11 ;  /* 0x0003800b01007387 */ /* 0x0003e80000100800 */
[----:B------:R-:W3:Y:S04]  /*b210*/  LDL.LU R17, [R1+0x330] ;  /* 0x0003300001117983 */ /* 0x000ee80000300800 */
[----:B-1----:R-:W4:Y:S04]  /*b220*/  LDL.LU R11, [R1+0x314] ;  /* 0x00031400010b7983 */ /* 0x002f280000300800 */
[----:B------:R1:W-:Y:S04]  /*b230*/  STL [R1+0x37c], R9 ;  /* 0x00037c0901007387 */ /* 0x0003e80000100800 */
[----:B-1----:R-:W4:Y:S01]  /*b240*/  LDL.LU R9, [R1+0x328] ;  /* 0x0003280001097983 */ /* 0x002f220000300800 */
[-C--:B--2---:R-:W-:Y:S01]  /*b250*/  IADD3 R109, P2, PT, R109, R162.reuse, RZ ;  /* 0x000000a26d6d7210 */ /* 0x084fe20007f5e0ff */
[--C-:B------:R-:W-:Y:S01]  /*b260*/  IMAD.X R107, R107, 0x1, R3.reuse, P3 ;  /* 0x000000016b6b7824 */ /* 0x100fe200018e0603 */
[-C--:B------:R-:W-:Y:S01]  /*b270*/  IADD3 R105, P3, PT, R105, R162.reuse, RZ ;  /* 0x000000a269697210 */ /* 0x080fe20007f7e0ff */
[--C-:B------:R-:W-:Y:S01]  /*b280*/  IMAD.X R99, R99, 0x1, R3.reuse, P4 ;  /* 0x0000000163637824 */ /* 0x100fe200020e0603 */
[----:B------:R-:W-:Y:S01]  /*b290*/  IADD3 R97, P4, PT, R97, R162, RZ ;  /* 0x000000a261617210 */ /* 0x000fe20007f9e0ff */
[----:B------:R1:W-:Y:S01]  /*b2a0*/  STL [R1+0x378], R109 ;  /* 0x0003786d01007387 */ /* 0x0003e20000100800 */
[----:B------:R-:W-:-:S03]  /*b2b0*/  IMAD.X R91, R91, 0x1, R3, P5 ;  /* 0x000000015b5b7824 */ /* 0x000fc600028e0603 */
[----:B------:R2:W-:Y:S01]  /*b2c0*/  STL [R1+0x288], R107 ;  /* 0x0002886b01007387 */ /* 0x0005e20000100800 */
[----:B------:R-:W-:-:S03]  /*b2d0*/  IADD3 R89, P5, PT, R89, R162, RZ ;  /* 0x000000a259597210 */ /* 0x000fc60007fbe0ff */
        /* <DEDUP_REMOVED lines=36> */
[----:B------:R-:W-:Y:S01]  /*b520*/  STL [R1+0x324], R4 ;  /* 0x0003240401007387 */ /* 0x000fe20000100800 */
[----:B------:R-:W-:-:S03]  /*b530*/  IMAD.X R19, R19, 0x1, R3, P5 ;  /* 0x0000000113137824 */ /* 0x000fc600028e0603 */
[----:B------:R0:W-:Y:S04]  /*b540*/  STL [R1+0x32c], R33 ;  /* 0x00032c2101007387 */ /* 0x0001e80000100800 */
[----:B------:R0:W-:Y:S04]  /*b550*/  STL [R1+0x348], R31 ;  /* 0x0003481f01007387 */ /* 0x0001e80000100800 */
[----:B------:R0:W-:Y:S04]  /*b560*/  STL [R1+0x340], R29 ;  /* 0x0003401d01007387 */ /* 0x0001e80000100800 */
[----:B------:R0:W-:Y:S04]  /*b570*/  STL [R1+0x31c], R21 ;  /* 0x00031c1501007387 */ /* 0x0001e80000100800 */
[----:B------:R0:W-:Y:S04]  /*b580*/  STL [R1+0x338], R19 ;  /* 0x0003381301007387 */ /* 0x0001e80000100800 */
[----:B------:R-:W2:Y:S01]  /*b590*/  LDL.LU R115, [R1+0x30c] ;  /* 0x00030c0001737983 */ /* 0x000ea20000300800 */
[----:B---3--:R-:W-:Y:S01]  /*b5a0*/  IMAD.X R17, R17, 0x1, R3, P6 ;  /* 0x0000000111117824 */ /* 0x008fe200030e0603 */
[----:B----4-:R-:W-:-:S04]  /*b5b0*/  IADD3 R11, P6, PT, R11, R162, RZ ;  /* 0x000000a20b0b7210 */ /* 0x010fc80007fde0ff */
[----:B------:R3:W-:Y:S04]  /*b5c0*/  STL [R1+0x330], R17 ;  /* 0x0003301101007387 */ /* 0x0007e80000100800 */
[----:B------:R-:W4:Y:S04]  /*b5d0*/  LDL.LU R113, [R1+0x320] ;  /* 0x0003200001717983 */ /* 0x000f280000300800 */
[----:B------:R0:W-:Y:S04]  /*b5e0*/  STL [R1+0x314], R11 ;  /* 0x0003140b01007387 */ /* 0x0001e80000100800 */
[----:B------:R-:W4:Y:S01]  /*b5f0*/  LDL.LU R111, [R1+0x304] ;  /* 0x00030400016f7983 */ /* 0x000f220000300800 */
[----:B------:R-:W-:-:S05]  /*b600*/  IMAD.X R9, R9, 0x1, R3, P2 ;  /* 0x0000000109097824 */ /* 0x000fca00010e0603 */
[----:B------:R0:W-:Y:S04]  /*b610*/  STL [R1+0x328], R9 ;  /* 0x0003280901007387 */ /* 0x0001e80000100800 */
[----:B-1----:R-:W4:Y:S04]  /*b620*/  LDL.LU R109, [R1+0x318] ;  /* 0x00031800016d7983 */ /* 0x002f280000300800 */
[----:B--2---:R-:W2:Y:S04]  /*b630*/  LDL.LU R107, [R1+0x2fc] ;  /* 0x0002fc00016b7983 */ /* 0x004ea80000300800 */
[----:B0-----:R-:W2:Y:S04]  /*b640*/  LDL.LU R105, [R1+0x310] ;  /* 0x0003100001697983 */ /* 0x001ea80000300800 */
        /* <DEDUP_REMOVED lines=22> */
[----:B---3--:R-:W3:Y:S04]  /*b7b0*/  LDL.LU R17, [R1+0x2b0] ;  /* 0x0002b00001117983 */ /* 0x008ee80000300800 */
[----:B------:R-:W3:Y:S04]  /*b7c0*/  LDL.LU R11, [R1+0x2a8] ;  /* 0x0002a800010b7983 */ /* 0x000ee80000300800 */
[----:B------:R-:W3:Y:S01]  /*b7d0*/  LDL.LU R9, [R1+0x2a0] ;  /* 0x0002a00001097983 */ /* 0x000ee20000300800 */
[----:B------:R-:W-:Y:S01]  /*b7e0*/  IADD3 R115, P2, PT, R115, R162, RZ ;  /* 0x000000a273737210 */ /* 0x000fe20007f5e0ff */
[----:B------:R-:W-:-:S04]  /*b7f0*/  USHF.L.U32 UR4, UR4, 0x1f, URZ ;  /* 0x0000001f04047899 */ /* 0x000fc800080006ff */
[----:B------:R0:W-:Y:S02]  /*b800*/  STL [R1+0x30c], R115 ;  /* 0x00030c7301007387 */ /* 0x0001e40000100800 */
[----:B------:R-:W-:-:S04]  /*b810*/  IMAD.U32 R4, RZ, RZ, UR4 ;  /* 0x00000004ff047e24 */ /* 0x000fc8000f8e00ff */
[----:B------:R-:W1:Y:S01]  /*b820*/  SYNCS.PHASECHK.TRANS64.TRYWAIT P5, [UR12], R4 ;  /* 0x00000004ff0075a7 */ /* 0x000e6200080a110c */
[----:B----4-:R-:W-:Y:S01]  /*b830*/  IMAD.X R113, R113, 0x1, R3, P3 ;  /* 0x0000000171717824 */ /* 0x010fe200018e0603 */
[----:B------:R-:W-:-:S04]  /*b840*/  IADD3 R111, P3, PT, R111, R162, RZ ;  /* 0x000000a26f6f7210 */ /* 0x000fc80007f7e0ff */
[----:B------:R0:W-:Y:S04]  /*b850*/  STL [R1+0x320], R113 ;  /* 0x0003207101007387 */ /* 0x0001e80000100800 */
[----:B------:R0:W-:Y:S01]  /*b860*/  STL [R1+0x304], R111 ;  /* 0x0003046f01007387 */ /* 0x0001e20000100800 */
[----:B------:R-:W-:Y:S01]  /*b870*/  IMAD.X R109, R109, 0x1, R3, P4 ;  /* 0x000000016d6d7824 */ /* 0x000fe200020e0603 */
[----:B--2---:R-:W-:-:S04]  /*b880*/  IADD3 R107, P4, PT, R107, R162, RZ ;  /* 0x000000a26b6b7210 */ /* 0x004fc80007f9e0ff */
        /* <DEDUP_REMOVED lines=23> */
[-C--:B------:R-:W-:Y:S01]  /*ba00*/  IADD3 R69, P2, PT, R69, R162.reuse, RZ ;  /* 0x000000a245457210 */ /* 0x080fe20007f5e0ff */
[----:B------:R-:W-:Y:S02]  /*ba10*/  IMAD.X R59, R59, 0x1, R3, P3 ;  /* 0x000000013b3b7824 */ /* 0x000fe400018e0603 */
        /* <DEDUP_REMOVED lines=14> */
[--C-:B------:R-:W-:Y:S01]  /*bb00*/  IMAD.X R29, R29, 0x1, R3.reuse, P3 ;  /* 0x000000011d1d7824 */ /* 0x100fe200018e0603 */
[----:B------:R-:W-:Y:S01]  /*bb10*/  IADD3 R21, P3, PT, R21, R162, RZ ;  /* 0x000000a215157210 */ /* 0x000fe20007f7e0ff */
[----:B------:R0:W-:Y:S01]  /*bb20*/  STL [R1+0x2b4], R35 ;  /* 0x0002b42301007387 */ /* 0x0001e20000100800 */
[----:B------:R-:W-:-:S03]  /*bb30*/  IMAD.X R19, R19, 0x1, R3, P4 ;  /* 0x0000000113137824 */ /* 0x000fc600020e0603 */
[----:B------:R0:W-:Y:S01]  /*bb40*/  STL [R1+0x2c8], R33 ;  /* 0x0002c82101007387 */ /* 0x0001e20000100800 */
[----:B---3--:R-:W-:-:S03]  /*bb50*/  IMAD.X R17, R17, 0x1, R3, P6 ;  /* 0x0000000111117824 */ /* 0x008fc600030e0603 */
[----:B------:R0:W-:Y:S01]  /*bb60*/  STL [R1+0x2ac], R31 ;  /* 0x0002ac1f01007387 */ /* 0x0001e20000100800 */
[----:B------:R-:W-:-:S03]  /*bb70*/  IMAD.X R11, R11, 0x1, R3, P2 ;  /* 0x000000010b0b7824 */ /* 0x000fc600010e0603 */
[----:B------:R0:W-:Y:S01]  /*bb80*/  STL [R1+0x2c0], R29 ;  /* 0x0002c01d01007387 */ /* 0x0001e20000100800 */
[----:B------:R-:W-:-:S03]  /*bb90*/  IMAD.X R9, R9, 0x1, R3, P3 ;  /* 0x0000000109097824 */ /* 0x000fc600018e0603 */
[----:B------:R0:W-:Y:S04]  /*bba0*/  STL [R1+0x2a4], R21 ;  /* 0x0002a41501007387 */ /* 0x0001e80000100800 */
[----:B------:R0:W-:Y:S04]  /*bbb0*/  STL [R1+0x2b8], R19 ;  /* 0x0002b81301007387 */ /* 0x0001e80000100800 */
[----:B------:R0:W-:Y:S04]  /*bbc0*/  STL [R1+0x2a0], R9 ;  /* 0x0002a00901007387 */ /* 0x0001e80000100800 */
[----:B------:R0:W-:Y:S04]  /*bbd0*/  STL [R1+0x2b0], R17 ;  /* 0x0002b01101007387 */ /* 0x0001e80000100800 */
[----:B------:R0:W-:Y:S01]  /*bbe0*/  STL [R1+0x2a8], R11 ;  /* 0x0002a80b01007387 */ /* 0x0001e20000100800 */
[----:B-1----:R-:W-:Y:S05]  /*bbf0*/  @!P5 BRA `(.L_x_8) ;  /* 0x000000a00088d947 */ /* 0x002fea0003800000 */
.L_x_16:
[----:B------:R1:W-:Y:S01]  /*bc00*/  STL [R1+0x96c], R94 ;  /* 0x00096c5e01007387 */ /* 0x0003e20000100800 */
[----:B------:R-:W-:-:S03]  /*bc10*/  VIADD R164, R164, 0x1 ;  /* 0x00000001a4a47836 */ /* 0x000fc60000000000 */
[----:B------:R2:W-:Y:S04]  /*bc20*/  STL [R1+0x968], R44 ;  /* 0x0009682c01007387 */ /* 0x0005e80000100800 */
[----:B------:R3:W-:Y:S01]  /*bc30*/  STL [R1+0x964], R45 ;  /* 0x0009642d01007387 */ /* 0x0007e20000100800 */
[----:B-1----:R-:W-:-:S03]  /*bc40*/  PRMT R94, RZ, 0x7610, R94 ;  /* 0x00007610ff5e7816 */ /* 0x002fc6000000005e */
[----:B------:R1:W-:Y:S04]  /*bc50*/  STL [R1+0x960], R95 ;  /* 0x0009605f01007387 */ /* 0x0003e80000100800 */
[----:B------:R4:W-:Y:S04]  /*bc60*/  STL [R1+0x95c], R101 ;  /* 0x00095c6501007387 */ /* 0x0009e80000100800 */
[----:B------:R0:W-:Y:S04]  /*bc70*/  STL [R1+0x958], R5 ;  /* 0x0009580501007387 */ /* 0x0001e80000100800 */
[----:B------:R0:W-:Y:S04]  /*bc80*/  STL [R1+0x954], R102 ;  /* 0x0009546601007387 */ /* 0x0001e80000100800 */
        /* <DEDUP_REMOVED lines=43> */
[----:B--2---:R-:W-:-:S03]  /*bf40*/  PRMT R44, RZ, 0x7610, R44 ;  /* 0x00007610ff2c7816 */ /* 0x004fc6000000002c */
[----:B------:R-:W-:Y:S04]  /*bf50*/  STL [R1+0x658], R163 ;  /* 0x000658a301007387 */ /* 0x000fe80000100800 */
[----:B------:R-:W-:Y:S01]  /*bf60*/  STL [R1+0x7ec], R163 ;  /* 0x0007eca301007387 */ /* 0x000fe20000100800 */
[----:B---3--:R-:W-:-:S03]  /*bf70*/  PRMT R45, RZ, 0x7610, R45 ;  /* 0x00007610ff2d7816 */ /* 0x008fc6000000002d */
[----:B------:R-:W-:Y:S04]  /*bf80*/  STL [R1+0x654], R162 ;  /* 0x000654a201007387 */ /* 0x000fe80000100800 */
[----:B------:R-:W-:Y:S01]  /*bf90*/  STL [R1+0x80c], R162 ;  /* 0x00080ca201007387 */ /* 0x000fe20000100800 */
[----:B-1----:R-:W-:-:S03]  /*bfa0*/  PRMT R95, RZ, 0x7610, R95 ;  /* 0x00007610ff5f7816 */ /* 0x002fc6000000005f */
[----:B------:R-:W-:Y:S04]  /*bfb0*/  STL [R1+0x650], R3 ;  /* 0x0006500301007387 */ /* 0x000fe80000100800 */
[----:B------:R-:W-:Y:S01]  /*bfc0*/  STL [R1+0x7d0], R3 ;  /* 0x0007d00301007387 */ /* 0x000fe20000100800 */
[----:B----4-:R-:W-:-:S03]  /*bfd0*/  PRMT R101, RZ, 0x7610, R101 ;  /* 0x00007610ff657816 */ /* 0x010fc60000000065 */
[----:B------:R1:W-:Y:S01]  /*bfe0*/  STL.S16 [R1+0x190], R94 ;  /* 0x0001905e01007387 */ /* 0x0003e20000100600 */
[----:B0-----:R-:W-:Y:S02]  /*bff0*/  PRMT R5, RZ, 0x7610, R5 ;  /* 0x00007610ff057816 */ /* 0x001fe40000000005 */
[----:B------:R-:W-:Y:S01]  /*c000*/  PRMT R102, RZ, 0x7610, R102 ;  /* 0x00007610ff667816 */ /* 0x000fe20000000066 */
[----:B-1----:R-:W2:Y:S04]  /*c010*/  LDL.LU R94, [R1+0x96c] ;  /* 0x00096c00015e7983 */ /* 0x002ea80000300800 */
[----:B------:R0:W-:Y:S01]  /*c020*/  STL.S16 [R1+0x194], R44 ;  /* 0x0001942c01007387 */ /* 0x0001e20000100600 */
[----:B------:R-:W-:-:S03]  /*c030*/  PRMT R6, RZ, 0x7610, R6 ;  /* 0x00007610ff067816 */ /* 0x000fc60000000006 */
[----:B0-----:R-:W3:Y:S04]  /*c040*/  LDL.LU R44, [R1+0x968] ;  /* 0x00096800012c7983 */ /* 0x001ee80000300800 */
[----:B------:R0:W-:Y:S01]  /*c050*/  STL.S16 [R1+0x284], R45 ;  /* 0x0002842d01007387 */ /* 0x0001e20000100600 */
[----:B------:R-:W-:-:S03]  /*c060*/  PRMT R47, RZ, 0x7610, R47 ;  /* 0x00007610ff2f7816 */ /* 0x000fc6000000002f */
[----:B0-----:R-:W4:Y:S04]  /*c070*/  LDL.LU R45, [R1+0x964] ;  /* 0x00096400012d7983 */ /* 0x001f280000300800 */
[----:B------:R0:W-:Y:S01]  /*c080*/  STL.S16 [R1+0x388], R95 ;  /* 0x0003885f01007387 */ /* 0x0001e20000100600 */
[----:B------:R-:W-:-:S03]  /*c090*/  PRMT R7, RZ, 0x7610, R7 ;  /* 0x00007610ff077816 */ /* 0x000fc60000000007 */
[----:B0-----:R-:W2:Y:S04]  /*c0a0*/  LDL.LU R95, [R1+0x960] ;  /* 0x00096000015f7983 */ /* 0x001ea80000300800 */
        /* <DEDUP_REMOVED lines=29> */
[----:B0-----:R-:W2:Y:S01]  /*c280*/  LDL.LU R55, [R1+0x938] ;  /* 0x0009380001377983 */ /* 0x001ea20000300800 */
[----:B------:R-:W-:Y:S02]  /*c290*/  PRMT R23, RZ, 0x7610, R23 ;  /* 0x00007610ff177816 */ /* 0x000fe40000000017 */
[----:B------:R-:W-:Y:S01]  /*c2a0*/  PRMT R63, RZ, 0x7610, R63 ;  /* 0x00007610ff3f7816 */ /* 0x000fe2000000003f */
[----:B------:R0:W-:Y:S01]  /*c2b0*/  STL.S16 [R1+0x198], R60 ;  /* 0x0001983c01007387 */ /* 0x0001e20000100600 */
[----:B------:R-:W-:Y:S02]  /*c2c0*/  PRMT R64, RZ, 0x7610, R64 ;  /* 0x00007610ff407816 */ /* 0x000fe40000000040 */
[----:B------:R-:W-:Y:S02]  /*c2d0*/  PRMT R24, RZ, 0x7610, R24 ;  /* 0x00007610ff187816 */ /* 0x000fe40000000018 */
[----:B------:R-:W-:Y:S02]  /*c2e0*/  PRMT R25, RZ, 0x7610, R25 ;  /* 0x00007610ff197816 */ /* 0x000fe40000000019 */
[----:B------:R-:W-:-:S02]  /*c2f0*/  PRMT R65, RZ, 0x7610, R65 ;  /* 0x00007610ff417816 */ /* 0x000fc40000000041 */
[----:B------:R-:W-:Y:S01]  /*c300*/  PRMT R66, RZ, 0x7610, R66 ;  /* 0x00007610ff427816 */ /* 0x000fe20000000042 */
[----:B0-----:R-:W2:Y:S01]  /*c310*/  LDL.LU R60, [R1+0x934] ;  /* 0x00093400013c7983 */ /* 0x001ea20000300800 */
[----:B------:R-:W-:Y:S02]  /*c320*/  PRMT R26, RZ, 0x7610, R26 ;  /* 0x00007610ff1a7816 */ /* 0x000fe4000000001a */
[----:B------:R-:W-:Y:S01]  /*c330*/  PRMT R27, RZ, 0x7610, R27 ;  /* 0x00007610ff1b7816 */ /* 0x000fe2000000001b */
[----:B------:R0:W-:Y:S01]  /*c340*/  STL.S16 [R1+0x19c], R14 ;  /* 0x00019c0e01007387 */ /* 0x0001e20000100600 */
[----:B------:R-:W-:Y:S02]  /*c350*/  PRMT R67, RZ, 0x7610, R67 ;  /* 0x00007610ff437816 */ /* 0x000fe40000000043 */
[----:B------:R-:W-:Y:S02]  /*c360*/  PRMT R78, RZ, 0x7610, R78 ;  /* 0x00007610ff4e7816 */ /* 0x000fe4000000004e */
[----:B------:R-:W-:-:S02]  /*c370*/  PRMT R36, RZ, 0x7610, R36 ;  /* 0x00007610ff247816 */ /* 0x000fc40000000024 */
[----:B------:R-:W-:Y:S02]  /*c380*/  PRMT R37, RZ, 0x7610, R37 ;  /* 0x00007610ff257816 */ /* 0x000fe40000000025 */
[----:B------:R-:W-:Y:S01]  /*c390*/  PRMT R79, RZ, 0x7610, R79 ;  /* 0x00007610ff4f7816 */ /* 0x000fe2000000004f */
[----:B0-----:R-:W2:Y:S01]  /*c3a0*/  LDL.LU R14, [R1+0x930] ;  /* 0x00093000010e7983 */ /* 0x001ea20000300800 */
[----:B------:R-:W-:Y:S02]  /*c3b0*/  PRMT R80, RZ, 0x7610, R80 ;  /* 0x00007610ff507816 */ /* 0x000fe40000000050 */
[----:B------:R-:W-:Y:S01]  /*c3c0*/  PRMT R38, RZ, 0x7610, R38 ;  /* 0x00007610ff267816 */ /* 0x000fe20000000026 */
[----:B------:R0:W-:Y:S01]  /*c3d0*/  STL.S16 [R1+0x38c], R15 ;  /* 0x00038c0f01007387 */ /* 0x0001e20000100600 */
[----:B------:R-:W-:Y:S02]  /*c3e0*/  PRMT R158, RZ, 0x7610, R158 ;  /* 0x00007610ff9e7816 */ /* 0x000fe4000000009e */
[----:B------:R-:W-:-:S02]  /*c3f0*/  PRMT R81, RZ, 0x7610, R81 ;  /* 0x00007610ff517816 */ /* 0x000fc40000000051 */
[----:B------:R-:W-:Y:S02]  /*c400*/  PRMT R160, RZ, 0x7610, R160 ;  /* 0x00007610ffa07816 */ /* 0x000fe400000000a0 */
[----:B------:R-:W-:Y:S02]  /*c410*/  PRMT R82, RZ, 0x7610, R82 ;  /* 0x00007610ff527816 */ /* 0x000fe40000000052 */
[----:B------:R-:W-:Y:S01]  /*c420*/  PRMT R4, RZ, 0x7610, R4 ;  /* 0x00007610ff047816 */ /* 0x000fe20000000004 */
[----:B0-----:R-:W2:Y:S01]  /*c430*/  LDL.LU R15, [R1+0x92c] ;  /* 0x00092c00010f7983 */ /* 0x001ea20000300800 */
[----:B------:R-:W-:Y:S02]  /*c440*/  PRMT R161, RZ, 0x7610, R161 ;  /* 0x00007610ffa17816 */ /* 0x000fe400000000a1 */
[----:B------:R-:W-:Y:S01]  /*c450*/  PRMT R159, RZ, 0x7610, R159 ;  /* 0x00007610ff9f7816 */ /* 0x000fe2000000009f */
[----:B------:R0:W-:Y:S01]  /*c460*/  STL.S16 [R1+0x390], R61 ;  /* 0x0003903d01007387 */ /* 0x0001e20000100600 */
[----:B------:R-:W-:-:S02]  /*c470*/  PRMT R157, RZ, 0x7610, R157 ;  /* 0x00007610ff9d7816 */ /* 0x000fc4000000009d */
[----:B------:R-:W-:Y:S02]  /*c480*/  PRMT R155, RZ, 0x7610, R155 ;  /* 0x00007610ff9b7816 */ /* 0x000fe4000000009b */
        /* <DEDUP_REMOVED lines=60> */
[----:B------:R0:W-:Y:S04]  /*c850*/  STL.S16 [R1+0x480], R25 ;  /* 0x0004801901007387 */ /* 0x0001e80000100600 */
[----:B0-----:R-:W2:Y:S04]  /*c860*/  LDL.LU R25, [R1+0x90c] ;  /* 0x00090c0001197983 */ /* 0x001ea80000300800 */
        /* <DEDUP_REMOVED lines=10> */
[----:B------:R-:W-:Y:S04]  /*c910*/  STL [R1+0x860], R163 ;  /* 0x000860a301007387 */ /* 0x000fe80000100800 */
        /* <DEDUP_REMOVED lines=8> */
[----:B------:R0:W-:Y:S01]  /*c9a0*/  STL.S16 [R1+0x464], R80 ;  /* 0x0004645001007387 */ /* 0x0001e20000100600 */
[----:B------:R-:W-:-:S03]  /*c9b0*/  PRMT R165, RZ, 0x7610, R165 ;  /* 0x00007610ffa57816 */ /* 0x000fc600000000a5 */
        /* <DEDUP_REMOVED lines=12> */
[----:B------:R-:W-:Y:S04]  /*ca80*/  STL.S16 [R1+0x448], R161 ;  /* 0x000448a101007387 */ /* 0x000fe80000100600 */
[----:B------:R-:W-:Y:S01]  /*ca90*/  STL [R1+0x838], R165 ;  /* 0x000838a501007387 */ /* 0x000fe20000100800 */
[----:B------:R-:W-:Y:S01]  /*caa0*/  PRMT R3, RZ, 0x7610, R3 ;  /* 0x00007610ff037816 */ /* 0x000fe20000000003 */
[----:B0-----:R-:W0:Y:S02]  /*cab0*/  LDC R4, c[0x0][0x3a0] ;  /* 0x0000e800ff047b82 */ /* 0x001e240000000800 */
[----:B------:R-:W-:Y:S04]  /*cac0*/  STL.S16 [R1+0x1ac], R159 ;  /* 0x0001ac9f01007387 */ /* 0x000fe80000100600 */
        /* <DEDUP_REMOVED lines=10> */
[----:B------:R-:W-:Y:S01]  /*cb70*/  STL.S16 [R1+0x420], R133 ;  /* 0x0004208501007387 */ /* 0x000fe20000100600 */
[----:B------:R-:W-:-:S03]  /*cb80*/  PRMT R2, RZ, 0x7610, R2 ;  /* 0x00007610ff027816 */ /* 0x000fc60000000002 */
        /* <DEDUP_REMOVED lines=8> */
[----:B------:R-:W-:Y:S04]  /*cc10*/  STL.64 [R1+0x840], R2 ;  /* 0x0008400201007387 */ /* 0x000fe80000100a00 */
        /* <DEDUP_REMOVED lines=8> */
[----:B------:R1:W-:Y:S04]  /*cca0*/  STL.S16 [R1+0x3e4], R9 ;  /* 0x0003e40901007387 */ /* 0x0003e80000100600 */
[----:B-1----:R-:W2:Y:S04]  /*ccb0*/  LDL.LU R9, [R1+0x570] ;  /* 0x0005700001097983 */ /* 0x002ea80000300800 */
[----:B------:R-:W-:Y:S04]  /*ccc0*/  STL.S16 [R1+0x3e0], R77 ;  /* 0x0003e04d01007387 */ /* 0x000fe80000100600 */
[----:B------:R1:W-:Y:S01]  /*ccd0*/  STL.S16 [R1+0x3dc], R11 ;  /* 0x0003dc0b01007387 */ /* 0x0003e20000100600 */
[----:B------:R-:W-:-:S03]  /*cce0*/  PRMT R2, RZ, 0x7610, R2 ;  /* 0x00007610ff027816 */ /* 0x000fc60000000002 */
[----:B-1----:R-:W3:Y:S04]  /*ccf0*/  LDL.LU R11, [R1+0x574] ;  /* 0x00057400010b7983 */ /* 0x002ee80000300800 */
[----:B------:R-:W-:Y:S04]  /*cd00*/  STL.S16 [R1+0x3d8], R75 ;  /* 0x0003d84b01007387 */ /* 0x000fe80000100600 */
[----:B------:R1:W-:Y:S01]  /*cd10*/  STL.S16 [R1+0x3d4], R29 ;  /* 0x0003d41d01007387 */ /* 0x0003e20000100600 */
[----:B------:R-:W-:Y:S02]  /*cd20*/  PRMT R163, RZ, 0x7610, R163 ;  /* 0x00007610ffa37816 */ /* 0x000fe400000000a3 */
[----:B------:R-:W-:Y:S01]  /*cd30*/  PRMT R162, RZ, 0x7610, R162 ;  /* 0x00007610ffa27816 */ /* 0x000fe200000000a2 */
[----:B-1----:R-:W4:Y:S04]  /*cd40*/  LDL.LU R29, [R1+0x578] ;  /* 0x00057800011d7983 */ /* 0x002f280000300800 */
[----:B------:R-:W-:Y:S04]  /*cd50*/  STL.S16 [R1+0x3d0], R73 ;  /* 0x0003d04901007387 */ /* 0x000fe80000100600 */
[----:B------:R-:W-:Y:S04]  /*cd60*/  STL.S16 [R1+0x3cc], R71 ;  /* 0x0003cc4701007387 */ /* 0x000fe80000100600 */
[----:B------:R1:W-:Y:S01]  /*cd70*/  STL.S16 [R1+0x3c8], R21 ;  /* 0x0003c81501007387 */ /* 0x0003e20000100600 */
[----:B------:R-:W-:-:S03]  /*cd80*/  PRMT R3, RZ, 0x7610, R3 ;  /* 0x00007610ff037816 */ /* 0x000fc60000000003 */
[----:B-1----:R-:W4:Y:S04]  /*cd90*/  LDL.LU R21, [R1+0x57c] ;  /* 0x00057c0001157983 */ /* 0x002f280000300800 */
[----:B------:R-:W-:Y:S04]  /*cda0*/  STL.S16 [R1+0x3c4], R69 ;  /* 0x0003c44501007387 */ /* 0x000fe80000100600 */
[----:B------:R-:W-:Y:S04]  /*cdb0*/  STL.S16 [R1+0x3c0], R59 ;  /* 0x0003c03b01007387 */ /* 0x000fe80000100600 */
[----:B------:R-:W-:Y:S04]  /*cdc0*/  STL.S16 [R1+0x3bc], R57 ;  /* 0x0003bc3901007387 */ /* 0x000fe80000100600 */
[----:B------:R1:W-:Y:S04]  /*cdd0*/  STL.S16 [R1+0x3b8], R2 ;  /* 0x0003b80201007387 */ /* 0x0003e80000100600 */
[----:B-1----:R-:W4:Y:S04]  /*cde0*/  LDL.LU R2, [R1+0x580] ;  /* 0x0005800001027983 */ /* 0x002f280000300800 */
[----:B------:R-:W-:Y:S04]  /*cdf0*/  STL.S16 [R1+0x3b4], R53 ;  /* 0x0003b43501007387 */ /* 0x000fe80000100600 */
[----:B------:R-:W-:Y:S04]  /*ce00*/  STL.S16 [R1+0x3b0], R51 ;  /* 0x0003b03301007387 */ /* 0x000fe80000100600 */
[----:B------:R-:W-:Y:S04]  /*ce10*/  STL.64 [R1+0x880], R162 ;  /* 0x000880a201007387 */ /* 0x000fe80000100a00 */
[----:B------:R1:W-:Y:S01]  /*ce20*/  STL.S16 [R1+0x274], R3 ;  /* 0x0002740301007387 */ /* 0x0003e20000100600 */
[----:B-----5:R-:W-:-:S03]  /*ce30*/  IMAD.MOV.U32 R85, RZ, RZ, R84 ;  /* 0x000000ffff557224 */ /* 0x020fc600078e0054 */
[----:B-1----:R-:W4:Y:S04]  /*ce40*/  LDL.LU R3, [R1+0x584] ;  /* 0x0005840001037983 */ /* 0x002f280000300800 */
[----:B------:R-:W-:Y:S04]  /*ce50*/  STL.S16 [R1+0x3ac], R49 ;  /* 0x0003ac3101007387 */ /* 0x000fe80000100600 */
[----:B------:R-:W-:Y:S04]  /*ce60*/  STL.S16 [R1+0x3a8], R35 ;  /* 0x0003a82301007387 */ /* 0x000fe80000100600 */
[----:B------:R1:W-:Y:S04]  /*ce70*/  STL.S16 [R1+0x3a4], R17 ;  /* 0x0003a41101007387 */ /* 0x0003e80000100600 */
[----:B-1----:R-:W4:Y:S04]  /*ce80*/  LDL.LU R17, [R1+0x588] ;  /* 0x0005880001117983 */ /* 0x002f280000300800 */
[----:B------:R-:W-:Y:S04]  /*ce90*/  STL.S16 [R1+0x3a0], R33 ;  /* 0x0003a02101007387 */ /* 0x000fe80000100600 */
[----:B------:R1:W-:Y:S04]  /*cea0*/  STL.S16 [R1+0x278], R19 ;  /* 0x0002781301007387 */ /* 0x0003e80000100600 */
[----:B-1----:R-:W4:Y:S04]  /*ceb0*/  LDL.LU R19, [R1+0x58c] ;  /* 0x00058c0001137983 */ /* 0x002f280000300800 */
[----:B------:R1:W-:Y:S04]  /*cec0*/  STL.S16 [R1+0x280], R31 ;  /* 0x0002801f01007387 */ /* 0x0003e80000100600 */
[----:B------:R-:W-:Y:S04]  /*ced0*/  STL [R1+0x660], R164 ;  /* 0x000660a401007387 */ /* 0x000fe80000100800 */
[----:B------:R-:W-:Y:S01]  /*cee0*/  STL [R1+0x7f0], R164 ;  /* 0x0007f0a401007387 */ /* 0x000fe20000100800 */
[----:B--2---:R-:W-:-:S03]  /*cef0*/  IMAD.MOV.U32 R84, RZ, RZ, R9 ;  /* 0x000000ffff547224 */ /* 0x004fc600078e0009 */
[----:B------:R-:W2:Y:S01]  /*cf00*/  LDL.LU R9, [R1+0x590] ;  /* 0x0005900001097983 */ /* 0x000ea20000300800 */
[----:B------:R-:W-:Y:S02]  /*cf10*/  IMAD.MOV.U32 R87, RZ, RZ, R86 ;  /* 0x000000ffff577224 */ /* 0x000fe400078e0056 */
[----:B------:R-:W-:Y:S01]  /*cf20*/  IMAD.MOV.U32 R105, RZ, RZ, R104 ;  /* 0x000000ffff697224 */ /* 0x000fe200078e0068 */
[----:B------:R-:W-:Y:S01]  /*cf30*/  STL.64 [R1+0x848], R84 ;  /* 0x0008485401007387 */ /* 0x000fe20000100a00 */
[----:B---3--:R-:W-:-:S03]  /*cf40*/  IMAD.MOV.U32 R86, RZ, RZ, R11 ;  /* 0x000000ffff567224 */ /* 0x008fc600078e000b */
[----:B------:R-:W3:Y:S04]  /*cf50*/  LDL.LU R11, [R1+0x594] ;  /* 0x00059400010b7983 */ /* 0x000ee80000300800 */
[----:B------:R-:W-:Y:S01]  /*cf60*/  STL.64 [R1+0x850], R86 ;  /* 0x0008505601007387 */ /* 0x000fe20000100a00 */
[----:B------:R-:W-:Y:S02]  /*cf70*/  IMAD.MOV.U32 R107, RZ, RZ, R106 ;  /* 0x000000ffff6b7224 */ /* 0x000fe400078e006a */
[----:B----4-:R-:W-:Y:S02]  /*cf80*/  IMAD.MOV.U32 R104, RZ, RZ, R29 ;  /* 0x000000ffff687224 */ /* 0x010fe400078e001d */
[----:B------:R-:W4:Y:S04]  /*cf90*/  LDL.LU R29, [R1+0x598] ;  /* 0x00059800011d7983 */ /* 0x000f280000300800 */
[----:B-1----:R-:W4:Y:S01]  /*cfa0*/  LDL.LU R31, [R1+0x59c] ;  /* 0x00059c00011f7983 */ /* 0x002f220000300800 */
[----:B------:R-:W-:-:S03]  /*cfb0*/  IMAD.MOV.U32 R125, RZ, RZ, R124 ;  /* 0x000000ffff7d7224 */ /* 0x000fc600078e007c */
[----:B------:R-:W-:Y:S04]  /*cfc0*/  STL.64 [R1+0x858], R104 ;  /* 0x0008586801007387 */ /* 0x000fe80000100a00 */
[----:B------:R-:W4:Y:S04]  /*cfd0*/  LDL.LU R49, [R1+0x5a0] ;  /* 0x0005a00001317983 */ /* 0x000f280000300800 */
[----:B------:R-:W4:Y:S01]  /*cfe0*/  LDL.LU R51, [R1+0x5a4] ;  /* 0x0005a40001337983 */ /* 0x000f220000300800 */
[----:B------:R-:W-:-:S03]  /*cff0*/  IMAD.MOV.U32 R106, RZ, RZ, R21 ;  /* 0x000000ffff6a7224 */ /* 0x000fc600078e0015 */
[----:B------:R-:W4:Y:S01]  /*d000*/  LDL.LU R69, [R1+0x5a8] ;  /* 0x0005a80001457983 */ /* 0x000f220000300800 */
[----:B------:R-:W-:-:S03]  /*d010*/  IMAD.MOV.U32 R127, RZ, RZ, R126 ;  /* 0x000000ffff7f7224 */ /* 0x000fc600078e007e */
[----:B------:R-:W4:Y:S04]  /*d020*/  LDL.LU R59, [R1+0x5ac] ;  /* 0x0005ac00013b7983 */ /* 0x000f280000300800 */
[----:B------:R-:W4:Y:S01]  /*d030*/  LDL.LU R57, [R1+0x5b0] ;  /* 0x0005b00001397983 */ /* 0x000f220000300800 */
[----:B------:R-:W-:-:S03]  /*d040*/  IMAD.MOV.U32 R143, RZ, RZ, R142 ;  /* 0x000000ffff8f7224 */ /* 0x000fc600078e008e */
[----:B------:R-:W-:Y:S04]  /*d050*/  STL.64 [R1+0x868], R106 ;  /* 0x0008686a01007387 */ /* 0x000fe80000100a00 */
[----:B------:R-:W4:Y:S01]  /*d060*/  LDL.LU R53, [R1+0x5b4] ;  /* 0x0005b40001357983 */ /* 0x000f220000300800 */
[----:B------:R-:W-:-:S03]  /*d070*/  IMAD.MOV.U32 R124, RZ, RZ, R2 ;  /* 0x000000ffff7c7224 */ /* 0x000fc600078e0002 */
[----:B------:R-:W4:Y:S04]  /*d080*/  LDL.LU R2, [R1+0x5b8] ;  /* 0x0005b80001027983 */ /* 0x000f280000300800 */
[----:B------:R-:W-:Y:S01]  /*d090*/  STL.64 [R1+0x870], R124 ;  /* 0x0008707c01007387 */ /* 0x000fe20000100a00 */
[----:B------:R-:W-:Y:S02]  /*d0a0*/  IMAD.MOV.U32 R145, RZ, RZ, R144 ;  /* 0x000000ffff917224 */ /* 0x000fe400078e0090 */
[----:B------:R-:W-:Y:S02]  /*d0b0*/  IMAD.MOV.U32 R126, RZ, RZ, R3 ;  /* 0x000000ffff7e7224 */ /* 0x000fe400078e0003 */
[----:B------:R-:W4:Y:S04]  /*d0c0*/  LDL.LU R3, [R1+0x5bc] ;  /* 0x0005bc0001037983 */ /* 0x000f280000300800 */
[----:B------:R-:W4:Y:S04]  /*d0d0*/  LDL.LU R35, [R1+0x5c0] ;  /* 0x0005c00001237983 */ /* 0x000f280000300800 */
[----:B------:R-:W-:Y:S01]  /*d0e0*/  STL.64 [R1+0x878], R126 ;  /* 0x0008787e01007387 */ /* 0x000fe20000100a00 */
[----:B------:R-:W-:-:S03]  /*d0f0*/  IMAD.MOV.U32 R142, RZ, RZ, R17 ;  /* 0x000000ffff8e7224 */ /* 0x000fc600078e0011 */
[----:B------:R-:W4:Y:S04]  /*d100*/  LDL.LU R17, [R1+0x5c4] ;  /* 0x0005c40001117983 */ /* 0x000f280000300800 */
[----:B------:R-:W4:Y:S04]  /*d110*/  LDL.LU R33, [R1+0x5c8] ;  /* 0x0005c80001217983 */ /* 0x000f280000300800 */
[----:B------:R-:W-:Y:S04]  /*d120*/  STL.64 [R1+0x888], R142 ;  /* 0x0008888e01007387 */ /* 0x000fe80000100a00 */
[----:B------:R-:W4:Y:S01]  /*d130*/  LDL.LU R21, [R1+0x5cc] ;  /* 0x0005cc0001157983 */ /* 0x000f220000300800 */
[----:B------:R-:W-:-:S03]  /*d140*/  IMAD.MOV.U32 R144, RZ, RZ, R19 ;  /* 0x000000ffff907224 */ /* 0x000fc600078e0013 */
[----:B------:R-:W4:Y:S04]  /*d150*/  LDL.LU R19, [R1+0x5d8] ;  /* 0x0005d80001137983 */ /* 0x000f280000300800 */
[----:B------:R-:W-:Y:S01]  /*d160*/  STL.64 [R1+0x890], R144 ;  /* 0x0008909001007387 */ /* 0x000fe20000100a00 */
[----:B--2---:R-:W-:-:S04]  /*d170*/  LOP3.LUT R9, R9, R8, RZ, 0x3c, !PT ;  /* 0x0000000809097212 */ /* 0x004fc800078e3cff */
[----:B------:R-:W-:-:S04]  /*d180*/  LOP3.LUT R8, R9, R8, RZ, 0x3c, !PT ;  /* 0x0000000809087212 */ /* 0x000fc800078e3cff */
[----:B------:R-:W-:-:S05]  /*d190*/  LOP3.LUT R9, R9, R8, RZ, 0x3c, !PT ;  /* 0x0000000809097212 */ /* 0x000fca00078e3cff */
[----:B------:R1:W-:Y:S04]  /*d1a0*/  STL.64 [R1+0x898], R8 ;  /* 0x0008980801007387 */ /* 0x0003e80000100a00 */
[----:B-1----:R-:W2:Y:S01]  /*d1b0*/  LDL.LU R8, [R1+0x5dc] ;  /* 0x0005dc0001087983 */ /* 0x002ea20000300800 */
[----:B---3--:R-:W-:-:S04]  /*d1c0*/  LOP3.LUT R11, R11, R10, RZ, 0x3c, !PT ;  /* 0x0000000a0b0b7212 */ /* 0x008fc800078e3cff */
[----:B------:R-:W-:Y:S02]  /*d1d0*/  LOP3.LUT R10, R11, R10, RZ, 0x3c, !PT ;  /* 0x0000000a0b0a7212 */ /* 0x000fe400078e3cff */
[----:B----4-:R-:W-:Y:S02]  /*d1e0*/  LOP3.LUT R29, R29, R28, RZ, 0x3c, !PT ;  /* 0x0000001c1d1d7212 */ /* 0x010fe400078e3cff */
[----:B------:R-:W-:Y:S02]  /*d1f0*/  LOP3.LUT R31, R31, R30, RZ, 0x3c, !PT ;  /* 0x0000001e1f1f7212 */ /* 0x000fe400078e3cff */
[----:B------:R-:W-:Y:S02]  /*d200*/  LOP3.LUT R28, R29, R28, RZ, 0x3c, !PT ;  /* 0x0000001c1d1c7212 */ /* 0x000fe400078e3cff */
[----:B------:R-:W-:Y:S02]  /*d210*/  LOP3.LUT R30, R31, R30, RZ, 0x3c, !PT ;  /* 0x0000001e1f1e7212 */ /* 0x000fe400078e3cff */
[----:B------:R-:W-:-:S02]  /*d220*/  LOP3.LUT R11, R11, R10, RZ, 0x3c, !PT ;  /* 0x0000000a0b0b7212 */ /* 0x000fc400078e3cff */
[----:B------:R-:W-:Y:S02]  /*d230*/  LOP3.LUT R29, R29, R28, RZ, 0x3c, !PT ;  /* 0x0000001c1d1d7212 */ /* 0x000fe400078e3cff */
[----:B------:R-:W-:Y:S01]  /*d240*/  LOP3.LUT R31, R31, R30, RZ, 0x3c, !PT ;  /* 0x0000001e1f1f7212 */ /* 0x000fe200078e3cff */
[----:B------:R-:W-:Y:S01]  /*d250*/  STL.64 [R1+0x8a0], R10 ;  /* 0x0008a00a01007387 */ /* 0x000fe20000100a00 */
[----:B------:R-:W-:-:S03]  /*d260*/  IMAD.MOV.U32 R109, RZ, RZ, R108 ;  /* 0x000000ffff6d7224 */ /* 0x000fc600078e006c */
[----:B------:R-:W-:Y:S01]  /*d270*/  STL.64 [R1+0x8b0], R28 ;  /* 0x0008b01c01007387 */ /* 0x000fe20000100a00 */
[----:B------:R-:W-:-:S03]  /*d280*/  IMAD.MOV.U32 R111, RZ, RZ, R110 ;  /* 0x000000ffff6f7224 */ /* 0x000fc600078e006e */
[----:B------:R1:W-:Y:S01]  /*d290*/  STL.64 [R1+0x8c0], R30 ;  /* 0x0008c01e01007387 */ /* 0x0003e20000100a00 */
[----:B------:R-:W-:Y:S02]  /*d2a0*/  IMAD.MOV.U32 R131, RZ, RZ, R130 ;  /* 0x000000ffff837224 */ /* 0x000fe400078e0082 */
[----:B------:R-:W-:Y:S01]  /*d2b0*/  IMAD.MOV.U32 R149, RZ, RZ, R148 ;  /* 0x000000ffff957224 */ /* 0x000fe200078e0094 */
[----:B-1----:R-:W3:Y:S04]  /*d2c0*/  LDL.LU R31, [R1+0x558] ;  /* 0x00055800011f7983 */ /* 0x002ee80000300800 */
[----:B------:R-:W4:Y:S04]  /*d2d0*/  LDL.LU R30, [R1+0x560] ;  /* 0x00056000011e7983 */ /* 0x000f280000300800 */
[----:B------:R-:W4:Y:S01]  /*d2e0*/  LDL.LU R29, [R1+0x564] ;  /* 0x00056400011d7983 */ /* 0x000f220000300800 */
[----:B------:R-:W-:-:S03]  /*d2f0*/  IMAD.MOV.U32 R108, RZ, RZ, R2 ;  /* 0x000000ffff6c7224 */ /* 0x000fc600078e0002 */
[----:B------:R-:W4:Y:S01]  /*d300*/  LDL.LU R2, [R1+0x550] ;  /* 0x0005500001027983 */ /* 0x000f220000300800 */
[----:B------:R-:W-:Y:S02]  /*d310*/  IMAD.MOV.U32 R89, RZ, RZ, R88 ;  /* 0x000000ffff597224 */ /* 0x000fe400078e0058 */
[----:B------:R-:W-:Y:S02]  /*d320*/  IMAD.MOV.U32 R71, RZ, RZ, R70 ;  /* 0x000000ffff477224 */ /* 0x000fe400078e0046 */
[----:B------:R-:W-:Y:S02]  /*d330*/  IMAD.MOV.U32 R88, RZ, RZ, R57 ;  /* 0x000000ffff587224 */ /* 0x000fe400078e0039 */
[----:B------:R-:W-:Y:S02]  /*d340*/  IMAD.MOV.U32 R70, RZ, RZ, R59 ;  /* 0x000000ffff467224 */ /* 0x000fe400078e003b */
[----:B------:R-:W-:Y:S02]  /*d350*/  IMAD.MOV.U32 R129, RZ, RZ, R128 ;  /* 0x000000ffff817224 */ /* 0x000fe400078e0080 */
[----:B------:R-:W-:-:S02]  /*d360*/  IMAD.MOV.U32 R110, RZ, RZ, R3 ;  /* 0x000000ffff6e7224 */ /* 0x000fc400078e0003 */
[----:B------:R-:W4:Y:S04]  /*d370*/  LDL.LU R3, [R1+0x554] ;  /* 0x0005540001037983 */ /* 0x000f280000300800 */
[----:B------:R-:W4:Y:S01]  /*d380*/  LDL.LU R28, [R1+0x52c] ;  /* 0x00052c00011c7983 */ /* 0x000f220000300800 */
[----:B------:R-:W-:Y:S02]  /*d390*/  IMAD.MOV.U32 R128, RZ, RZ, R35 ;  /* 0x000000ffff807224 */ /* 0x000fe400078e0023 */
[----:B------:R-:W-:Y:S02]  /*d3a0*/  IMAD.MOV.U32 R35, RZ, RZ, R34 ;  /* 0x000000ffff237224 */ /* 0x000fe400078e0022 */
[----:B------:R-:W-:Y:S02]  /*d3b0*/  IMAD.MOV.U32 R130, RZ, RZ, R17 ;  /* 0x000000ffff827224 */ /* 0x000fe400078e0011 */
[----:B------:R-:W4:Y:S04]  /*d3c0*/  LDL.LU R17, [R1+0x534] ;  /* 0x0005340001117983 */ /* 0x000f280000300800 */
[----:B------:R-:W4:Y:S04]  /*d3d0*/  LDL.LU R10, [R1+0x538] ;  /* 0x00053800010a7983 */ /* 0x000f280000300800 */
[----:B------:R-:W4:Y:S01]  /*d3e0*/  LDL.LU R11, [R1+0x51c] ;  /* 0x00051c00010b7983 */ /* 0x000f220000300800 */
[----:B------:R-:W-:-:S03]  /*d3f0*/  IMAD.MOV.U32 R148, RZ, RZ, R21 ;  /* 0x000000ffff947224 */ /* 0x000fc600078e0015 */
[----:B------:R-:W4:Y:S04]  /*d400*/  LDL.LU R21, [R1+0x520] ;  /* 0x0005200001157983 */ /* 0x000f280000300800 */
[----:B------:R-:W4:Y:S04]  /*d410*/  LDL.LU R57, [R1+0x500] ;  /* 0x0005000001397983 */ /* 0x000f280000300800 */
[----:B------:R-:W4:Y:S04]  /*d420*/  LDL.LU R59, [R1+0x504] ;  /* 0x00050400013b7983 */ /* 0x000f280000300800 */
[----:B------:R-:W4:Y:S04]  /*d430*/  LDL.LU R9, [R1+0x508] ;  /* 0x0005080001097983 */ /* 0x000f280000300800 */
[----:B------:R-:W4:Y:S01]  /*d440*/  LDL.LU R97, [R1+0x4f0] ;  /* 0x0004f00001617983 */ /* 0x000f220000300800 */
[----:B--2---:R-:W-:-:S03]  /*d450*/  IMAD.MOV.U32 R34, RZ, RZ, R8 ;  /* 0x000000ffff227224 */ /* 0x004fc600078e0008 */
[----:B------:R-:W2:Y:S01]  /*d460*/  LDL.LU R8, [R1+0x4f4] ;  /* 0x0004f40001087983 */ /* 0x000ea20000300800 */
[----:B------:R-:W-:Y:S02]  /*d470*/  IMAD.MOV.U32 R147, RZ, RZ, R146 ;  /* 0x000000ffff937224 */ /* 0x000fe400078e0092 */
[----:B------:R-:W-:Y:S01]  /*d480*/  IMAD.MOV.U32 R146, RZ, RZ, R33 ;  /* 0x000000ffff927224 */ /* 0x000fe200078e0021 */
[----:B------:R-:W2:Y:S01]  /*d490*/  LDL.LU R105, [R1+0x258] ;  /* 0x0002580001697983 */ /* 0x000ea20000300800 */
[----:B------:R-:W-:-:S03]  /*d4a0*/  IMAD.MOV.U32 R33, RZ, RZ, R32 ;  /* 0x000000ffff217224 */ /* 0x000fc600078e0020 */
[----:B------:R-:W2:Y:S01]  /*d4b0*/  LDL.LU R104, [R1+0x25c] ;  /* 0x00025c0001687983 */ /* 0x000ea20000300800 */
[----:B------:R-:W-:-:S03]  /*d4c0*/  IMAD.MOV.U32 R32, RZ, RZ, R19 ;  /* 0x000000ffff207224 */ /* 0x000fc600078e0013 */
[----:B------:R-:W2:Y:S01]  /*d4d0*/  LDL.LU R87, [R1+0x260] ;  /* 0x0002600001577983 */ /* 0x000ea20000300800 */
[----:B------:R-:W-:-:S03]  /*d4e0*/  IMAD.MOV.U32 R91, RZ, RZ, R90 ;  /* 0x000000ffff5b7224 */ /* 0x000fc600078e005a */
        /* <DEDUP_REMOVED lines=8> */
[----:B------:R-:W-:Y:S02]  /*d570*/  IMAD.MOV.U32 R115, RZ, RZ, R114 ;  /* 0x000000ffff737224 */ /* 0x000fe400078e0072 */
[----:B------:R-:W-:Y:S02]  /*d580*/  IMAD.MOV.U32 R133, RZ, RZ, R132 ;  /* 0x000000ffff857224 */ /* 0x000fe400078e0084 */
[----:B------:R-:W-:Y:S02]  /*d590*/  IMAD.MOV.U32 R75, RZ, RZ, R74 ;  /* 0x000000ffff4b7224 */ /* 0x000fe400078e004a */
[----:B------:R-:W-:Y:S02]  /*d5a0*/  IMAD.MOV.U32 R151, RZ, RZ, R150 ;  /* 0x000000ffff977224 */ /* 0x000fe400078e0096 */
[----:B------:R-:W-:Y:S02]  /*d5b0*/  IMAD.MOV.U32 R153, RZ, RZ, R152 ;  /* 0x000000ffff997224 */ /* 0x000fe400078e0098 */
[----:B---3--:R-:W-:-:S02]  /*d5c0*/  IMAD.MOV.U32 R52, RZ, RZ, R31 ;  /* 0x000000ffff347224 */ /* 0x008fc400078e001f */
[----:B----4-:R-:W-:Y:S02]  /*d5d0*/  IMAD.MOV.U32 R72, RZ, RZ, R30 ;  /* 0x000000ffff487224 */ /* 0x010fe400078e001e */
[----:B------:R-:W3:Y:S04]  /*d5e0*/  LDL.LU R30, [R1+0x1e8] ;  /* 0x0001e800011e7983 */ /* 0x000ee80000300800 */
[----:B------:R-:W4:Y:S01]  /*d5f0*/  LDL.LU R31, [R1+0x10] ;  /* 0x00001000011f7983 */ /* 0x000f220000300800 */
[----:B------:R-:W-:Y:S02]  /*d600*/  IMAD.MOV.U32 R74, RZ, RZ, R29 ;  /* 0x000000ffff4a7224 */ /* 0x000fe400078e001d */
[----:B------:R-:W-:Y:S02]  /*d610*/  IMAD.MOV.U32 R112, RZ, RZ, R2 ;  /* 0x000000ffff707224 */ /* 0x000fe400078e0002 */
[----:B------:R-:W4:Y:S01]  /*d620*/  LDL.LU R2, [R1+0x3c] ;  /* 0x00003c0001027983 */ /* 0x000f220000300800 */
[----:B------:R-:W-:-:S02]  /*d630*/  IMAD.MOV.U32 R77, RZ, RZ, R76 ;  /* 0x000000ffff4d7224 */ /* 0x000fc400078e004c */
[----:B------:R-:W-:Y:S02]  /*d640*/  IMAD.MOV.U32 R99, RZ, RZ, R98 ;  /* 0x000000ffff637224 */ /* 0x000fe400078e0062 */
[----:B------:R-:W-:Y:S02]  /*d650*/  IMAD.MOV.U32 R114, RZ, RZ, R3 ;  /* 0x000000ffff727224 */ /* 0x000fe400078e0003 */
[----:B------:R-:W4:Y:S01]  /*d660*/  LDL.LU R3, [R1+0x1c] ;  /* 0x00001c0001037983 */ /* 0x000f220000300800 */
[----:B------:R-:W-:-:S03]  /*d670*/  IMAD.MOV.U32 R132, RZ, RZ, R28 ;  /* 0x000000ffff847224 */ /* 0x000fc600078e001c */
[----:B------:R-:W4:Y:S04]  /*d680*/  LDL.LU R28, [R1+0x40] ;  /* 0x00004000011c7983 */ /* 0x000f280000300800 */
[----:B------:R-:W4:Y:S01]  /*d690*/  LDL.LU R29, [R1+0x20] ;  /* 0x00002000011d7983 */ /* 0x000f220000300800 */
[----:B------:R-:W-:Y:S02]  /*d6a0*/  IMAD.MOV.U32 R150, RZ, RZ, R17 ;  /* 0x000000ffff967224 */ /* 0x000fe400078e0011 */
[----:B------:R-:W-:Y:S02]  /*d6b0*/  IMAD.MOV.U32 R17, RZ, RZ, R16 ;  /* 0x000000ffff117224 */ /* 0x000fe400078e0010 */
[----:B------:R-:W-:Y:S02]  /*d6c0*/  IMAD.MOV.U32 R152, RZ, RZ, R10 ;  /* 0x000000ffff987224 */ /* 0x000fe400078e000a */
[----:B------:R-:W4:Y:S01]  /*d6d0*/  LDL.LU R10, [R1+0x44] ;  /* 0x00004400010a7983 */ /* 0x000f220000300800 */
[----:B------:R-:W-:-:S03]  /*d6e0*/  IMAD.MOV.U32 R16, RZ, RZ, R11 ;  /* 0x000000ffff107224 */ /* 0x000fc600078e000b */
[----:B------:R-:W4:Y:S01]  /*d6f0*/  LDL.LU R11, [R1+0x24] ;  /* 0x00002400010b7983 */ /* 0x000f220000300800 */
[----:B------:R-:W-:-:S03]  /*d700*/  IMAD.MOV.U32 R76, RZ, RZ, R9 ;  /* 0x000000ffff4c7224 */ /* 0x000fc600078e0009 */
[----:B------:R-:W4:Y:S01]  /*d710*/  LDL.LU R9, [R1+0x34] ;  /* 0x0000340001097983 */ /* 0x000f220000300800 */
[----:B--2---:R-:W-:-:S03]  /*d720*/  IMAD.MOV.U32 R98, RZ, RZ, R8 ;  /* 0x000000ffff627224 */ /* 0x004fc600078e0008 */
[----:B------:R-:W2:Y:S01]  /*d730*/  LDL.LU R8, [R1+0x38] ;  /* 0x0000380001087983 */ /* 0x000ea20000300800 */
[----:B------:R-:W-:Y:S02]  /*d740*/  IMAD.MOV.U32 R137, RZ, RZ, R136 ;  /* 0x000000ffff897224 */ /* 0x000fe400078e0088 */
        /* <DEDUP_REMOVED lines=9> */
[----:B------:R-:W-:-:S03]  /*d7e0*/  IMAD.MOV.U32 R145, RZ, RZ, R103 ;  /* 0x000000ffff917224 */ /* 0x000fc600078e0067 */
[----:B------:R-:W-:Y:S01]  /*d7f0*/  STL.64 [R1+0x8], R104 ;  /* 0x0000086801007387 */ /* 0x000fe20000100a00 */
[----:B------:R-:W-:Y:S02]  /*d800*/  IMAD.MOV.U32 R124, RZ, RZ, R123 ;  /* 0x000000ffff7c7224 */ /* 0x000fe400078e007b */
[----:B------:R-:W-:Y:S02]  /*d810*/  IMAD.MOV.U32 R125, RZ, RZ, R117 ;  /* 0x000000ffff7d7224 */ /* 0x000fe400078e0075 */
[----:B------:R-:W-:Y:S02]  /*d820*/  IMAD.MOV.U32 R126, RZ, RZ, R134 ;  /* 0x000000ffff7e7224 */ /* 0x000fe400078e0086 */
[----:B------:R-:W-:Y:S02]  /*d830*/  IMAD.MOV.U32 R127, RZ, RZ, R118 ;  /* 0x000000ffff7f7224 */ /* 0x000fe400078e0076 */
[----:B---3--:R-:W-:Y:S02]  /*d840*/  IMAD.MOV.U32 R106, RZ, RZ, R30 ;  /* 0x000000ffff6a7224 */ /* 0x008fe400078e001e */
[----:B----4-:R-:W-:-:S05]  /*d850*/  IMAD.MOV.U32 R107, RZ, RZ, R31 ;  /* 0x000000ffff6b7224 */ /* 0x010fca00078e001f */
[----:B------:R-:W-:Y:S01]  /*d860*/  STL.64 [R1+0x10], R106 ;  /* 0x0000106a01007387 */ /* 0x000fe20000100a00 */
[----:B------:R-:W-:Y:S02]  /*d870*/  IMAD.MOV.U32 R162, RZ, RZ, R135 ;  /* 0x000000ffffa27224 */ /* 0x000fe400078e0087 */
[----:B------:R-:W-:Y:S02]  /*d880*/  IMAD.MOV.U32 R163, RZ, RZ, R119 ;  /* 0x000000ffffa37224 */ /* 0x000fe400078e0077 */
[----:B------:R-:W-:Y:S02]  /*d890*/  IMAD.MOV.U32 R142, RZ, RZ, R140 ;  /* 0x000000ffff8e7224 */ /* 0x000fe400078e008c */
[----:B------:R-:W-:Y:S02]  /*d8a0*/  IMAD.MOV.U32 R143, RZ, RZ, R120 ;  /* 0x000000ffff8f7224 */ /* 0x000fe400078e0078 */
[----:B0-----:R-:W-:Y:S02]  /*d8b0*/  IMAD R4, R164, -0x40, R4 ;  /* 0xffffffc0a4047824 */ /* 0x001fe400078e0204 */
[----:B------:R-:W-:-:S02]  /*d8c0*/  IMAD.MOV.U32 R84, RZ, RZ, R28 ;  /* 0x000000ffff547224 */ /* 0x000fc400078e001c */
[----:B------:R-:W-:Y:S02]  /*d8d0*/  IMAD.MOV.U32 R85, RZ, RZ, R29 ;  /* 0x000000ffff557224 */ /* 0x000fe400078e001d */
[----:B------:R-:W-:Y:S02]  /*d8e0*/  IMAD.MOV.U32 R86, RZ, RZ, R10 ;  /* 0x000000ffff567224 */ /* 0x000fe400078e000a */
[----:B------:R-:W3:Y:S01]  /*d8f0*/  LDL.LU R10, [R1+0x4] ;  /* 0x00000400010a7983 */ /* 0x000ee20000300800 */
[----:B------:R-:W-:-:S03]  /*d900*/  IMAD.MOV.U32 R87, RZ, RZ, R11 ;  /* 0x000000ffff577224 */ /* 0x000fc600078e000b */
[----:B------:R-:W4:Y:S04]  /*d910*/  LDL.LU R28, [R1+0x18] ;  /* 0x00001800011c7983 */ /* 0x000f280000300800 */
[----:B------:R-:W-:Y:S04]  /*d920*/  STL.64 [R1+0x58], R2 ;  /* 0x0000580201007387 */ /* 0x000fe80000100a00 */
[----:B------:R-:W-:Y:S01]  /*d930*/  STL.64 [R1+0x60], R84 ;  /* 0x0000605401007387 */ /* 0x000fe20000100a00 */
[----:B------:R-:W-:Y:S02]  /*d940*/  IMAD.MOV.U32 R144, RZ, RZ, R9 ;  /* 0x000000ffff907224 */ /* 0x000fe400078e0009 */
[----:B------:R-:W-:Y:S01]  /*d950*/  IMAD.MOV.U32 R9, RZ, RZ, R116 ;  /* 0x000000ffff097224 */ /* 0x000fe200078e0074 */
[----:B------:R-:W-:Y:S04]  /*d960*/  STL.64 [R1+0x68], R86 ;  /* 0x0000685601007387 */ /* 0x000fe80000100a00 */
[----:B------:R-:W-:Y:S04]  /*d970*/  STL.64 [R1+0x88], R144 ;  /* 0x0000889001007387 */ /* 0x000fe80000100a00 */
[----:B--2---:R-:W-:Y:S04]  /*d980*/  STL.64 [R1+0x90], R8 ;  /* 0x0000900801007387 */ /* 0x004fe80000100a00 */
[----:B------:R-:W-:Y:S04]  /*d990*/  STL.64 [R1+0x98], R124 ;  /* 0x0000987c01007387 */ /* 0x000fe80000100a00 */
[----:B------:R-:W-:Y:S04]  /*d9a0*/  STL.64 [R1+0xa0], R126 ;  /* 0x0000a07e01007387 */ /* 0x000fe80000100a00 */
[----:B------:R-:W-:Y:S04]  /*d9b0*/  STL.64 [R1+0xa8], R162 ;  /* 0x0000a8a201007387 */ /* 0x000fe80000100a00 */
[----:B------:R-:W-:Y:S04]  /*d9c0*/  STL.64 [R1+0xb0], R142 ;  /* 0x0000b08e01007387 */ /* 0x000fe80000100a00 */
[----:B------:R-:W2:Y:S04]  /*d9d0*/  LDL R103, [R1+0x190] ;  /* 0x0001900001677983 */ /* 0x000ea80000100800 */
[----:B------:R-:W3:Y:S01]  /*d9e0*/  LDL R164, [R1+0x194] ;  /* 0x0001940001a47983 */ /* 0x000ee20000100800 */
[----:B------:R-:W-:Y:S01]  /*d9f0*/  ISETP.GT.AND P5, PT, R4, RZ, PT ;  /* 0x000000ff0400720c */ /* 0x000fe20003fa4270 */
[----:B------:R-:W-:-:S02]  /*da00*/  IMAD.MOV.U32 R161, RZ, RZ, R160 ;  /* 0x000000ffffa17224 */ /* 0x000fc400078e00a0 */
        /* <DEDUP_REMOVED lines=12> */
[----:B--2---:R-:W2:Y:S04]  /*dad0*/  @P5 LDG.E.U16 R103, desc[UR24][R160.64] ;  /* 0x00000018a0675981 */ /* 0x004ea8000c1e1500 */
[----:B---3--:R-:W3:Y:S01]  /*dae0*/  @P5 LDG.E.U16 R164, desc[UR24][R158.64] ;  /* 0x000000189ea45981 */ /* 0x008ee2000c1e1500 */
[----:B------:R-:W-:-:S03]  /*daf0*/  IMAD.MOV.U32 R116, RZ, RZ, R101 ;  /* 0x000000ffff747224 */ /* 0x000fc600078e0065 */
[----:B------:R-:W-:Y:S01]  /*db00*/  STL.64 [R1+0xc8], R10 ;  /* 0x0000c80a01007387 */ /* 0x000fe20000100a00 */
[----:B------:R-:W-:-:S03]  /*db10*/  IMAD.MOV.U32 R117, RZ, RZ, R5 ;  /* 0x000000ffff757224 */ /* 0x000fc600078e0005 */
[----:B----4-:R-:W-:Y:S01]  /*db20*/  STL.64 [R1+0xd0], R28 ;  /* 0x0000d01c01007387 */ /* 0x010fe20000100a00 */
[----:B------:R-:W-:-:S03]  /*db30*/  IMAD.MOV.U32 R118, RZ, RZ, R102 ;  /* 0x000000ffff767224 */ /* 0x000fc600078e0066 */
[----:B------:R-:W-:Y:S01]  /*db40*/  STL.64 [R1+0xd8], R40 ;  /* 0x0000d82801007387 */ /* 0x000fe20000100a00 */
[----:B------:R-:W-:-:S03]  /*db50*/  IMAD.MOV.U32 R119, RZ, RZ, R6 ;  /* 0x000000ffff777224 */ /* 0x000fc600078e0006 */
[----:B------:R-:W-:Y:S01]  /*db60*/  STL.64 [R1+0xe0], R30 ;  /* 0x0000e01e01007387 */ /* 0x000fe20000100a00 */
[----:B------:R-:W-:Y:S02]  /*db70*/  IMAD.MOV.U32 R94, RZ, RZ, R47 ;  /* 0x000000ffff5e7224 */ /* 0x000fe400078e002f */
[----:B------:R-:W-:Y:S01]  /*db80*/  IMAD.MOV.U32 R95, RZ, RZ, R7 ;  /* 0x000000ffff5f7224 */ /* 0x000fe200078e0007 */
[----:B------:R-:W-:Y:S01]  /*db90*/  STL.64 [R1+0xe8], R42 ;  /* 0x0000e82a01007387 */ /* 0x000fe20000100a00 */
[----:B------:R-:W-:Y:S02]  /*dba0*/  IMAD.MOV.U32 R6, RZ, RZ, R54 ;  /* 0x000000ffff067224 */ /* 0x000fe400078e0036 */
[----:B------:R-:W-:Y:S01]  /*dbb0*/  IMAD.MOV.U32 R7, RZ, RZ, R12 ;  /* 0x000000ffff077224 */ /* 0x000fe200078e000c */
[----:B------:R-:W-:Y:S01]  /*dbc0*/  STL.64 [R1+0xf0], R92 ;  /* 0x0000f05c01007387 */ /* 0x000fe20000100a00 */
[----:B------:R-:W-:-:S03]  /*dbd0*/  IMAD.MOV.U32 R12, RZ, RZ, R55 ;  /* 0x000000ffff0c7224 */ /* 0x000fc600078e0037 */
[----:B------:R-:W-:Y:S01]  /*dbe0*/  STL.64 [R1+0xf8], R44 ;  /* 0x0000f82c01007387 */ /* 0x000fe20000100a00 */
[----:B------:R-:W-:Y:S02]  /*dbf0*/  IMAD.MOV.U32 R54, RZ, RZ, R60 ;  /* 0x000000ffff367224 */ /* 0x000fe400078e003c */
[----:B------:R-:W-:Y:S01]  /*dc00*/  IMAD.MOV.U32 R55, RZ, RZ, R14 ;  /* 0x000000ffff377224 */ /* 0x000fe200078e000e */
[----:B------:R-:W-:Y:S01]  /*dc10*/  STL.64 [R1+0x108], R116 ;  /* 0x0001087401007387 */ /* 0x000fe20000100a00 */
[----:B------:R-:W-:-:S03]  /*dc20*/  IMAD.MOV.U32 R14, RZ, RZ, R61 ;  /* 0x000000ffff0e7224 */ /* 0x000fc600078e003d */
[----:B------:R-:W4:Y:S01]  /*dc30*/  LDL R47, [R1+0x284] ;  /* 0x00028400012f7983 */ /* 0x000f220000100800 */
[----:B------:R-:W-:Y:S02]  /*dc40*/  IMAD.MOV.U32 R60, RZ, RZ, R62 ;  /* 0x000000ffff3c7224 */ /* 0x000fe400078e003e */
[----:B------:R-:W-:Y:S01]  /*dc50*/  IMAD.MOV.U32 R61, RZ, RZ, R22 ;  /* 0x000000ffff3d7224 */ /* 0x000fe200078e0016 */
[----:B------:R-:W-:Y:S01]  /*dc60*/  STL.64 [R1+0x110], R118 ;  /* 0x0001107601007387 */ /* 0x000fe20000100a00 */
[----:B------:R-:W-:-:S03]  /*dc70*/  IMAD.MOV.U32 R22, RZ, RZ, R63 ;  /* 0x000000ffff167224 */ /* 0x000fc600078e003f */
[----:B------:R-:W-:Y:S01]  /*dc80*/  STL.64 [R1+0x118], R94 ;  /* 0x0001185e01007387 */ /* 0x000fe20000100a00 */
[----:B------:R-:W-:-:S03]  /*dc90*/  IMAD.MOV.U32 R62, RZ, RZ, R64 ;  /* 0x000000ffff3e7224 */ /* 0x000fc600078e0040 */
[----:B------:R-:W-:Y:S01]  /*dca0*/  STL.64 [R1+0x120], R6 ;  /* 0x0001200601007387 */ /* 0x000fe20000100a00 */
[----:B------:R-:W-:-:S03]  /*dcb0*/  IMAD.MOV.U32 R63, RZ, RZ, R24 ;  /* 0x000000ffff3f7224 */ /* 0x000fc600078e0018 */
[----:B------:R-:W-:Y:S01]  /*dcc0*/  STL.64 [R1+0x128], R12 ;  /* 0x0001280c01007387 */ /* 0x000fe20000100a00 */
[----:B------:R-:W-:-:S03]  /*dcd0*/  IMAD.MOV.U32 R24, RZ, RZ, R65 ;  /* 0x000000ffff187224 */ /* 0x000fc600078e0041 */
[----:B------:R-:W-:Y:S01]  /*dce0*/  STL.64 [R1+0x130], R54 ;  /* 0x0001303601007387 */ /* 0x000fe20000100a00 */
        /* <DEDUP_REMOVED lines=8> */
[----:B------:R-:W4:Y:S01]  /*dd70*/  LDL R83, [R1+0x4c8] ;  /* 0x0004c80001537983 */ /* 0x000f220000100800 */
[----:B------:R-:W-:-:S03]  /*dd80*/  IMAD.MOV.U32 R36, RZ, RZ, R79 ;  /* 0x000000ffff247224 */ /* 0x000fc600078e004f */
[----:B------:R-:W4:Y:S01]  /*dd90*/  LDL R5, [R1+0x4cc] ;  /* 0x0004cc0001057983 */ /* 0x000f220000100800 */
[----:B------:R-:W-:-:S03]  /*dda0*/  IMAD.MOV.U32 R78, RZ, RZ, R80 ;  /* 0x000000ffff4e7224 */ /* 0x000fc600078e0050 */
[----:B------:R-:W-:Y:S01]  /*ddb0*/  STL.64 [R1+0x150], R62 ;  /* 0x0001503e01007387 */ /* 0x000fe20000100a00 */
[----:B------:R-:W-:-:S03]  /*ddc0*/  IMAD.MOV.U32 R79, RZ, RZ, R38 ;  /* 0x000000ffff4f7224 */ /* 0x000fc600078e0026 */
[----:B------:R-:W-:Y:S04]  /*ddd0*/  STL.64 [R1+0x158], R24 ;  /* 0x0001581801007387 */ /* 0x000fe80000100a00 */
[----:B------:R-:W-:Y:S04]  /*dde0*/  STL.64 [R1+0x160], R64 ;  /* 0x0001604001007387 */ /* 0x000fe80000100a00 */
[----:B------:R-:W4:Y:S04]  /*ddf0*/  LDL R101, [R1+0x4d0] ;  /* 0x0004d00001657983 */ /* 0x000f280000100800 */
[----:B------:R-:W4:Y:S04]  /*de00*/  LDL R102, [R1+0x4d4] ;  /* 0x0004d40001667983 */ /* 0x000f280000100800 */
[----:B------:R-:W-:Y:S04]  /*de10*/  STL.64 [R1+0x168], R26 ;  /* 0x0001681a01007387 */ /* 0x000fe80000100a00 */
[----:B------:R-:W-:Y:S04]  /*de20*/  STL.64 [R1+0x170], R66 ;  /* 0x0001704201007387 */ /* 0x000fe80000100a00 */
[----:B------:R-:W-:Y:S04]  /*de30*/  STL.64 [R1+0x178], R36 ;  /* 0x0001782401007387 */ /* 0x000fe80000100a00 */
[----:B------:R-:W-:Y:S04]  /*de40*/  STL.64 [R1+0x180], R78 ;  /* 0x0001804e01007387 */ /* 0x000fe80000100a00 */
[----:B------:R-:W4:Y:S04]  /*de50*/  LDL R140, [R1+0x4c4] ;  /* 0x0004c400018c7983 */ /* 0x000f280000100800 */
[----:B------:R-:W4:Y:S04]  /*de60*/  LDL R134, [R1+0x4c0] ;  /* 0x0004c00001867983 */ /* 0x000f280000100800 */
[----:B------:R-:W4:Y:S04]  /*de70*/  LDL R39, [R1+0x4bc] ;  /* 0x0004bc0001277983 */ /* 0x000f280000100800 */
[----:B------:R-:W4:Y:S04]  /*de80*/  LDL R120, [R1+0x4b8] ;  /* 0x0004b80001787983 */ /* 0x000f280000100800 */
[----:B------:R-:W4:Y:S04]  /*de90*/  LDL R135, [R1+0x4b4] ;  /* 0x0004b40001877983 */ /* 0x000f280000100800 */
[----:B------:R-:W4:Y:S04]  /*dea0*/  LDL R123, [R1+0x4b0] ;  /* 0x0004b000017b7983 */ /* 0x000f280000100800 */
[----:B------:R-:W-:Y:S04]  /*deb0*/  STL [R1+0x668], R160 ;  /* 0x000668a001007387 */ /* 0x000fe80000100800 */
[----:B------:R0:W-:Y:S04]  /*dec0*/  STL [R1+0x7f8], R160 ;  /* 0x0007f8a001007387 */ /* 0x0001e80000100800 */
[----:B0-----:R-:W4:Y:S04]  /*ded0*/  LDL.LU R160, [R1+0x38c] ;  /* 0x00038c0001a07983 */ /* 0x001f280000300800 */
[----:B------:R-:W-:Y:S04]  /*dee0*/  STL [R1+0x664], R161 ;  /* 0x000664a101007387 */ /* 0x000fe80000100800 */
[----:B------:R0:W-:Y:S04]  /*def0*/  STL [R1+0x7f4], R161 ;  /* 0x0007f4a101007387 */ /* 0x0001e80000100800 */
[----:B0-----:R-:W4:Y:S04]  /*df00*/  LDL.LU R161, [R1+0x390] ;  /* 0x0003900001a17983 */ /* 0x001f280000300800 */
[----:B--2---:R0:W-:Y:S04]  /*df10*/  @P5 STL [R1+0x190], R103 ;  /* 0x0001906701005387 */ /* 0x0041e80000100800 */
[----:B0-----:R-:W2:Y:S04]  /*df20*/  LDL R103, [R1+0x198] ;  /* 0x0001980001677983 */ /* 0x001ea80000100800 */
[----:B---3--:R0:W-:Y:S04]  /*df30*/  @P5 STL [R1+0x194], R164 ;  /* 0x000194a401005387 */ /* 0x0081e80000100800 */
[----:B0-----:R-:W3:Y:S04]  /*df40*/  LDL R164, [R1+0x19c] ;  /* 0x00019c0001a47983 */ /* 0x001ee80000100800 */
[----:B------:R-:W-:Y:S04]  /*df50*/  STL [R1+0x670], R158 ;  /* 0x0006709e01007387 */ /* 0x000fe80000100800 */
[----:B------:R0:W-:Y:S04]  /*df60*/  STL [R1+0x7fc], R158 ;  /* 0x0007fc9e01007387 */ /* 0x0001e80000100800 */
[----:B0-----:R-:W2:Y:S01]  /*df70*/  LDL.LU R158, [R1+0x388] ;  /* 0x00038800019e7983 */ /* 0x001ea20000300800 */
[----:B------:R-:W-:-:S02]  /*df80*/  ISETP.GT.AND P4, PT, R4, 0x1, PT ;  /* 0x000000010400780c */ /* 0x000fc40003f84270 */
[----:B------:R-:W-:-:S11]  /*df90*/  ISETP.GT.AND P2, PT, R4, 0x2, PT ;  /* 0x000000020400780c */ /* 0x000fd60003f44270 */
[----:B----4-:R-:W4:Y:S04]  /*dfa0*/  @P4 LDG.E.U16 R47, desc[UR24][R78.64] ;  /* 0x000000184e2f4981 */ /* 0x010f28000c1e1500 */
[----:B------:R-:W3:Y:S04]  /*dfb0*/  @P2 LDG.E.U16 R101, desc[UR24][R26.64] ;  /* 0x000000181a652981 */ /* 0x000ee8000c1e1500 */
[----:B------:R-:W3:Y:S04]  /*dfc0*/  @P2 LDG.E.U16 R102, desc[UR24][R66.64] ;  /* 0x0000001842662981 */ /* 0x000ee8000c1e1500 */
[----:B--2---:R-:W2:Y:S01]  /*dfd0*/  @P4 LDG.E.U16 R158, desc[UR24][R36.64] ;  /* 0x00000018249e4981 */ /* 0x004ea2000c1e1500 */
[----:B------:R-:W-:-:S02]  /*dfe0*/  ISETP.GT.AND P3, PT, R4, 0x3, PT ;  /* 0x000000030400780c */ /* 0x000fc40003f64270 */
[C---:B------:R-:W-:Y:S01]  /*dff0*/  ISETP.GT.AND P6, PT, R4.reuse, 0x4, PT ;  /* 0x000000040400780c */ /* 0x040fe20003fc4270 */
[----:B------:R-:W-:Y:S01]  /*e000*/  STL [R1+0x66c], R159 ;  /* 0x00066c9f01007387 */ /* 0x000fe20000100800 */
[----:B------:R-:W-:-:S03]  /*e010*/  ISETP.GT.AND P5, PT, R4, 0x5, PT ;  /* 0x000000050400780c */ /* 0x000fc60003fa4270 */
[----:B------:R-:W-:Y:S06]  /*e020*/  STL [R1+0x800], R159 ;  /* 0x0008009f01007387 */ /* 0x000fec0000100800 */
[----:B------:R-:W3:Y:S04]  /*e030*/  @P3 LDG.E.U16 R83, desc[UR24][R24.64] ;  /* 0x0000001818533981 */ /* 0x000ee8000c1e1500 */
[----:B------:R-:W3:Y:S04]  /*e040*/  @P3 LDG.E.U16 R5, desc[UR24][R64.64] ;  /* 0x0000001840053981 */ /* 0x000ee8000c1e1500 */
[----:B------:R-:W3:Y:S04]  /*e050*/  @P6 LDG.E.U16 R134, desc[UR24][R22.64] ;  /* 0x0000001816866981 */ /* 0x000ee8000c1e1500 */
[----:B------:R-:W3:Y:S04]  /*e060*/  @P6 LDG.E.U16 R140, desc[UR24][R62.64] ;  /* 0x000000183e8c6981 */ /* 0x000ee8000c1e1500 */
[----:B------:R-:W3:Y:S04]  /*e070*/  @P5 LDG.E.U16 R120, desc[UR24][R14.64] ;  /* 0x000000180e785981 */ /* 0x000ee8000c1e1500 */
[----:B------:R-:W3:Y:S04]  /*e080*/  @P5 LDG.E.U16 R39, desc[UR24][R60.64] ;  /* 0x000000183c275981 */ /* 0x000ee8000c1e1500 */
[----:B--2---:R-:W-:Y:S04]  /*e090*/  STL [R1+0x804], R158 ;  /* 0x0008049e01007387 */ /* 0x004fe80000100800 */
[----:B----4-:R-:W-:Y:S01]  /*e0a0*/  @P4 STL [R1+0x284], R47 ;  /* 0x0002842f01004387 */ /* 0x010fe20000100800 */
[----:B------:R-:W-:-:S03]  /*e0b0*/  ISETP.GT.AND P4, PT, R4, 0x6, PT ;  /* 0x000000060400780c */ /* 0x000fc60003f84270 */
[----:B---3--:R-:W-:Y:S04]  /*e0c0*/  @P2 STL [R1+0x4d0], R101 ;  /* 0x0004d06501002387 */ /* 0x008fe80000100800 */
[----:B------:R-:W-:Y:S01]  /*e0d0*/  @P2 STL [R1+0x4d4], R102 ;  /* 0x0004d46601002387 */ /* 0x000fe20000100800 */
[----:B------:R-:W-:-:S05]  /*e0e0*/  ISETP.GT.AND P2, PT, R4, 0x7, PT ;  /* 0x000000070400780c */ /* 0x000fca0003f44270 */
[----:B------:R-:W2:Y:S04]  /*e0f0*/  @P4 LDG.E.U16 R135, desc[UR24][R54.64] ;  /* 0x0000001836874981 */ /* 0x000ea8000c1e1500 */
[----:B------:R-:W3:Y:S04]  /*e100*/  @P4 LDG.E.U16 R123, desc[UR24][R12.64] ;  /* 0x000000180c7b4981 */ /* 0x000ee8000c1e1500 */
[----:B------:R-:W4:Y:S04]  /*e110*/  @P2 LDG.E.U16 R100, desc[UR24][R6.64] ;  /* 0x0000001806642981 */ /* 0x000f28000c1e1500 */
[----:B------:R-:W3:Y:S04]  /*e120*/  @P2 LDG.E.U16 R46, desc[UR24][R94.64] ;  /* 0x000000185e2e2981 */ /* 0x000ee8000c1e1500 */
[----:B------:R-:W-:Y:S04]  /*e130*/  @P3 STL [R1+0x4c8], R83 ;  /* 0x0004c85301003387 */ /* 0x000fe80000100800 */
[----:B------:R-:W-:Y:S04]  /*e140*/  @P3 STL [R1+0x4cc], R5 ;  /* 0x0004cc0501003387 */ /* 0x000fe80000100800 */
[----:B------:R0:W-:Y:S04]  /*e150*/  @P6 STL [R1+0x4c0], R134 ;  /* 0x0004c08601006387 */ /* 0x0001e80000100800 */
[----:B0-----:R-:W4:Y:S04]  /*e160*/  LDL R134, [R1+0x4a4] ;  /* 0x0004a40001867983 */ /* 0x001f280000100800 */
[----:B------:R0:W-:Y:S04]  /*e170*/  @P6 STL [R1+0x4c4], R140 ;  /* 0x0004c48c01006387 */ /* 0x0001e80000100800 */
[----:B0-----:R-:W4:Y:S04]  /*e180*/  LDL R140, [R1+0x4a0] ;  /* 0x0004a000018c7983 */ /* 0x001f280000100800 */
[----:B------:R0:W-:Y:S04]  /*e190*/  @P5 STL [R1+0x4b8], R120 ;  /* 0x0004b87801005387 */ /* 0x0001e80000100800 */
[----:B------:R-:W-:Y:S04]  /*e1a0*/  @P5 STL [R1+0x4bc], R39 ;  /* 0x0004bc2701005387 */ /* 0x000fe80000100800 */
[----:B0-----:R-:W4:Y:S04]  /*e1b0*/  LDL R120, [R1+0x490] ;  /* 0x0004900001787983 */ /* 0x001f280000100800 */
[----:B--2---:R0:W-:Y:S04]  /*e1c0*/  @P4 STL [R1+0x4b4], R135 ;  /* 0x0004b48701004387 */ /* 0x0041e80000100800 */
[----:B0-----:R-:W2:Y:S04]  /*e1d0*/  LDL R135, [R1+0x1a0] ;  /* 0x0001a00001877983 */ /* 0x001ea80000100800 */
[----:B---3--:R-:W-:Y:S04]  /*e1e0*/  @P4 STL [R1+0x4b0], R123 ;  /* 0x0004b07b01004387 */ /* 0x008fe80000100800 */
[----:B----4-:R0:W-:Y:S04]  /*e1f0*/  STL [R1+0x4ac], R100 ;  /* 0x0004ac6401007387 */ /* 0x0101e80000100800 */
[----:B0-----:R-:W3:Y:S04]  /*e200*/  LDL.LU R100, [R1+0x8cc] ;  /* 0x0008cc0001647983 */ /* 0x001ee80000300800 */
[----:B------:R0:W-:Y:S04]  /*e210*/  STL [R1+0x4a8], R46 ;  /* 0x0004a82e01007387 */ /* 0x0001e80000100800 */
[----:B0-----:R-:W4:Y:S01]  /*e220*/  LDL.LU R46, [R1+0x8c8] ;  /* 0x0008c800012e7983 */ /* 0x001f220000300800 */
[----:B------:R-:W-:-:S02]  /*e230*/  ISETP.GT.AND P3, PT, R4, 0x8, PT ;  /* 0x000000080400780c */ /* 0x000fc40003f64270 */
[C---:B------:R-:W-:Y:S01]  /*e240*/  ISETP.GT.AND P6, PT, R4.reuse, 0x9, PT ;  /* 0x000000090400780c */ /* 0x040fe20003fc4270 */
[----:B------:R-:W2:Y:S01]  /*e250*/  LDL.LU R5, [R1] ;  /* 0x0000000001057983 */ /* 0x000ea20000300800 */
[C---:B------:R-:W-:Y:S02]  /*e260*/  ISETP.GT.AND P5, PT, R4.reuse, 0xa, PT ;  /* 0x0000000a0400780c */ /* 0x040fe40003fa4270 */
[C---:B------:R-:W-:Y:S01]  /*e270*/  ISETP.GT.AND P4, PT, R4.reuse, 0xb, PT ;  /* 0x0000000b0400780c */ /* 0x040fe20003f84270 */
[----:B------:R-:W2:Y:S01]  /*e280*/  LDL R123, [R1+0x1a4] ;  /* 0x0001a400017b7983 */ /* 0x000ea20000100800 */
[----:B------:R-:W-:-:S05]  /*e290*/  ISETP.GT.AND P2, PT, R4, 0xc, PT ;  /* 0x0000000c0400780c */ /* 0x000fca0003f44270 */
[----:B------:R-:W2:Y:S04]  /*e2a0*/  @P3 LDG.E.U16 R164, desc[UR24][R116.64] ;  /* 0x0000001874a43981 */ /* 0x000ea8000c1e1500 */
[----:B------:R-:W2:Y:S01]  /*e2b0*/  @P3 LDG.E.U16 R103, desc[UR24][R118.64] ;  /* 0x0000001876673981 */ /* 0x000ea2000c1e1500 */
[----:B------:R-:W-:Y:S02]  /*e2c0*/  PRMT R141, RZ, 0x7610, R141 ;  /* 0x00007610ff8d7816 */ /* 0x000fe4000000008d */
[----:B------:R-:W-:Y:S01]  /*e2d0*/  PRMT R121, RZ, 0x7610, R121 ;  /* 0x00007610ff797816 */ /* 0x000fe20000000079 */
[----:B------:R-:W2:Y:S01]  /*e2e0*/  @P6 LDG.E.U16 R161, desc[UR24][R44.64] ;  /* 0x000000182ca16981 */ /* 0x000ea2000c1e1500 */
[----:B------:R-:W-:-:S03]  /*e2f0*/  PRMT R122, RZ, 0x7610, R122 ;  /* 0x00007610ff7a7816 */ /* 0x000fc6000000007a */
[----:B------:R-:W2:Y:S04]  /*e300*/  @P5 LDG.E.U16 R134, desc[UR24][R92.64] ;  /* 0x000000185c865981 */ /* 0x000ea8000c1e1500 */
[----:B------:R-:W2:Y:S04]  /*e310*/  @P5 LDG.E.U16 R140, desc[UR24][R42.64] ;  /* 0x000000182a8c5981 */ /* 0x000ea8000c1e1500 */
[----:B------:R-:W2:Y:S04]  /*e320*/  @P4 LDG.E.U16 R141, desc[UR24][R30.64] ;  /* 0x000000181e8d4981 */ /* 0x000ea8000c1e1500 */
[----:B------:R-:W2:Y:S04]  /*e330*/  @P4 LDG.E.U16 R121, desc[UR24][R40.64] ;  /* 0x0000001828794981 */ /* 0x000ea8000c1e1500 */
[----:B------:R-:W2:Y:S04]  /*e340*/  @P2 LDG.E.U16 R122, desc[UR24][R28.64] ;  /* 0x000000181c7a2981 */ /* 0x000ea8000c1e1500 */
[----:B------:R-:W2:Y:S04]  /*e350*/  LDL R119, [R1+0x48c] ;  /* 0x00048c0001777983 */ /* 0x000ea80000100800 */
[----:B------:R-:W2:Y:S04]  /*e360*/  LDL R118, [R1+0x488] ;  /* 0x0004880001767983 */ /* 0x000ea80000100800 */
[----:B------:R-:W2:Y:S01]  /*e370*/  @P2 LDG.E.U16 R120, desc[UR24][R10.64] ;  /* 0x000000180a782981 */ /* 0x000ea2000c1e1500 */
[----:B---3--:R-:W-:-:S02]  /*e380*/  IMAD.MOV.U32 R6, RZ, RZ, R100 ;  /* 0x000000ffff067224 */ /* 0x008fc400078e0064 */
[----:B----4-:R-:W-:-:S05]  /*e390*/  IMAD.MOV.U32 R7, RZ, RZ, R46 ;  /* 0x000000ffff077224 */ /* 0x010fca00078e002e */
[----:B------:R-:W3:Y:S04]  /*e3a0*/  @P6 LDG.E.U16 R160, desc[UR24][R6.64] ;  /* 0x0000001806a06981 */ /* 0x000ee8000c1e1500 */
[----:B--2---:R0:W-:Y:S04]  /*e3b0*/  @P3 STL [R1+0x19c], R164 ;  /* 0x00019ca401003387 */ /* 0x0041e80000100800 */
[----:B0-----:R-:W2:Y:S04]  /*e3c0*/  LDL.LU R164, [R1+0x394] ;  /* 0x0003940001a47983 */ /* 0x001ea80000300800 */
[----:B------:R0:W-:Y:S04]  /*e3d0*/  @P3 STL [R1+0x198], R103 ;  /* 0x0001986701003387 */ /* 0x0001e80000100800 */
[----:B------:R-:W-:Y:S04]  /*e3e0*/  STL.64 [R1+0x100], R6 ;  /* 0x0001000601007387 */ /* 0x000fe80000100a00 */
[----:B------:R-:W4:Y:S04]  /*e3f0*/  LDL R117, [R1+0x484] ;  /* 0x0004840001757983 */ /* 0x000f280000100800 */
[----:B------:R-:W2:Y:S04]  /*e400*/  LDL R116, [R1+0x480] ;  /* 0x0004800001747983 */ /* 0x000ea80000100800 */
[----:B---3--:R-:W-:Y:S04]  /*e410*/  STL [R1+0x808], R160 ;  /* 0x000808a001007387 */ /* 0x008fe80000100800 */
[----:B0-----:R-:W3:Y:S04]  /*e420*/  LDL R103, [R1+0x47c] ;  /* 0x00047c0001677983 */ /* 0x001ee80000100800 */
[----:B------:R-:W-:Y:S04]  /*e430*/  STL [R1+0x810], R161 ;  /* 0x000810a101007387 */ /* 0x000fe80000100800 */
[----:B------:R0:W-:Y:S04]  /*e440*/  @P5 STL [R1+0x4a4], R134 ;  /* 0x0004a48601005387 */ /* 0x0001e80000100800 */
[----:B0-----:R-:W2:Y:S04]  /*e450*/  LDL R134, [R1+0x478] ;  /* 0x0004780001867983 */ /* 0x001ea80000100800 */
[----:B------:R-:W-:Y:S04]  /*e460*/  @P5 STL [R1+0x4a0], R140 ;  /* 0x0004a08c01005387 */ /* 0x000fe80000100800 */
[----:B------:R-:W2:Y:S04]  /*e470*/  LDL.LU.64 R30, [R1+0x8c0] ;  /* 0x0008c000011e7983 */ /* 0x000ea80000300a00 */
[----:B------:R0:W-:Y:S04]  /*e480*/  STL [R1+0x49c], R141 ;  /* 0x00049c8d01007387 */ /* 0x0001e80000100800 */
[----:B0-----:R-:W2:Y:S04]  /*e490*/  LDL.LU R141, [R1+0x8bc] ;  /* 0x0008bc00018d7983 */ /* 0x001ea80000300800 */
[----:B------:R0:W-:Y:S04]  /*e4a0*/  STL [R1+0x498], R121 ;  /* 0x0004987901007387 */ /* 0x0001e80000100800 */
[----:B0-----:R-:W3:Y:S04]  /*e4b0*/  LDL.LU R121, [R1+0x8b8] ;  /* 0x0008b80001797983 */ /* 0x001ee80000300800 */
[----:B------:R-:W3:Y:S04]  /*e4c0*/  LDL.LU.64 R28, [R1+0x8b0] ;  /* 0x0008b000011c7983 */ /* 0x000ee80000300a00 */
[----:B------:R0:W-:Y:S04]  /*e4d0*/  STL [R1+0x494], R122 ;  /* 0x0004947a01007387 */ /* 0x0001e80000100800 */
[----:B0-----:R-:W3:Y:S01]  /*e4e0*/  LDL.LU R122, [R1+0x8a8] ;  /* 0x0008a800017a7983 */ /* 0x001ee20000300800 */
[C---:B------:R-:W-:Y:S01]  /*e4f0*/  ISETP.GT.AND P6, PT, R4.reuse, 0xd, PT ;  /* 0x0000000d0400780c */ /* 0x040fe20003fc4270 */
[----:B------:R-:W-:Y:S01]  /*e500*/  IMAD.MOV.U32 R24, RZ, RZ, R5 ;  /* 0x000000ffff187224 */ /* 0x000fe200078e0005 */
[C---:B------:R-:W-:Y:S01]  /*e510*/  ISETP.GT.AND P3, PT, R4.reuse, 0x10, PT ;  /* 0x000000100400780c */ /* 0x040fe20003f64270 */
[----:B------:R-:W3:Y:S01]  /*e520*/  LDL.LU.64 R10, [R1+0x8a0] ;  /* 0x0008a000010a7983 */ /* 0x000ee20000300a00 */
[----:B------:R-:W-:-:S11]  /*e530*/  ISETP.GT.AND P5, PT, R4, 0xe, PT ;  /* 0x0000000e0400780c */ /* 0x000fd60003fa4270 */
[----:B------:R-:W3:Y:S04]  /*e540*/  @P3 LDG.E.U16 R135, desc[UR24][R8.64] ;  /* 0x0000001808873981 */ /* 0x000ee8000c1e1500 */
[----:B------:R-:W3:Y:S04]  /*e550*/  @P3 LDG.E.U16 R123, desc[UR24][R144.64] ;  /* 0x00000018907b3981 */ /* 0x000ee8000c1e1500 */
[----:B----4-:R-:W4:Y:S04]  /*e560*/  @P5 LDG.E.U16 R117, desc[UR24][R142.64] ;  /* 0x000000188e755981 */ /* 0x010f28000c1e1500 */
[----:B------:R-:W4:Y:S04]  /*e570*/  LDL.LU.64 R8, [R1+0x898] ;  /* 0x0008980001087983 */ /* 0x000f280000300a00 */
[----:B------:R-:W4:Y:S04]  /*e580*/  LDL.LU R14, [R1+0x28] ;  /* 0x00002800010e7983 */ /* 0x000f280000300800 */
[----:B------:R-:W4:Y:S04]  /*e590*/  LDL.LU R13, [R1+0x48] ;  /* 0x00004800010d7983 */ /* 0x000f280000300800 */
[----:B------:R-:W4:Y:S04]  /*e5a0*/  LDL.LU R12, [R1+0x2c] ;  /* 0x00002c00010c7983 */ /* 0x000f280000300800 */
[----:B------:R-:W4:Y:S01]  /*e5b0*/  LDL.LU R7, [R1+0x4c] ;  /* 0x00004c0001077983 */ /* 0x000f220000300800 */
[----:B--2---:R-:W-:-:S02]  /*e5c0*/  IMAD.MOV.U32 R22, RZ, RZ, R141 ;  /* 0x000000ffff167224 */ /* 0x004fc400078e008d */
[----:B---3--:R-:W-:Y:S01]  /*e5d0*/  IMAD.MOV.U32 R23, RZ, RZ, R121 ;  /* 0x000000ffff177224 */ /* 0x008fe200078e0079 */
[----:B------:R-:W2:Y:S04]  /*e5e0*/  @P5 LDG.E.U16 R116, desc[UR24][R162.64] ;  /* 0x00000018a2745981 */ /* 0x000ea8000c1e1500 */
[----:B------:R-:W3:Y:S01]  /*e5f0*/  @P6 LDG.E.U16 R118, desc[UR24][R22.64] ;  /* 0x0000001816766981 */ /* 0x000ee2000c1e1500 */
[----:B------:R-:W-:-:S05]  /*e600*/  IMAD.MOV.U32 R25, RZ, RZ, R122 ;  /* 0x000000ffff197224 */ /* 0x000fca00078e007a */
[----:B------:R-:W2:Y:S04]  /*e610*/  @P6 LDG.E.U16 R119, desc[UR24][R24.64] ;  /* 0x0000001818776981 */ /* 0x000ea8000c1e1500 */
[----:B------:R-:W-:Y:S04]  /*e620*/  @P2 STL [R1+0x490], R120 ;  /* 0x0004907801002387 */ /* 0x000fe80000100800 */
[----:B------:R-:W-:Y:S04]  /*e630*/  STL.64 [R1+0xc0], R24 ;  /* 0x0000c01801007387 */ /* 0x000fe80000100a00 */
[----:B------:R-:W4:Y:S04]  /*e640*/  LDL.LU R6, [R1+0x30] ;  /* 0x0000300001067983 */ /* 0x000f280000300800 */
[----:B------:R-:W-:Y:S04]  /*e650*/  STL.64 [R1+0xb8], R22 ;  /* 0x0000b81601007387 */ /* 0x000fe80000100a00 */
[----:B------:R-:W4:Y:S04]  /*e660*/  LDL.LU R5, [R1+0x50] ;  /* 0x0000500001057983 */ /* 0x000f280000300800 */
[----:B---3--:R0:W-:Y:S04]  /*e670*/  @P6 STL [R1+0x488], R118 ;  /* 0x0004887601006387 */ /* 0x0081e80000100800 */
[----:B--2---:R-:W-:Y:S04]  /*e680*/  @P6 STL [R1+0x48c], R119 ;  /* 0x00048c7701006387 */ /* 0x004fe80000100800 */
[----:B------:R-:W2:Y:S04]  /*e690*/  LDL.LU.64 R144, [R1+0x890] ;  /* 0x0008900001907983 */ /* 0x000ea80000300a00 */
[----:B0-----:R-:W3:Y:S04]  /*e6a0*/  LDL R118, [R1+0x1ac] ;  /* 0x0001ac0001767983 */ /* 0x001ee80000100800 */
[----:B------:R-:W2:Y:S04]  /*e6b0*/  LDL.LU.64 R142, [R1+0x888] ;  /* 0x00088800018e7983 */ /* 0x000ea80000300a00 */
[----:B------:R-:W2:Y:S01]  /*e6c0*/  LDL.LU.64 R162, [R1+0x880] ;  /* 0x0008800001a27983 */ /* 0x000ea20000300a00 */
[----:B------:R-:W-:-:S02]  /*e6d0*/  ISETP.GT.AND P4, PT, R4, 0xf, PT ;  /* 0x0000000f0400780c */ /* 0x000fc40003f84270 */
[----:B------:R-:W-:-:S11]  /*e6e0*/  ISETP.GT.AND P2, PT, R4, 0x18, PT ;  /* 0x000000180400780c */ /* 0x000fd60003f44270 */
[----:B------:R-:W2:Y:S04]  /*e6f0*/  @P4 LDG.E.U16 R103, desc[UR24][R126.64] ;  /* 0x000000187e674981 */ /* 0x000ea8000c1e1500 */
[----:B------:R0:W-:Y:S04]  /*e700*/  @P3 STL [R1+0x1a4], R123 ;  /* 0x0001a47b01003387 */ /* 0x0001e80000100800 */
[----:B------:R-:W2:Y:S04]  /*e710*/  @P4 LDG.E.U16 R134, desc[UR24][R124.64] ;  /* 0x000000187c864981 */ /* 0x000ea8000c1e1500 */
[----:B0-----:R-:W2:Y:S01]  /*e720*/  LDL R123, [R1+0x474] ;  /* 0x00047400017b7983 */ /* 0x001ea20000100800 */
[----:B------:R-:W-:Y:S01]  /*e730*/  ISETP.GT.AND P6, PT, R4, 0x11, PT ;  /* 0x000000110400780c */ /* 0x000fe20003fc4270 */
[----:B----4-:R-:W-:-:S02]  /*e740*/  IMAD.MOV.U32 R38, RZ, RZ, R7 ;  /* 0x000000ffff267224 */ /* 0x010fc400078e0007 */
[----:B------:R-:W-:Y:S02]  /*e750*/  IMAD.MOV.U32 R39, RZ, RZ, R12 ;  /* 0x000000ffff277224 */ /* 0x000fe400078e000c */
[----:B------:R-:W-:Y:S02]  /*e760*/  IMAD.MOV.U32 R36, RZ, RZ, R13 ;  /* 0x000000ffff247224 */ /* 0x000fe400078e000d */
[----:B------:R-:W-:Y:S01]  /*e770*/  IMAD.MOV.U32 R37, RZ, RZ, R14 ;  /* 0x000000ffff257224 */ /* 0x000fe200078e000e */
[----:B---3--:R-:W3:Y:S04]  /*e780*/  @P2 LDG.E.U16 R118, desc[UR24][R104.64] ;  /* 0x0000001868762981 */ /* 0x008ee8000c1e1500 */
[----:B--2---:R-:W2:Y:S04]  /*e790*/  @P2 LDG.E.U16 R163, desc[UR24][R106.64] ;  /* 0x000000186aa32981 */ /* 0x004ea8000c1e1500 */
[----:B------:R0:W-:Y:S04]  /*e7a0*/  @P5 STL [R1+0x484], R117 ;  /* 0x0004847501005387 */ /* 0x0001e80000100800 */
[----:B0-----:R-:W4:Y:S04]  /*e7b0*/  LDL R117, [R1+0x470] ;  /* 0x0004700001757983 */ /* 0x001f280000100800 */
[----:B------:R0:W-:Y:S04]  /*e7c0*/  @P5 STL [R1+0x480], R116 ;  /* 0x0004807401005387 */ /* 0x0001e80000100800 */
[----:B0-----:R-:W3:Y:S04]  /*e7d0*/  LDL R116, [R1+0x46c] ;  /* 0x00046c0001747983 */ /* 0x001ee80000100800 */
[----:B------:R-:W-:Y:S04]  /*e7e0*/  @P3 STL [R1+0x1a0], R135 ;  /* 0x0001a08701003387 */ /* 0x000fe80000100800 */
[----:B------:R-:W3:Y:S04]  /*e7f0*/  LDL.LU.64 R126, [R1+0x878] ;  /* 0x00087800017e7983 */ /* 0x000ee80000300a00 */
[----:B------:R0:W-:Y:S04]  /*e800*/  @P4 STL [R1+0x47c], R103 ;  /* 0x00047c6701004387 */ /* 0x0001e80000100800 */
[----:B0-----:R-:W3:Y:S04]  /*e810*/  LDL R103, [R1+0x468] ;  /* 0x0004680001677983 */ /* 0x001ee80000100800 */
[----:B------:R-:W3:Y:S04]  /*e820*/  LDL.LU.64 R124, [R1+0x870] ;  /* 0x00087000017c7983 */ /* 0x000ee80000300a00 */
[----:B------:R-:W3:Y:S04]  /*e830*/  LDL.LU.64 R106, [R1+0x868] ;  /* 0x00086800016a7983 */ /* 0x000ee80000300a00 */
[----:B--2---:R0:W-:Y:S04]  /*e840*/  STL [R1+0x1a8], R163 ;  /* 0x0001a8a301007387 */ /* 0x0041e80000100800 */
[----:B0-----:R-:W2:Y:S01]  /*e850*/  LDL.LU R163, [R1+0x860] ;  /* 0x0008600001a37983 */ /* 0x001ea20000300800 */
[----:B------:R-:W-:Y:S01]  /*e860*/  IMAD.MOV.U32 R7, RZ, RZ, R6 ;  /* 0x000000ffff077224 */ /* 0x000fe200078e0006 */
[C---:B------:R-:W-:Y:S01]  /*e870*/  ISETP.GT.AND P3, PT, R4.reuse, 0x12, PT ;  /* 0x000000120400780c */ /* 0x040fe20003f64270 */
[----:B------:R-:W-:Y:S01]  /*e880*/  IMAD.MOV.U32 R6, RZ, RZ, R5 ;  /* 0x000000ffff067224 */ /* 0x000fe200078e0005 */
[----:B------:R-:W-:-:S04]  /*e890*/  ISETP.GT.AND P5, PT, R4, 0x13, PT ;  /* 0x000000130400780c */ /* 0x000fc80003fa4270 */
[----:B------:R-:W2:Y:S07]  /*e8a0*/  @P6 LDG.E.U16 R164, desc[UR24][R6.64] ;  /* 0x0000001806a46981 */ /* 0x000eae000c1e1500 */
[----:B----4-:R-:W4:Y:S04]  /*e8b0*/  @P3 LDG.E.U16 R117, desc[UR24][R86.64] ;  /* 0x0000001856753981 */ /* 0x010f28000c1e1500 */
[----:B------:R-:W4:Y:S04]  /*e8c0*/  @P3 LDG.E.U16 R123, desc[UR24][R36.64] ;  /* 0x00000018247b3981 */ /* 0x000f28000c1e1500 */
[----:B---3--:R-:W3:Y:S04]  /*e8d0*/  @P5 LDG.E.U16 R116, desc[UR24][R84.64] ;  /* 0x0000001854745981 */ /* 0x008ee8000c1e1500 */
[----:B--2---:R-:W2:Y:S04]  /*e8e0*/  @P6 LDG.E.U16 R163, desc[UR24][R38.64] ;  /* 0x0000001826a36981 */ /* 0x004ea8000c1e1500 */
[----:B------:R-:W-:Y:S04]  /*e8f0*/  @P4 STL [R1+0x478], R134 ;  /* 0x0004788601004387 */ /* 0x000fe80000100800 */
[----:B------:R0:W-:Y:S04]  /*e900*/  STL.64 [R1+0x80], R6 ;  /* 0x0000800601007387 */ /* 0x0001e80000100a00 */
[----:B------:R-:W-:Y:S04]  /*e910*/  STL.64 [R1+0x70], R36 ;  /* 0x0000702401007387 */ /* 0x000fe80000100a00 */
[----:B------:R-:W-:Y:S04]  /*e920*/  STL.64 [R1+0x78], R38 ;  /* 0x0000782601007387 */ /* 0x000fe80000100a00 */
[----:B------:R-:W3:Y:S04]  /*e930*/  LDL.LU R22, [R1+0x234] ;  /* 0x0002340001167983 */ /* 0x000ee80000300800 */
[----:B------:R-:W3:Y:S04]  /*e940*/  LDL.LU R15, [R1+0x4dc] ;  /* 0x0004dc00010f7983 */ /* 0x000ee80000300800 */
[----:B------:R-:W3:Y:S04]  /*e950*/  LDL.LU R26, [R1+0x188] ;  /* 0x00018800011a7983 */ /* 0x000ee80000300800 */
[----:B------:R-:W3:Y:S04]  /*e960*/  LDL.LU R25, [R1+0x1c4] ;  /* 0x0001c40001197983 */ /* 0x000ee80000300800 */
[----:B------:R-:W3:Y:S04]  /*e970*/  @P5 LDG.E.U16 R103, desc[UR24][R2.64] ;  /* 0x0000001802675981 */ /* 0x000ee8000c1e1500 */
[----:B------:R-:W3:Y:S04]  /*e980*/  LDL.LU R14, [R1+0x18c] ;  /* 0x00018c00010e7983 */ /* 0x000ee80000300800 */
[----:B------:R-:W3:Y:S04]  /*e990*/  LDL.LU R13, [R1+0x1c8] ;  /* 0x0001c800010d7983 */ /* 0x000ee80000300800 */
[----:B------:R-:W3:Y:S04]  /*e9a0*/  LDL.LU R12, [R1+0x1c0] ;  /* 0x0001c000010c7983 */ /* 0x000ee80000300800 */
[----:B0-----:R-:W3:Y:S04]  /*e9b0*/  LDL.LU R7, [R1+0x1cc] ;  /* 0x0001cc0001077983 */ /* 0x001ee80000300800 */
[----:B------:R0:W-:Y:S04]  /*e9c0*/  STL [R1+0x814], R164 ;  /* 0x000814a401007387 */ /* 0x0001e80000100800 */
[----:B0-----:R-:W3:Y:S04]  /*e9d0*/  LDL.LU R164, [R1+0x1b8] ;  /* 0x0001b80001a47983 */ /* 0x001ee80000300800 */
[----:B--2---:R0:W-:Y:S04]  /*e9e0*/  STL [R1+0x818], R163 ;  /* 0x000818a301007387 */ /* 0x0041e80000100800 */
[----:B0-----:R-:W2:Y:S04]  /*e9f0*/  LDL.LU R163, [R1+0x1b4] ;  /* 0x0001b40001a37983 */ /* 0x001ea80000300800 */
[----:B------:R-:W2:Y:S04]  /*ea00*/  LDL.LU.64 R104, [R1+0x858] ;  /* 0x0008580001687983 */ /* 0x000ea80000300a00 */
[----:B------:R-:W2:Y:S04]  /*ea10*/  LDL.LU R6, [R1+0x54] ;  /* 0x0000540001067983 */ /* 0x000ea80000300800 */
[----:B------:R-:W2:Y:S04]  /*ea20*/  LDL.LU R5, [R1+0x1d0] ;  /* 0x0001d00001057983 */ /* 0x000ea80000300800 */
[----:B------:R-:W-:Y:S04]  /*ea30*/  @P2 STL [R1+0x1ac], R118 ;  /* 0x0001ac7601002387 */ /* 0x000fe80000100800 */
[----:B------:R-:W2:Y:S04]  /*ea40*/  LDL.LU.64 R86, [R1+0x850] ;  /* 0x0008500001567983 */ /* 0x000ea80000300a00 */
[----:B----4-:R0:W-:Y:S04]  /*ea50*/  @P3 STL [R1+0x470], R117 ;  /* 0x0004707501003387 */ /* 0x0101e80000100800 */
[----:B------:R1:W-:Y:S04]  /*ea60*/  @P3 STL [R1+0x474], R123 ;  /* 0x0004747b01003387 */ /* 0x0003e80000100800 */
[----:B------:R-:W4:Y:S04]  /*ea70*/  LDL.LU.64 R84, [R1+0x848] ;  /* 0x0008480001547983 */ /* 0x000f280000300a00 */
[----:B------:R-:W4:Y:S04]  /*ea80*/  LDL.LU R161, [R1+0x1bc] ;  /* 0x0001bc0001a17983 */ /* 0x000f280000300800 */
[----:B------:R-:W4:Y:S04]  /*ea90*/  LDL.LU.64 R2, [R1+0x840] ;  /* 0x0008400001027983 */ /* 0x000f280000300a00 */
[----:B0-----:R-:W4:Y:S04]  /*eaa0*/  LDL R117, [R1+0x460] ;  /* 0x0004600001757983 */ /* 0x001f280000100800 */
[----:B-1----:R-:W4:Y:S04]  /*eab0*/  LDL R123, [R1+0x464] ;  /* 0x00046400017b7983 */ /* 0x002f280000100800 */
[----:B---3--:R0:W-:Y:S04]  /*eac0*/  @P5 STL [R1+0x46c], R116 ;  /* 0x00046c7401005387 */ /* 0x0081e80000100800 */
[----:B0-----:R-:W3:Y:S01]  /*ead0*/  LDL R116, [R1+0x45c] ;  /* 0x00045c0001747983 */ /* 0x001ee20000100800 */
[----:B------:R-:W-:-:S02]  /*eae0*/  ISETP.GT.AND P4, PT, R4, 0x20, PT ;  /* 0x000000200400780c */ /* 0x000fc40003f84270 */
[----:B------:R-:W-:Y:S01]  /*eaf0*/  PRMT R165, RZ, 0x7610, R165 ;  /* 0x00007610ffa57816 */ /* 0x000fe200000000a5 */
[----:B------:R0:W-:Y:S10]  /*eb00*/  @P5 STL [R1+0x468], R103 ;  /* 0x0004686701005387 */ /* 0x0001f40000100800 */
[----:B------:R-:W3:Y:S04]  /*eb10*/  @P4 LDG.E.U16 R165, desc[UR24][R156.64] ;  /* 0x000000189ca54981 */ /* 0x000ee8000c1e1500 */
[----:B0-----:R-:W3:Y:S01]  /*eb20*/  LDL R103, [R1+0x458] ;  /* 0x0004580001677983 */ /* 0x001ee20000100800 */
[----:B------:R-:W-:-:S02]  /*eb30*/  ISETP.GT.AND P2, PT, R4, 0x14, PT ;  /* 0x000000140400780c */ /* 0x000fc40003f44270 */
[----:B------:R-:W-:Y:S01]  /*eb40*/  ISETP.GT.AND P3, PT, R4, 0x15, PT ;  /* 0x000000150400780c */ /* 0x000fe20003f64270 */
[----:B------:R-:W-:Y:S02]  /*eb50*/  IMAD.MOV.U32 R38, RZ, RZ, R7 ;  /* 0x000000ffff267224 */ /* 0x000fe400078e0007 */
[----:B------:R-:W-:Y:S02]  /*eb60*/  IMAD.MOV.U32 R39, RZ, RZ, R12 ;  /* 0x000000ffff277224 */ /* 0x000fe400078e000c */
[----:B------:R-:W-:Y:S02]  /*eb70*/  IMAD.MOV.U32 R36, RZ, RZ, R13 ;  /* 0x000000ffff247224 */ /* 0x000fe400078e000d */
[----:B------:R-:W-:Y:S02]  /*eb80*/  IMAD.MOV.U32 R37, RZ, RZ, R14 ;  /* 0x000000ffff257224 */ /* 0x000fe400078e000e */
[----:B------:R-:W-:Y:S02]  /*eb90*/  IMAD.MOV.U32 R27, RZ, RZ, R26 ;  /* 0x000000ffff1b7224 */ /* 0x000fe400078e001a */
[----:B------:R-:W-:-:S02]  /*eba0*/  IMAD.MOV.U32 R41, RZ, RZ, R22 ;  /* 0x000000ffff297224 */ /* 0x000fc400078e0016 */
[----:B------:R-:W-:Y:S01]  /*ebb0*/  IMAD.MOV.U32 R40, RZ, RZ, R15 ;  /* 0x000000ffff287224 */ /* 0x000fe200078e000f */
[----:B--2---:R-:W2:Y:S01]  /*ebc0*/  @P4 LDG.E.U16 R163, desc[UR24][R154.64] ;  /* 0x000000189aa34981 */ /* 0x004ea2000c1e1500 */
[----:B------:R-:W-:Y:S02]  /*ebd0*/  IMAD.MOV.U32 R43, RZ, RZ, R6 ;  /* 0x000000ffff2b7224 */ /* 0x000fe400078e0006 */
[----:B------:R-:W-:Y:S01]  /*ebe0*/  IMAD.MOV.U32 R42, RZ, RZ, R5 ;  /* 0x000000ffff2a7224 */ /* 0x000fe200078e0005 */
[----:B----4-:R-:W4:Y:S04]  /*ebf0*/  @P2 LDG.E.U16 R117, desc[UR24][R38.64] ;  /* 0x0000001826752981 */ /* 0x010f28000c1e1500 */
[----:B------:R-:W2:Y:S04]  /*ec00*/  @P2 LDG.E.U16 R123, desc[UR24][R42.64] ;  /* 0x000000182a7b2981 */ /* 0x000ea8000c1e1500 */
[----:B---3--:R-:W3:Y:S01]  /*ec10*/  @P3 LDG.E.U16 R116, desc[UR24][R36.64] ;  /* 0x0000001824743981 */ /* 0x008ee2000c1e1500 */
[----:B------:R-:W-:-:S03]  /*ec20*/  IMAD.MOV.U32 R26, RZ, RZ, R25 ;  /* 0x000000ffff1a7224 */ /* 0x000fc600078e0019 */
[----:B------:R0:W-:Y:S04]  /*ec30*/  STL [R1+0x1b0], R165 ;  /* 0x0001b0a501007387 */ /* 0x0001e80000100800 */
[----:B------:R-:W3:Y:S04]  /*ec40*/  @P3 LDG.E.U16 R103, desc[UR24][R26.64] ;  /* 0x000000181a673981 */ /* 0x000ee8000c1e1500 */
[----:B0-----:R-:W3:Y:S04]  /*ec50*/  LDL.LU R165, [R1+0x838] ;  /* 0x0008380001a57983 */ /* 0x001ee80000300800 */
[----:B------:R-:W-:Y:S04]  /*ec60*/  STL [R1+0x678], R156 ;  /* 0x0006789c01007387 */ /* 0x000fe80000100800 */
[----:B------:R-:W-:Y:S04]  /*ec70*/  STL [R1+0x674], R157 ;  /* 0x0006749d01007387 */ /* 0x000fe80000100800 */
[----:B------:R-:W-:Y:S04]  /*ec80*/  STL.64 [R1+0x820], R156 ;  /* 0x0008209c01007387 */ /* 0x000fe80000100a00 */
[----:B------:R-:W3:Y:S04]  /*ec90*/  LDL.LU R24, [R1+0x238] ;  /* 0x0002380001187983 */ /* 0x000ee80000300800 */
[----:B------:R-:W3:Y:S04]  /*eca0*/  LDL.LU R23, [R1+0x4e0] ;  /* 0x0004e00001177983 */ /* 0x000ee80000300800 */
[----:B------:R-:W3:Y:S04]  /*ecb0*/  LDL.LU R22, [R1+0x1d4] ;  /* 0x0001d40001167983 */ /* 0x000ee80000300800 */
[----:B------:R-:W3:Y:S04]  /*ecc0*/  LDL.LU R15, [R1+0x1ec] ;  /* 0x0001ec00010f7983 */ /* 0x000ee80000300800 */
[----:B------:R-:W-:Y:S04]  /*ecd0*/  STL.64 [R1+0x38], R26 ;  /* 0x0000381a01007387 */ /* 0x000fe80000100a00 */
[----:B------:R-:W-:Y:S04]  /*ece0*/  STL.64 [R1+0x40], R36 ;  /* 0x0000402401007387 */ /* 0x000fe80000100a00 */
[----:B------:R-:W-:Y:S04]  /*ecf0*/  STL.64 [R1+0x48], R38 ;  /* 0x0000482601007387 */ /* 0x000fe80000100a00 */
[----:B------:R-:W-:Y:S04]  /*ed00*/  STL.64 [R1+0x50], R42 ;  /* 0x0000502a01007387 */ /* 0x000fe80000100a00 */
[----:B------:R-:W3:Y:S04]  /*ed10*/  LDL.LU R6, [R1+0x1d8] ;  /* 0x0001d80001067983 */ /* 0x000ee80000300800 */
[----:B------:R-:W3:Y:S04]  /*ed20*/  LDL.LU R5, [R1+0x1f0] ;  /* 0x0001f00001057983 */ /* 0x000ee80000300800 */
[----:B------:R-:W3:Y:S04]  /*ed30*/  LDL.LU R14, [R1+0x1dc] ;  /* 0x0001dc00010e7983 */ /* 0x000ee80000300800 */
[----:B------:R-:W3:Y:S04]  /*ed40*/  LDL.LU R13, [R1+0x1f4] ;  /* 0x0001f400010d7983 */ /* 0x000ee80000300800 */
[----:B------:R-:W3:Y:S04]  /*ed50*/  LDL.LU R12, [R1+0x1e0] ;  /* 0x0001e000010c7983 */ /* 0x000ee80000300800 */
[----:B------:R-:W3:Y:S04]  /*ed60*/  LDL.LU R7, [R1+0x1f8] ;  /* 0x0001f80001077983 */ /* 0x000ee80000300800 */
[----:B------:R-:W-:Y:S04]  /*ed70*/  STL [R1+0x680], R154 ;  /* 0x0006809a01007387 */ /* 0x000fe80000100800 */
[----:B------:R-:W-:Y:S04]  /*ed80*/  STL [R1+0x67c], R155 ;  /* 0x00067c9b01007387 */ /* 0x000fe80000100800 */
[----:B------:R-:W-:Y:S04]  /*ed90*/  STL.64 [R1+0x828], R154 ;  /* 0x0008289a01007387 */ /* 0x000fe80000100a00 */
[----:B----4-:R0:W-:Y:S04]  /*eda0*/  @P2 STL [R1+0x460], R117 ;  /* 0x0004607501002387 */ /* 0x0101e80000100800 */
[----:B--2---:R-:W-:Y:S04]  /*edb0*/  @P2 STL [R1+0x464], R123 ;  /* 0x0004647b01002387 */ /* 0x004fe80000100800 */
[----:B------:R-:W2:Y:S04]  /*edc0*/  LDL.LU R160, [R1+0x274] ;  /* 0x0002740001a07983 */ /* 0x000ea80000300800 */
[----:B------:R-:W4:Y:S04]  /*edd0*/  LDL R118, [R1+0x454] ;  /* 0x0004540001767983 */ /* 0x000f280000100800 */
[----:B---3--:R1:W-:Y:S04]  /*ede0*/  @P3 STL [R1+0x45c], R116 ;  /* 0x00045c7401003387 */ /* 0x0083e80000100800 */
[----:B0-----:R-:W3:Y:S04]  /*edf0*/  LDL R117, [R1+0x44c] ;  /* 0x00044c0001757983 */ /* 0x001ee80000100800 */
[----:B-1----:R-:W2:Y:S04]  /*ee00*/  LDL R116, [R1+0x450] ;  /* 0x0004500001747983 */ /* 0x002ea80000100800 */
[----:B------:R0:W-:Y:S01]  /*ee10*/  @P3 STL [R1+0x458], R103 ;  /* 0x0004586701003387 */ /* 0x0001e20000100800 */
[----:B------:R-:W-:-:S03]  /*ee20*/  ISETP.GT.AND P4, PT, R4, 0x16, PT ;  /* 0x000000160400780c */ /* 0x000fc60003f84270 */
[----:B0-----:R-:W3:Y:S04]  /*ee30*/  LDL R103, [R1+0x448] ;  /* 0x0004480001677983 */ /* 0x001ee80000100800 */
[----:B------:R-:W-:Y:S04]  /*ee40*/  STL [R1+0x688], R152 ;  /* 0x0006889801007387 */ /* 0x000fe80000100800 */
[----:B------:R-:W-:Y:S04]  /*ee50*/  STL [R1+0x684], R153 ;  /* 0x0006849901007387 */ /* 0x000fe80000100800 */
[----:B------:R-:W3:Y:S01]  /*ee60*/  LDL.LU R26, [R1+0x214] ;  /* 0x00021400011a7983 */ /* 0x000ee20000300800 */
[----:B------:R-:W-:-:S03]  /*ee70*/  IMAD.MOV.U32 R43, RZ, RZ, R24 ;  /* 0x000000ffff2b7224 */ /* 0x000fc600078e0018 */
[----:B------:R-:W3:Y:S01]  /*ee80*/  LDL.LU R25, [R1+0x250] ;  /* 0x0002500001197983 */ /* 0x000ee20000300800 */
[----:B------:R-:W-:-:S03]  /*ee90*/  IMAD.MOV.U32 R37, RZ, RZ, R22 ;  /* 0x000000ffff257224 */ /* 0x000fc600078e0016 */
[----:B------:R-:W3:Y:S01]  /*eea0*/  LDL.LU R24, [R1+0x218] ;  /* 0x0002180001187983 */ /* 0x000ee20000300800 */
[----:B------:R-:W-:Y:S02]  /*eeb0*/  IMAD.MOV.U32 R36, RZ, RZ, R15 ;  /* 0x000000ffff247224 */ /* 0x000fe400078e000f */
[----:B------:R-:W-:-:S03]  /*eec0*/  IMAD.MOV.U32 R42, RZ, RZ, R23 ;  /* 0x000000ffff2a7224 */ /* 0x000fc600078e0017 */
[----:B------:R-:W-:Y:S04]  /*eed0*/  STL.64 [R1+0x18], R36 ;  /* 0x0000182401007387 */ /* 0x000fe80000100a00 */
[----:B------:R-:W3:Y:S04]  /*eee0*/  LDL.LU R23, [R1+0x254] ;  /* 0x0002540001177983 */ /* 0x000ee80000300800 */
[----:B------:R-:W3:Y:S04]  /*eef0*/  LDL.LU R22, [R1+0x204] ;  /* 0x0002040001167983 */ /* 0x000ee80000300800 */
[----:B------:R-:W3:Y:S01]  /*ef00*/  LDL.LU R15, [R1+0x22c] ;  /* 0x00022c00010f7983 */ /* 0x000ee20000300800 */
[----:B------:R-:W-:-:S03]  /*ef10*/  IMAD.MOV.U32 R39, RZ, RZ, R6 ;  /* 0x000000ffff277224 */ /* 0x000fc600078e0006 */
[----:B------:R-:W3:Y:S01]  /*ef20*/  LDL.LU R6, [R1+0x1fc] ;  /* 0x0001fc0001067983 */ /* 0x000ee20000300800 */
[----:B------:R-:W-:-:S03]  /*ef30*/  IMAD.MOV.U32 R38, RZ, RZ, R5 ;  /* 0x000000ffff267224 */ /* 0x000fc600078e0005 */
[----:B------:R-:W3:Y:S01]  /*ef40*/  LDL.LU R5, [R1+0x20c] ;  /* 0x00020c0001057983 */ /* 0x000ee20000300800 */
[----:B------:R-:W-:Y:S02]  /*ef50*/  IMAD.MOV.U32 R45, RZ, RZ, R14 ;  /* 0x000000ffff2d7224 */ /* 0x000fe400078e000e */
[----:B------:R-:W-:Y:S01]  /*ef60*/  IMAD.MOV.U32 R44, RZ, RZ, R13 ;  /* 0x000000ffff2c7224 */ /* 0x000fe200078e000d */
[----:B------:R-:W-:Y:S01]  /*ef70*/  STL.64 [R1+0x20], R38 ;  /* 0x0000202601007387 */ /* 0x000fe20000100a00 */
[----:B------:R-:W-:-:S03]  /*ef80*/  IMAD.MOV.U32 R47, RZ, RZ, R12 ;  /* 0x000000ffff2f7224 */ /* 0x000fc600078e000c */
[----:B------:R-:W3:Y:S01]  /*ef90*/  LDL.LU R14, [R1+0x200] ;  /* 0x00020000010e7983 */ /* 0x000ee20000300800 */
[----:B------:R-:W-:-:S03]  /*efa0*/  IMAD.MOV.U32 R46, RZ, RZ, R7 ;  /* 0x000000ffff2e7224 */ /* 0x000fc600078e0007 */
[----:B------:R-:W-:Y:S04]  /*efb0*/  STL.64 [R1+0x28], R44 ;  /* 0x0000282c01007387 */ /* 0x000fe80000100a00 */
[----:B------:R-:W3:Y:S04]  /*efc0*/  LDL.LU R13, [R1+0x210] ;  /* 0x00021000010d7983 */ /* 0x000ee80000300800 */
[----:B------:R-:W-:Y:S04]  /*efd0*/  STL.64 [R1+0x30], R46 ;  /* 0x0000302e01007387 */ /* 0x000fe80000100a00 */
[----:B------:R-:W3:Y:S01]  /*efe0*/  LDL R123, [R1+0x398] ;  /* 0x00039800017b7983 */ /* 0x000ee20000100800 */
[----:B------:R-:W-:-:S02]  /*eff0*/  ISETP.GT.AND P2, PT, R4, 0x17, PT ;  /* 0x000000170400780c */ /* 0x000fc40003f44270 */
[----:B------:R-:W-:Y:S01]  /*f000*/  ISETP.GT.AND P5, PT, R4, 0x28, PT ;  /* 0x000000280400780c */ /* 0x000fe20003fa4270 */
[----:B------:R-:W3:-:S12]  /*f010*/  LDL.LU R158, [R1+0x278] ;  /* 0x00027800019e7983 */ /* 0x000ed80000300800 */
[----:B------:R-:W3:Y:S04]  /*f020*/  @P5 LDG.E.U16 R164, desc[UR24][R152.64] ;  /* 0x0000001898a45981 */ /* 0x000ee8000c1e1500 */
[----:B------:R-:W3:Y:S04]  /*f030*/  @P5 LDG.E.U16 R161, desc[UR24][R150.64] ;  /* 0x0000001896a15981 */ /* 0x000ee8000c1e1500 */
[----:B--2---:R-:W2:Y:S04]  /*f040*/  @P4 LDG.E.U16 R116, desc[UR24][R44.64] ;  /* 0x000000182c744981 */ /* 0x004ea8000c1e1500 */
[----:B----4-:R-:W4:Y:S01]  /*f050*/  @P4 LDG.E.U16 R118, desc[UR24][R46.64] ;  /* 0x000000182e764981 */ /* 0x010f22000c1e1500 */
[----:B------:R-:W-:-:S03]  /*f060*/  ISETP.GT.AND P5, PT, R4, 0x19, PT ;  /* 0x000000190400780c */ /* 0x000fc60003fa4270 */
[----:B---3--:R-:W3:Y:S04]  /*f070*/  @P2 LDG.E.U16 R117, desc[UR24][R38.64] ;  /* 0x0000001826752981 */ /* 0x008ee8000c1e1500 */
[----:B------:R-:W3:Y:S04]  /*f080*/  @P2 LDG.E.U16 R103, desc[UR24][R36.64] ;  /* 0x0000001824672981 */ /* 0x000ee8000c1e1500 */
[----:B------:R-:W-:Y:S04]  /*f090*/  STL [R1+0x690], R150 ;  /* 0x0006909601007387 */ /* 0x000fe80000100800 */
[----:B------:R-:W-:Y:S04]  /*f0a0*/  STL [R1+0x68c], R151 ;  /* 0x00068c9701007387 */ /* 0x000fe80000100800 */
[----:B------:R-:W3:Y:S04]  /*f0b0*/  LDL.LU R12, [R1+0x208] ;  /* 0x00020800010c7983 */ /* 0x000ee80000300800 */
[----:B------:R-:W3:Y:S01]  /*f0c0*/  LDL.LU R7, [R1+0x230] ;  /* 0x0002300001077983 */ /* 0x000ee20000300800 */
[----:B------:R-:W-:-:S02]  /*f0d0*/  IMAD.MOV.U32 R141, RZ, RZ, R6 ;  /* 0x000000ffff8d7224 */ /* 0x000fc400078e0006 */
[----:B------:R-:W-:-:S05]  /*f0e0*/  IMAD.MOV.U32 R140, RZ, RZ, R5 ;  /* 0x000000ffff8c7224 */ /* 0x000fca00078e0005 */
[----:B------:R-:W3:Y:S04]  /*f0f0*/  @P5 LDG.E.U16 R123, desc[UR24][R140.64] ;  /* 0x000000188c7b5981 */ /* 0x000ee8000c1e1500 */
[----:B--2---:R0:W-:Y:S04]  /*f100*/  @P4 STL [R1+0x450], R116 ;  /* 0x0004507401004387 */ /* 0x0041e80000100800 */
[----:B0-----:R-:W2:Y:S04]  /*f110*/  LDL R116, [R1+0x444] ;  /* 0x0004440001747983 */ /* 0x001ea80000100800 */
[----:B----4-:R-:W-:Y:S04]  /*f120*/  @P4 STL [R1+0x454], R118 ;  /* 0x0004547601004387 */ /* 0x010fe80000100800 */
[----:B---3--:R0:W-:Y:S01]  /*f130*/  @P2 STL [R1+0x448], R103 ;  /* 0x0004486701002387 */ /* 0x0081e20000100800 */
[----:B------:R-:W-:-:S02]  /*f140*/  IMAD.MOV.U32 R121, RZ, RZ, R22 ;  /* 0x000000ffff797224 */ /* 0x000fc400078e0016 */
[----:B------:R-:W-:Y:S01]  /*f150*/  IMAD.MOV.U32 R120, RZ, RZ, R15 ;  /* 0x000000ffff787224 */ /* 0x000fe200078e000f */
[----:B0-----:R-:W3:Y:S04]  /*f160*/  LDL R103, [R1+0x440] ;  /* 0x0004400001677983 */ /* 0x001ee80000100800 */
[----:B------:R-:W-:Y:S04]  /*f170*/  STL [R1+0x698], R148 ;  /* 0x0006989401007387 */ /* 0x000fe80000100800 */
[----:B------:R-:W-:Y:S01]  /*f180*/  STL [R1+0x694], R149 ;  /* 0x0006949501007387 */ /* 0x000fe20000100800 */
[----:B------:R-:W-:-:S03]  /*f190*/  IMAD.MOV.U32 R80, RZ, RZ, R25 ;  /* 0x000000ffff507224 */ /* 0x000fc600078e0019 */
[----:B------:R-:W4:Y:S01]  /*f1a0*/  LDL.LU R159, [R1+0x280] ;  /* 0x00028000019f7983 */ /* 0x000f220000300800 */
[----:B------:R-:W-:-:S03]  /*f1b0*/  IMAD.MOV.U32 R83, RZ, RZ, R24 ;  /* 0x000000ffff537224 */ /* 0x000fc600078e0018 */
[----:B------:R-:W4:Y:S01]  /*f1c0*/  LDL.LU R22, [R1+0x21c] ;  /* 0x00021c0001167983 */ /* 0x000f220000300800 */
[----:B------:R-:W-:-:S03]  /*f1d0*/  IMAD.MOV.U32 R24, RZ, RZ, R13 ;  /* 0x000000ffff187224 */ /* 0x000fc600078e000d */
[----:B------:R-:W4:Y:S01]  /*f1e0*/  LDL.LU R15, [R1+0x224] ;  /* 0x00022400010f7983 */ /* 0x000f220000300800 */
[----:B------:R-:W-:-:S03]  /*f1f0*/  IMAD.MOV.U32 R25, RZ, RZ, R14 ;  /* 0x000000ffff197224 */ /* 0x000fc600078e000e */
[----:B------:R-:W4:Y:S01]  /*f200*/  LDL.LU R6, [R1+0x220] ;  /* 0x0002200001067983 */ /* 0x000f220000300800 */
[----:B------:R-:W-:-:S03]  /*f210*/  ISETP.GT.AND P4, PT, R4, 0x1a, PT ;  /* 0x0000001a0400780c */ /* 0x000fc60003f84270 */
[----:B------:R-:W4:Y:S04]  /*f220*/  LDL.LU R5, [R1+0x228] ;  /* 0x0002280001057983 */ /* 0x000f280000300800 */
[----:B------:R0:W-:Y:S01]  /*f230*/  @P2 STL [R1+0x44c], R117 ;  /* 0x00044c7501002387 */ /* 0x0001e20000100800 */
[----:B------:R-:W-:Y:S01]  /*f240*/  IMAD.MOV.U32 R122, RZ, RZ, R7 ;  /* 0x000000ffff7a7224 */ /* 0x000fe200078e0007 */
[C---:B------:R-:W-:Y:S01]  /*f250*/  ISETP.GT.AND P3, PT, R4.reuse, 0x30, PT ;  /* 0x000000300400780c */ /* 0x040fe20003f64270 */
[----:B------:R-:W-:Y:S01]  /*f260*/  IMAD.MOV.U32 R82, RZ, RZ, R23 ;  /* 0x000000ffff527224 */ /* 0x000fe200078e0017 */
[----:B------:R-:W4:Y:S04]  /*f270*/  @P5 LDG.E.U16 R165, desc[UR24][R24.64] ;  /* 0x0000001818a55981 */ /* 0x000f28000c1e1500 */
[----:B0-----:R-:W4:Y:S04]  /*f280*/  LDL R117, [R1+0x43c] ;  /* 0x00043c0001757983 */ /* 0x001f280000100800 */
[----:B------:R-:W-:Y:S04]  /*f290*/  STL [R1+0x6a0], R146 ;  /* 0x0006a09201007387 */ /* 0x000fe80000100800 */
[----:B------:R-:W-:Y:S04]  /*f2a0*/  STL [R1+0x69c], R147 ;  /* 0x00069c9301007387 */ /* 0x000fe80000100800 */
[----:B------:R-:W-:Y:S04]  /*f2b0*/  STL.64 [R1], R24 ;  /* 0x0000001801007387 */ /* 0x000fe80000100a00 */
[----:B------:R-:W4:Y:S04]  /*f2c0*/  LDL R135, [R1+0x438] ;  /* 0x0004380001877983 */ /* 0x000f280000100800 */
[----:B------:R-:W-:Y:S04]  /*f2d0*/  STL [R1+0x6a8], R140 ;  /* 0x0006a88c01007387 */ /* 0x000fe80000100800 */
[----:B------:R-:W-:Y:S04]  /*f2e0*/  STL [R1+0x6a4], R141 ;  /* 0x0006a48d01007387 */ /* 0x000fe80000100800 */
[----:B------:R0:W-:Y:S04]  /*f2f0*/  @P5 STL [R1+0x398], R123 ;  /* 0x0003987b01005387 */ /* 0x0001e80000100800 */
[----:B---3--:R-:W3:Y:S01]  /*f300*/  @P4 LDG.E.U16 R103, desc[UR24][R120.64] ;  /* 0x0000001878674981 */ /* 0x008ee2000c1e1500 */
[----:B0-----:R-:W-:Y:S01]  /*f310*/  IMAD.MOV.U32 R123, RZ, RZ, R12 ;  /* 0x000000ffff7b7224 */ /* 0x001fe200078e000c */
[----:B------:R-:W-:-:S02]  /*f320*/  ISETP.GT.AND P2, PT, R4, 0x1b, PT ;  /* 0x0000001b0400780c */ /* 0x000fc40003f44270 */
[----:B------:R-:W3:Y:S04]  /*f330*/  @P3 LDG.E.U16 R162, desc[UR24][R148.64] ;  /* 0x0000001894a23981 */ /* 0x000ee8000c1e1500 */
[----:B--2---:R-:W2:Y:S04]  /*f340*/  @P4 LDG.E.U16 R116, desc[UR24][R122.64] ;  /* 0x000000187a744981 */ /* 0x004ea8000c1e1500 */
[----:B------:R-:W3:Y:S01]  /*f350*/  @P3 LDG.E.U16 R160, desc[UR24][R146.64] ;  /* 0x0000001892a03981 */ /* 0x000ee2000c1e1500 */
[----:B------:R-:W-:-:S03]  /*f360*/  ISETP.GT.AND P3, PT, R4, 0x1c, PT ;  /* 0x0000001c0400780c */ /* 0x000fc60003f64270 */
[----:B--2---:R0:W-:Y:S04]  /*f370*/  @P4 STL [R1+0x444], R116 ;  /* 0x0004447401004387 */ /* 0x0041e80000100800 */
[----:B------:R-:W2:Y:S04]  /*f380*/  LDL R119, [R1+0x430] ;  /* 0x0004300001777983 */ /* 0x000ea80000100800 */
[----:B0-----:R-:W2:Y:S04]  /*f390*/  LDL R116, [R1+0x434] ;  /* 0x0004340001747983 */ /* 0x001ea80000100800 */
[----:B------:R-:W-:Y:S04]  /*f3a0*/  STL [R1+0x6b0], R122 ;  /* 0x0006b07a01007387 */ /* 0x000fe80000100800 */
[----:B------:R-:W-:Y:S04]  /*f3b0*/  STL [R1+0x6ac], R123 ;  /* 0x0006ac7b01007387 */ /* 0x000fe80000100800 */
[----:B------:R-:W-:Y:S04]  /*f3c0*/  STL [R1+0x6b8], R144 ;  /* 0x0006b89001007387 */ /* 0x000fe80000100800 */
[----:B------:R-:W-:Y:S04]  /*f3d0*/  STL [R1+0x6b4], R145 ;  /* 0x0006b49101007387 */ /* 0x000fe80000100800 */
[----:B------:R-:W2:Y:S04]  /*f3e0*/  LDL.LU R14, [R1+0x23c] ;  /* 0x00023c00010e7983 */ /* 0x000ea80000300800 */
[----:B------:R-:W2:Y:S04]  /*f3f0*/  LDL.LU R13, [R1+0x248] ;  /* 0x00024800010d7983 */ /* 0x000ea80000300800 */
[----:B------:R-:W2:Y:S04]  /*f400*/  LDL.LU R12, [R1+0x240] ;  /* 0x00024000010c7983 */ /* 0x000ea80000300800 */
[----:B------:R-:W2:Y:S04]  /*f410*/  LDL.LU R7, [R1+0x24c] ;  /* 0x00024c0001077983 */ /* 0x000ea80000300800 */
[----:B------:R-:W2:Y:S01]  /*f420*/  LDL R134, [R1+0x42c] ;  /* 0x00042c0001867983 */ /* 0x000ea20000100800 */
[----:B----4-:R-:W-:-:S03]  /*f430*/  IMAD.MOV.U32 R102, RZ, RZ, R5 ;  /* 0x000000ffff667224 */ /* 0x010fc600078e0005 */
[----:B------:R-:W-:Y:S04]  /*f440*/  STL [R1+0x6c0], R120 ;  /* 0x0006c07801007387 */ /* 0x000fe80000100800 */
[----:B------:R-:W-:Y:S04]  /*f450*/  STL [R1+0x6bc], R121 ;  /* 0x0006bc7901007387 */ /* 0x000fe80000100800 */
[----:B---3--:R0:W-:Y:S01]  /*f460*/  @P4 STL [R1+0x440], R103 ;  /* 0x0004406701004387 */ /* 0x0081e20000100800 */
[----:B------:R-:W-:Y:S02]  /*f470*/  IMAD.MOV.U32 R100, RZ, RZ, R15 ;  /* 0x000000ffff647224 */ /* 0x000fe400078e000f */
[----:B------:R-:W-:Y:S01]  /*f480*/  IMAD.MOV.U32 R101, RZ, RZ, R22 ;  /* 0x000000ffff657224 */ /* 0x000fe200078e0016 */
[----:B------:R-:W3:Y:S04]  /*f490*/  LDL R118, [R1+0x428] ;  /* 0x0004280001767983 */ /* 0x000ee80000100800 */
[----:B------:R-:W4:Y:S01]  /*f4a0*/  @P2 LDG.E.U16 R135, desc[UR24][R100.64] ;  /* 0x0000001864872981 */ /* 0x000f22000c1e1500 */
[----:B0-----:R-:W-:-:S05]  /*f4b0*/  IMAD.MOV.U32 R103, RZ, RZ, R6 ;  /* 0x000000ffff677224 */ /* 0x001fca00078e0006 */
[----:B------:R-:W4:Y:S04]  /*f4c0*/  @P2 LDG.E.U16 R117, desc[UR24][R102.64] ;  /* 0x0000001866752981 */ /* 0x000f28000c1e1500 */
[----:B--2---:R-:W2:Y:S01]  /*f4d0*/  @P3 LDG.E.U16 R116, desc[UR24][R82.64] ;  /* 0x0000001852743981 */ /* 0x004ea2000c1e1500 */
[----:B------:R-:W-:Y:S01]  /*f4e0*/  IMAD.MOV.U32 R81, RZ, RZ, R26 ;  /* 0x000000ffff517224 */ /* 0x000fe200078e001a */
[----:B------:R-:W-:-:S04]  /*f4f0*/  ISETP.GT.AND P4, PT, R4, 0x1d, PT ;  /* 0x0000001d0400780c */ /* 0x000fc80003f84270 */
[----:B------:R-:W2:Y:S01]  /*f500*/  @P3 LDG.E.U16 R119, desc[UR24][R80.64] ;  /* 0x0000001850773981 */ /* 0x000ea2000c1e1500 */
[----:B------:R-:W-:Y:S02]  /*f510*/  IMAD.MOV.U32 R61, RZ, RZ, R14 ;  /* 0x000000ffff3d7224 */ /* 0x000fe400078e000e */
[----:B------:R-:W-:Y:S02]  /*f520*/  IMAD.MOV.U32 R60, RZ, RZ, R13 ;  /* 0x000000ffff3c7224 */ /* 0x000fe400078e000d */
[----:B------:R-:W-:Y:S02]  /*f530*/  IMAD.MOV.U32 R63, RZ, RZ, R12 ;  /* 0x000000ffff3f7224 */ /* 0x000fe400078e000c */
[----:B------:R-:W-:-:S05]  /*f540*/  IMAD.MOV.U32 R62, RZ, RZ, R7 ;  /* 0x000000ffff3e7224 */ /* 0x000fca00078e0007 */
[----:B------:R-:W2:Y:S04]  /*f550*/  @P4 LDG.E.U16 R134, desc[UR24][R62.64] ;  /* 0x000000183e864981 */ /* 0x000ea8000c1e1500 */
[----:B---3--:R-:W3:Y:S04]  /*f560*/  @P4 LDG.E.U16 R118, desc[UR24][R60.64] ;  /* 0x000000183c764981 */ /* 0x008ee8000c1e1500 */
[----:B----4-:R0:W-:Y:S04]  /*f570*/  @P2 STL [R1+0x43c], R117 ;  /* 0x00043c7501002387 */ /* 0x0101e80000100800 */
[----:B0-----:R-:W4:Y:S04]  /*f580*/  LDL R117, [R1+0x424] ;  /* 0x0004240001757983 */ /* 0x001f280000100800 */
[----:B------:R-:W-:Y:S04]  /*f590*/  STL [R1+0x6c8], R102 ;  /* 0x0006c86601007387 */ /* 0x000fe80000100800 */
[----:B------:R-:W-:Y:S04]  /*f5a0*/  STL [R1+0x6c4], R103 ;  /* 0x0006c46701007387 */ /* 0x000fe80000100800 */
[----:B------:R-:W-:Y:S04]  /*f5b0*/  STL [R1+0x6d4], R142 ;  /* 0x0006d48e01007387 */ /* 0x000fe80000100800 */
[----:B------:R-:W-:Y:S04]  /*f5c0*/  STL [R1+0x6cc], R143 ;  /* 0x0006cc8f01007387 */ /* 0x000fe80000100800 */
[----:B------:R-:W-:Y:S04]  /*f5d0*/  STL [R1+0x6dc], R100 ;  /* 0x0006dc6401007387 */ /* 0x000fe80000100800 */
[----:B------:R-:W-:Y:S04]  /*f5e0*/  STL [R1+0x6d8], R101 ;  /* 0x0006d86501007387 */ /* 0x000fe80000100800 */
[----:B------:R-:W-:Y:S04]  /*f5f0*/  @P2 STL [R1+0x438], R135 ;  /* 0x0004388701002387 */ /* 0x000fe80000100800 */
[----:B--2---:R0:W-:Y:S04]  /*f600*/  @P3 STL [R1+0x434], R116 ;  /* 0x0004347401003387 */ /* 0x0041e80000100800 */
[----:B0-----:R-:W2:Y:S04]  /*f610*/  LDL R116, [R1+0x420] ;  /* 0x0004200001747983 */ /* 0x001ea80000100800 */
[----:B------:R-:W-:Y:S04]  /*f620*/  STL [R1+0x6e4], R82 ;  /* 0x0006e45201007387 */ /* 0x000fe80000100800 */
[----:B------:R-:W-:Y:S04]  /*f630*/  STL [R1+0x6e0], R83 ;  /* 0x0006e05301007387 */ /* 0x000fe80000100800 */
[----:B------:R-:W2:Y:S04]  /*f640*/  LDL.LU R6, [R1+0x244] ;  /* 0x0002440001067983 */ /* 0x000ea80000300800 */
[----:B------:R-:W2:Y:S04]  /*f650*/  LDL.LU R5, [R1+0x4d8] ;  /* 0x0004d80001057983 */ /* 0x000ea80000300800 */
[----:B------:R0:W-:Y:S04]  /*f660*/  STL [R1+0x6ec], R80 ;  /* 0x0006ec5001007387 */ /* 0x0001e80000100800 */
[----:B------:R-:W-:Y:S04]  /*f670*/  STL [R1+0x6e8], R81 ;  /* 0x0006e85101007387 */ /* 0x000fe80000100800 */
[----:B------:R-:W-:Y:S04]  /*f680*/  @P3 STL [R1+0x430], R119 ;  /* 0x0004307701003387 */ /* 0x000fe80000100800 */
[----:B0-----:R-:W2:Y:S01]  /*f690*/  LDL.LU R80, [R1+0x3e8] ;  /* 0x0003e80001507983 */ /* 0x001ea20000300800 */
[----:B------:R-:W-:-:S03]  /*f6a0*/  ISETP.GT.AND P5, PT, R4, 0x1e, PT ;  /* 0x0000001e0400780c */ /* 0x000fc60003fa4270 */
[----:B------:R0:W-:Y:S04]  /*f6b0*/  STL [R1+0x6f4], R62 ;  /* 0x0006f43e01007387 */ /* 0x0001e80000100800 */
[----:B0-----:R-:W2:Y:S04]  /*f6c0*/  LDL.LU R62, [R1+0x418] ;  /* 0x00041800013e7983 */ /* 0x001ea80000300800 */
[----:B------:R0:W-:Y:S04]  /*f6d0*/  STL [R1+0x6f0], R63 ;  /* 0x0006f03f01007387 */ /* 0x0001e80000100800 */
[----:B0-----:R-:W2:Y:S04]  /*f6e0*/  LDL.LU R63, [R1+0x3ec] ;  /* 0x0003ec00013f7983 */ /* 0x001ea80000300800 */
[----:B------:R-:W-:Y:S04]  /*f6f0*/  STL [R1+0x6fc], R60 ;  /* 0x0006fc3c01007387 */ /* 0x000fe80000100800 */
[----:B------:R0:W-:Y:S04]  /*f700*/  STL [R1+0x6f8], R61 ;  /* 0x0006f83d01007387 */ /* 0x0001e80000100800 */
[----:B----4-:R-:W4:Y:S04]  /*f710*/  @P5 LDG.E.U16 R117, desc[UR24][R42.64] ;  /* 0x000000182a755981 */ /* 0x010f28000c1e1500 */
[----:B0-----:R-:W4:Y:S04]  /*f720*/  LDL.LU R61, [R1+0x41c] ;  /* 0x00041c00013d7983 */ /* 0x001f280000300800 */
[----:B---3--:R-:W-:Y:S04]  /*f730*/  @P4 STL [R1+0x428], R118 ;  /* 0x0004287601004387 */ /* 0x008fe80000100800 */
[----:B------:R-:W-:Y:S04]  /*f740*/  @P4 STL [R1+0x42c], R134 ;  /* 0x00042c8601004387 */ /* 0x000fe80000100800 */
[----:B------:R-:W3:Y:S04]  /*f750*/  LDL.LU R14, [R1+0x4e4] ;  /* 0x0004e400010e7983 */ /* 0x000ee80000300800 */
[----:B------:R-:W3:Y:S04]  /*f760*/  LDL.LU R13, [R1+0x4f8] ;  /* 0x0004f800010d7983 */ /* 0x000ee80000300800 */
[----:B------:R-:W3:Y:S04]  /*f770*/  LDL.LU R12, [R1+0x4e8] ;  /* 0x0004e800010c7983 */ /* 0x000ee80000300800 */
[----:B------:R-:W3:Y:S04]  /*f780*/  LDL.LU R7, [R1+0x4fc] ;  /* 0x0004fc0001077983 */ /* 0x000ee80000300800 */
[----:B------:R-:W3:Y:S04]  /*f790*/  LDL.LU R60, [R1+0x410] ;  /* 0x00041000013c7983 */ /* 0x000ee80000300800 */
[----:B------:R0:W-:Y:S04]  /*f7a0*/  STL [R1+0x704], R42 ;  /* 0x0007042a01007387 */ /* 0x0001e80000100800 */
[----:B0-----:R-:W3:Y:S04]  /*f7b0*/  LDL.LU R42, [R1+0x414] ;  /* 0x00041400012a7983 */ /* 0x001ee80000300800 */
[----:B------:R0:W-:Y:S04]  /*f7c0*/  STL [R1+0x700], R43 ;  /* 0x0007002b01007387 */ /* 0x0001e80000100800 */
[----:B0-----:R-:W3:Y:S04]  /*f7d0*/  LDL.LU R43, [R1+0x39c] ;  /* 0x00039c00012b7983 */ /* 0x001ee80000300800 */
[----:B--2---:R-:W2:Y:S01]  /*f7e0*/  @P5 LDG.E.U16 R116, desc[UR24][R40.64] ;  /* 0x0000001828745981 */ /* 0x004ea2000c1e1500 */
[----:B------:R-:W-:-:S02]  /*f7f0*/  ISETP.GT.AND P2, PT, R4, 0x1f, PT ;  /* 0x0000001f0400780c */ /* 0x000fc40003f44270 */
[----:B------:R-:W-:-:S04]  /*f800*/  LOP3.LUT R19, R19, R18, RZ, 0x3c, !PT ;  /* 0x0000001213137212 */ /* 0x000fc800078e3cff */
[----:B------:R-:W-:Y:S01]  /*f810*/  LOP3.LUT R18, R19, R18, RZ, 0x3c, !PT ;  /* 0x0000001213127212 */ /* 0x000fe200078e3cff */
[----:B------:R-:W-:-:S03]  /*f820*/  IMAD.MOV.U32 R23, RZ, RZ, R6 ;  /* 0x000000ffff177224 */ /* 0x000fc600078e0006 */
[----:B------:R-:W-:Y:S01]  /*f830*/  LOP3.LUT R19, R19, R18, RZ, 0x3c, !PT ;  /* 0x0000001213137212 */ /* 0x000fe200078e3cff */
[----:B------:R-:W-:Y:S01]  /*f840*/  IMAD.MOV.U32 R22, RZ, RZ, R5 ;  /* 0x000000ffff167224 */ /* 0x000fe200078e0005 */
[C---:B------:R-:W-:Y:S02]  /*f850*/  ISETP.GT.AND P4, PT, R4.reuse, 0x22, PT ;  /* 0x000000220400780c */ /* 0x040fe40003f84270 */
[----:B------:R-:W-:Y:S01]  /*f860*/  ISETP.GT.AND P3, PT, R4, 0x21, PT ;  /* 0x000000210400780c */ /* 0x000fe20003f64270 */
[----:B------:R-:W-:Y:S04]  /*f870*/  STL [R1+0x70c], R40 ;  /* 0x00070c2801007387 */ /* 0x000fe80000100800 */
[----:B------:R-:W-:Y:S08]  /*f880*/  STL [R1+0x708], R41 ;  /* 0x0007082901007387 */ /* 0x000ff00000100800 */
[----:B------:R-:W2:Y:S04]  /*f890*/  @P3 LDG.E.U16 R3, desc[UR24][R136.64] ;  /* 0x0000001888033981 */ /* 0x000ea8000c1e1500 */
[----:B------:R-:W2:Y:S04]  /*f8a0*/  @P2 LDG.E.U16 R62, desc[UR24][R18.64] ;  /* 0x00000018123e2981 */ /* 0x000ea8000c1e1500 */
[----:B----4-:R-:W4:Y:S01]  /*f8b0*/  @P2 LDG.E.U16 R61, desc[UR24][R22.64] ;  /* 0x00000018163d2981 */ /* 0x010f22000c1e1500 */
[----:B---3--:R-:W-:-:S02]  /*f8c0*/  IMAD.MOV.U32 R119, RZ, RZ, R12 ;  /* 0x000000ffff777224 */ /* 0x008fc400078e000c */
[----:B------:R-:W-:-:S05]  /*f8d0*/  IMAD.MOV.U32 R118, RZ, RZ, R7 ;  /* 0x000000ffff767224 */ /* 0x000fca00078e0007 */
[----:B------:R-:W3:Y:S04]  /*f8e0*/  @P4 LDG.E.U16 R42, desc[UR24][R118.64] ;  /* 0x00000018762a4981 */ /* 0x000ee8000c1e1500 */
[----:B------:R-:W3:Y:S04]  /*f8f0*/  @P3 LDG.E.U16 R43, desc[UR24][R138.64] ;  /* 0x000000188a2b3981 */ /* 0x000ee8000c1e1500 */
[----:B--2---:R0:W-:Y:S04]  /*f900*/  @P5 STL [R1+0x420], R116 ;  /* 0x0004207401005387 */ /* 0x0041e80000100800 */
[----:B------:R1:W-:Y:S04]  /*f910*/  @P5 STL [R1+0x424], R117 ;  /* 0x0004247501005387 */ /* 0x0003e80000100800 */
[----:B------:R-:W2:Y:S01]  /*f920*/  LDL R134, [R1+0x40c] ;  /* 0x00040c0001867983 */ /* 0x000ea20000100800 */
[----:B0-----:R-:W-:-:S03]  /*f930*/  IMAD.MOV.U32 R116, RZ, RZ, R13 ;  /* 0x000000ffff747224 */ /* 0x001fc600078e000d */
[----:B------:R-:W2:Y:S01]  /*f940*/  LDL.LU R6, [R1+0x4ec] ;  /* 0x0004ec0001067983 */ /* 0x000ea20000300800 */
[----:B-1----:R-:W-:-:S03]  /*f950*/  IMAD.MOV.U32 R117, RZ, RZ, R14 ;  /* 0x000000ffff757224 */ /* 0x002fc600078e000e */
[----:B------:R-:W2:Y:S04]  /*f960*/  LDL.LU R5, [R1+0x50c] ;  /* 0x00050c0001057983 */ /* 0x000ea80000300800 */
[----:B------:R-:W2:Y:S04]  /*f970*/  @P4 LDG.E.U16 R60, desc[UR24][R116.64] ;  /* 0x00000018743c4981 */ /* 0x000ea8000c1e1500 */
[----:B----4-:R-:W-:Y:S04]  /*f980*/  STL [R1+0x718], R61 ;  /* 0x0007183d01007387 */ /* 0x010fe80000100800 */
[----:B------:R-:W-:Y:S04]  /*f990*/  STL [R1+0x714], R22 ;  /* 0x0007141601007387 */ /* 0x000fe80000100800 */
[----:B------:R-:W-:Y:S04]  /*f9a0*/  STL [R1+0x710], R23 ;  /* 0x0007101701007387 */ /* 0x000fe80000100800 */
[----:B------:R-:W-:Y:S04]  /*f9b0*/  STL [R1+0x724], R62 ;  /* 0x0007243e01007387 */ /* 0x000fe80000100800 */
[----:B------:R-:W-:Y:S04]  /*f9c0*/  STL [R1+0x720], R18 ;  /* 0x0007201201007387 */ /* 0x000fe80000100800 */
[----:B------:R-:W-:Y:S04]  /*f9d0*/  STL [R1+0x71c], R19 ;  /* 0x00071c1301007387 */ /* 0x000fe80000100800 */
[----:B------:R0:W-:Y:S04]  /*f9e0*/  STL [R1+0x72c], R138 ;  /* 0x00072c8a01007387 */ /* 0x0001e80000100800 */
[----:B0-----:R-:W4:Y:S04]  /*f9f0*/  LDL.LU R138, [R1+0x3f0] ;  /* 0x0003f000018a7983 */ /* 0x001f280000300800 */
[----:B------:R-:W-:Y:S04]  /*fa00*/  STL [R1+0x728], R139 ;  /* 0x0007288b01007387 */ /* 0x000fe80000100800 */
[----:B------:R-:W-:Y:S04]  /*fa10*/  STL [R1+0x734], R136 ;  /* 0x0007348801007387 */ /* 0x000fe80000100800 */
[----:B------:R0:W-:Y:S04]  /*fa20*/  STL [R1+0x730], R137 ;  /* 0x0007308901007387 */ /* 0x0001e80000100800 */
[----:B0-----:R-:W4:Y:S04]  /*fa30*/  LDL.LU R137, [R1+0x3f4] ;  /* 0x0003f40001897983 */ /* 0x001f280000300800 */
[----:B---3--:R-:W-:Y:S04]  /*fa40*/  STL [R1+0x7bc], R42 ;  /* 0x0007bc2a01007387 */ /* 0x008fe80000100800 */
[----:B------:R-:W-:Y:S04]  /*fa50*/  STL [R1+0x7e0], R43 ;  /* 0x0007e02b01007387 */ /* 0x000fe80000100800 */
[----:B------:R-:W-:Y:S04]  /*fa60*/  STL [R1+0x73c], R118 ;  /* 0x00073c7601007387 */ /* 0x000fe80000100800 */
[----:B------:R0:W-:Y:S04]  /*fa70*/  STL [R1+0x738], R119 ;  /* 0x0007387701007387 */ /* 0x0001e80000100800 */
[----:B0-----:R-:W3:Y:S04]  /*fa80*/  LDL.LU R119, [R1+0x400] ;  /* 0x0004000001777983 */ /* 0x001ee80000300800 */
[----:B--2---:R-:W-:Y:S04]  /*fa90*/  STL [R1+0x7c0], R60 ;  /* 0x0007c03c01007387 */ /* 0x004fe80000100800 */
[----:B------:R-:W-:Y:S04]  /*faa0*/  STL [R1+0x744], R116 ;  /* 0x0007447401007387 */ /* 0x000fe80000100800 */
[----:B------:R0:W-:Y:S04]  /*fab0*/  STL [R1+0x740], R117 ;  /* 0x0007407501007387 */ /* 0x0001e80000100800 */
[----:B0-----:R-:W2:Y:S01]  /*fac0*/  LDL.LU R117, [R1+0x404] ;  /* 0x0004040001757983 */ /* 0x001ea20000300800 */
[----:B------:R-:W-:-:S02]  /*fad0*/  LOP3.LUT R97, R97, R96, RZ, 0x3c, !PT ;  /* 0x0000006061617212 */ /* 0x000fc400078e3cff */
[C---:B------:R-:W-:Y:S02]  /*fae0*/  ISETP.GT.AND P5, PT, R4.reuse, 0x23, PT ;  /* 0x000000230400780c */ /* 0x040fe40003fa4270 */
[C---:B------:R-:W-:Y:S02]  /*faf0*/  LOP3.LUT R96, R97.reuse, R96, RZ, 0x3c, !PT ;  /* 0x0000006061607212 */ /* 0x040fe400078e3cff */
[----:B------:R-:W-:Y:S02]  /*fb00*/  PRMT R0, RZ, 0x7610, R0 ;  /* 0x00007610ff007816 */ /* 0x000fe40000000000 */
[----:B------:R-:W-:Y:S02]  /*fb10*/  LOP3.LUT R97, R97, R96, RZ, 0x3c, !PT ;  /* 0x0000006061617212 */ /* 0x000fe400078e3cff */
[----:B------:R-:W-:-:S05]  /*fb20*/  ISETP.GT.AND P2, PT, R4, 0x24, PT ;  /* 0x000000240400780c */ /* 0x000fca0003f44270 */
[----:B------:R-:W4:Y:S01]  /*fb30*/  @P5 LDG.E.U16 R0, desc[UR24][R96.64] ;  /* 0x0000001860005981 */ /* 0x000f22000c1e1500 */
[-C--:B------:R-:W-:Y:S01]  /*fb40*/  LOP3.LUT R59, R59, R58.reuse, RZ, 0x3c, !PT ;  /* 0x0000003a3b3b7212 */ /* 0x080fe200078e3cff */
[----:B------:R-:W-:Y:S01]  /*fb50*/  IMAD.MOV.U32 R78, RZ, RZ, R5 ;  /* 0x000000ffff4e7224 */ /* 0x000fe200078e0005 */
[----:B------:R-:W-:Y:S01]  /*fb60*/  ISETP.GT.AND P3, PT, R4, 0x25, PT ;  /* 0x000000250400780c */ /* 0x000fe20003f64270 */
[----:B------:R-:W-:Y:S01]  /*fb70*/  IMAD.MOV.U32 R79, RZ, RZ, R6 ;  /* 0x000000ffff4f7224 */ /* 0x000fe200078e0006 */
[----:B------:R-:W4:Y:S01]  /*fb80*/  @P5 LDG.E.U16 R134, desc[UR24][R98.64] ;  /* 0x0000001862865981 */ /* 0x000f22000c1e1500 */
[----:B------:R-:W-:-:S04]  /*fb90*/  LOP3.LUT R58, R59, R58, RZ, 0x3c, !PT ;  /* 0x0000003a3b3a7212 */ /* 0x000fc800078e3cff */
[----:B------:R-:W-:-:S06]  /*fba0*/  LOP3.LUT R59, R59, R58, RZ, 0x3c, !PT ;  /* 0x0000003a3b3b7212 */ /* 0x000fcc00078e3cff */
[----:B------:R-:W4:Y:S04]  /*fbb0*/  @P3 LDG.E.U16 R2, desc[UR24][R58.64] ;  /* 0x000000183a023981 */ /* 0x000f28000c1e1500 */
[----:B---3--:R-:W3:Y:S04]  /*fbc0*/  @P2 LDG.E.U16 R119, desc[UR24][R76.64] ;  /* 0x000000184c772981 */ /* 0x008ee8000c1e1500 */
[----:B--2---:R-:W2:Y:S04]  /*fbd0*/  @P2 LDG.E.U16 R117, desc[UR24][R78.64] ;  /* 0x000000184e752981 */ /* 0x004ea8000c1e1500 */
[----:B------:R-:W-:Y:S04]  /*fbe0*/  STL [R1+0x74c], R98 ;  /* 0x00074c6201007387 */ /* 0x000fe80000100800 */
[----:B------:R-:W-:Y:S04]  /*fbf0*/  STL [R1+0x748], R99 ;  /* 0x0007486301007387 */ /* 0x000fe80000100800 */
[----:B----4-:R0:W-:Y:S04]  /*fc00*/  STL [R1+0x408], R0 ;  /* 0x0004080001007387 */ /* 0x0101e80000100800 */
[----:B0-----:R-:W4:Y:S04]  /*fc10*/  LDL.LU R0, [R1+0x834] ;  /* 0x0008340001007983 */ /* 0x001f280000300800 */
[----:B------:R-:W4:Y:S04]  /*fc20*/  LDL.LU R14, [R1+0x510] ;  /* 0x00051000010e7983 */ /* 0x000f280000300800 */
[----:B------:R-:W4:Y:S04]  /*fc30*/  LDL.LU R13, [R1+0x524] ;  /* 0x00052400010d7983 */ /* 0x000f280000300800 */
[----:B------:R-:W4:Y:S04]  /*fc40*/  LDL.LU R12, [R1+0x514] ;  /* 0x00051400010c7983 */ /* 0x000f280000300800 */
[----:B------:R-:W4:Y:S04]  /*fc50*/  LDL.LU R7, [R1+0x528] ;  /* 0x0005280001077983 */ /* 0x000f280000300800 */
[----:B------:R-:W-:Y:S04]  /*fc60*/  STL [R1+0x754], R96 ;  /* 0x0007546001007387 */ /* 0x000fe80000100800 */
[----:B------:R-:W-:Y:S04]  /*fc70*/  STL [R1+0x750], R97 ;  /* 0x0007506101007387 */ /* 0x000fe80000100800 */
[----:B------:R-:W-:Y:S04]  /*fc80*/  @P5 STL [R1+0x40c], R134 ;  /* 0x00040c8601005387 */ /* 0x000fe80000100800 */
[----:B------:R-:W4:Y:S04]  /*fc90*/  LDL.LU R139, [R1+0x3bc] ;  /* 0x0003bc00018b7983 */ /* 0x000f280000300800 */
[----:B------:R-:W4:Y:S04]  /*fca0*/  LDL.LU R62, [R1+0x3b8] ;  /* 0x0003b800013e7983 */ /* 0x000f280000300800 */
[----:B--2---:R-:W-:Y:S04]  /*fcb0*/  STL [R1+0x77c], R117 ;  /* 0x00077c7501007387 */ /* 0x004fe80000100800 */
[----:B------:R-:W-:Y:S04]  /*fcc0*/  STL [R1+0x75c], R78 ;  /* 0x00075c4e01007387 */ /* 0x000fe80000100800 */
[----:B------:R-:W-:Y:S04]  /*fcd0*/  STL [R1+0x758], R79 ;  /* 0x0007584f01007387 */ /* 0x000fe80000100800 */
[----:B---3--:R-:W-:Y:S04]  /*fce0*/  STL [R1+0x780], R119 ;  /* 0x0007807701007387 */ /* 0x008fe80000100800 */
[----:B------:R0:W-:Y:S04]  /*fcf0*/  STL [R1+0x764], R76 ;  /* 0x0007644c01007387 */ /* 0x0001e80000100800 */
[----:B0-----:R-:W2:Y:S04]  /*fd00*/  LDL.LU R76, [R1+0x3c0] ;  /* 0x0003c000014c7983 */ /* 0x001ea80000300800 */
[----:B------:R-:W-:Y:S04]  /*fd10*/  STL [R1+0x760], R77 ;  /* 0x0007604d01007387 */ /* 0x000fe80000100800 */
[----:B------:R0:W-:Y:S04]  /*fd20*/  STL [R1+0x3fc], R2 ;  /* 0x0003fc0201007387 */ /* 0x0001e80000100800 */
[----:B0-----:R-:W3:Y:S04]  /*fd30*/  LDL.LU R2, [R1+0x830] ;  /* 0x0008300001027983 */ /* 0x001ee80000300800 */
[----:B------:R-:W2:Y:S04]  /*fd40*/  LDL.LU R6, [R1+0x518] ;  /* 0x0005180001067983 */ /* 0x000ea80000300800 */
[----:B------:R-:W2:Y:S04]  /*fd50*/  LDL.LU R5, [R1+0x530] ;  /* 0x0005300001057983 */ /* 0x000ea80000300800 */
[----:B------:R-:W2:Y:S04]  /*fd60*/  LDL.LU R97, [R1+0x3d0] ;  /* 0x0003d00001617983 */ /* 0x000ea80000300800 */
[----:B------:R-:W2:Y:S04]  /*fd70*/  LDL.LU R118, [R1+0x3cc] ;  /* 0x0003cc0001767983 */ /* 0x000ea80000300800 */
[----:B------:R-:W2:Y:S04]  /*fd80*/  LDL.LU R136, [R1+0x3c8] ;  /* 0x0003c80001887983 */ /* 0x000ea80000300800 */
[----:B------:R0:W-:Y:S04]  /*fd90*/  STL [R1+0x76c], R58 ;  /* 0x00076c3a01007387 */ /* 0x0001e80000100800 */
[----:B0-----:R-:W2:Y:S01]  /*fda0*/  LDL.LU R58, [R1+0x3f8] ;  /* 0x0003f800013a7983 */ /* 0x001ea20000300800 */
[----:B------:R-:W-:-:S04]  /*fdb0*/  LOP3.LUT R57, R57, R56, RZ, 0x3c, !PT ;  /* 0x0000003839397212 */ /* 0x000fc800078e3cff */
[C---:B------:R-:W-:Y:S02]  /*fdc0*/  LOP3.LUT R56, R57.reuse, R56, RZ, 0x3c, !PT ;  /* 0x0000003839387212 */ /* 0x040fe400078e3cff */
[C---:B------:R-:W-:Y:S02]  /*fdd0*/  ISETP.GT.AND P4, PT, R4.reuse, 0x26, PT ;  /* 0x000000260400780c */ /* 0x040fe40003f84270 */
[----:B------:R-:W-:Y:S01]  /*fde0*/  LOP3.LUT R57, R57, R56, RZ, 0x3c, !PT ;  /* 0x0000003839397212 */ /* 0x000fe200078e3cff */
[----:B----4-:R-:W-:Y:S01]  /*fdf0*/  IMAD.MOV.U32 R38, RZ, RZ, R7 ;  /* 0x000000ffff267224 */ /* 0x010fe200078e0007 */
[-C--:B------:R-:W-:Y:S01]  /*fe00*/  LOP3.LUT R21, R21, R20.reuse, RZ, 0x3c, !PT ;  /* 0x0000001415157212 */ /* 0x080fe200078e3cff */
[----:B------:R-:W-:Y:S01]  /*fe10*/  IMAD.MOV.U32 R39, RZ, RZ, R12 ;  /* 0x000000ffff277224 */ /* 0x000fe200078e000c */
[----:B------:R-:W-:Y:S01]  /*fe20*/  ISETP.GT.AND P5, PT, R4, 0x27, PT ;  /* 0x000000270400780c */ /* 0x000fe20003fa4270 */
[----:B------:R-:W-:Y:S01]  /*fe30*/  IMAD.MOV.U32 R36, RZ, RZ, R13 ;  /* 0x000000ffff247224 */ /* 0x000fe200078e000d */
[----:B------:R-:W-:Y:S01]  /*fe40*/  LOP3.LUT R20, R21, R20, RZ, 0x3c, !PT ;  /* 0x0000001415147212 */ /* 0x000fe200078e3cff */
[----:B------:R-:W-:-:S04]  /*fe50*/  IMAD.MOV.U32 R37, RZ, RZ, R14 ;  /* 0x000000ffff257224 */ /* 0x000fc800078e000e */
[----:B------:R-:W4:Y:S01]  /*fe60*/  @P4 LDG.E.U16 R137, desc[UR24][R38.64] ;  /* 0x0000001826894981 */ /* 0x000f22000c1e1500 */
[----:B------:R-:W-:-:S03]  /*fe70*/  LOP3.LUT R21, R21, R20, RZ, 0x3c, !PT ;  /* 0x0000001415157212 */ /* 0x000fc600078e3cff */
[----:B------:R-:W3:Y:S04]  /*fe80*/  @P4 LDG.E.U16 R138, desc[UR24][R36.64] ;  /* 0x00000018248a4981 */ /* 0x000ee8000c1e1500 */
[----:B------:R-:W3:Y:S04]  /*fe90*/  @P5 LDG.E.U16 R63, desc[UR24][R20.64] ;  /* 0x00000018143f5981 */ /* 0x000ee8000c1e1500 */
[----:B------:R-:W3:Y:S04]  /*fea0*/  @P5 LDG.E.U16 R80, desc[UR24][R16.64] ;  /* 0x0000001810505981 */ /* 0x000ee8000c1e1500 */
[----:B--2---:R-:W2:Y:S04]  /*feb0*/  @P3 LDG.E.U16 R58, desc[UR24][R56.64] ;  /* 0x00000018383a3981 */ /* 0x004ea8000c1e1500 */
[----:B------:R0:W-:Y:S04]  /*fec0*/  STL [R1+0x768], R59 ;  /* 0x0007683b01007387 */ /* 0x0001e80000100800 */
[----:B0-----:R-:W3:Y:S01]  /*fed0*/  LDL.LU R59, [R1+0x3c4] ;  /* 0x0003c400013b7983 */ /* 0x001ee20000300800 */
[----:B------:R-:W-:-:S02]  /*fee0*/  IMAD.MOV.U32 R135, RZ, RZ, R6 ;  /* 0x000000ffff877224 */ /* 0x000fc400078e0006 */
[----:B------:R-:W-:Y:S01]  /*fef0*/  IMAD.MOV.U32 R134, RZ, RZ, R5 ;  /* 0x000000ffff867224 */ /* 0x000fe200078e0005 */
[----:B--2---:R-:W-:Y:S04]  /*ff00*/  STL [R1+0x778], R58 ;  /* 0x0007783a01007387 */ /* 0x004fe80000100800 */
[----:B------:R-:W-:Y:S04]  /*ff10*/  STL [R1+0x774], R56 ;  /* 0x0007743801007387 */ /* 0x000fe80000100800 */
[----:B------:R-:W-:Y:S04]  /*ff20*/  STL [R1+0x770], R57 ;  /* 0x0007703901007387 */ /* 0x000fe80000100800 */
[----:B------:R-:W2:Y:S04]  /*ff30*/  LDL.LU R26, [R1+0x53c] ;  /* 0x00053c00011a7983 */ /* 0x000ea80000300800 */
[----:B------:R-:W2:Y:S04]  /*ff40*/  LDL.LU R25, [R1+0x548] ;  /* 0x0005480001197983 */ /* 0x000ea80000300800 */
[----:B------:R-:W2:Y:S04]  /*ff50*/  LDL.LU R24, [R1+0x540] ;  /* 0x0005400001187983 */ /* 0x000ea80000300800 */
[----:B------:R-:W2:Y:S04]  /*ff60*/  LDL.LU R15, [R1+0x54c] ;  /* 0x00054c00010f7983 */ /* 0x000ea80000300800 */
[----:B------:R-:W2:Y:S04]  /*ff70*/  LDL.LU R81, [R1+0x3b4] ;  /* 0x0003b40001517983 */ /* 0x000ea80000300800 */
[----:B------:R-:W2:Y:S04]  /*ff80*/  LDL.LU R82, [R1+0x3b0] ;  /* 0x0003b00001527983 */ /* 0x000ea80000300800 */
[----:B----4-:R0:W-:Y:S04]  /*ff90*/  STL [R1+0x78c], R137 ;  /* 0x00078c8901007387 */ /* 0x0101e80000100800 */
[----:B0-----:R-:W4:Y:S04]  /*ffa0*/  LDL.LU R137, [R1+0x3d4] ;  /* 0x0003d40001897983 */ /* 0x001f280000300800 */
[----:B------:R-:W-:Y:S04]  /*ffb0*/  STL [R1+0x788], R38 ;  /* 0x0007882601007387 */ /* 0x000fe80000100800 */
[----:B------:R0:W-:Y:S04]  /*ffc0*/  STL [R1+0x784], R39 ;  /* 0x0007842701007387 */ /* 0x0001e80000100800 */
[----:B0-----:R-:W4:Y:S04]  /*ffd0*/  LDL.LU R39, [R1+0x3e0] ;  /* 0x0003e00001277983 */ /* 0x001f280000300800 */
[----:B---3--:R-:W-:Y:S04]  /*ffe0*/  STL [R1+0x798], R138 ;  /* 0x0007988a01007387 */ /* 0x008fe80000100800 */
[----:B------:R-:W-:Y:S04]  /*fff0*/  STL [R1+0x794], R36 ;  /* 0x0007942401007387 */ /* 0x000fe80000100800 */
[----:B------:R-:W-:Y:S04]  /*10000*/  STL [R1+0x790], R37 ;  /* 0x0007902501007387 */ /* 0x000fe80000100800 */
[----:B------:R-:W-:Y:S04]  /*10010*/  STL [R1+0x7a4], R63 ;  /* 0x0007a43f01007387 */ /* 0x000fe80000100800 */
[----:B------:R-:W-:Y:S04]  /*10020*/  STL [R1+0x7a0], R20 ;  /* 0x0007a01401007387 */ /* 0x000fe80000100800 */
[----:B------:R0:W-:Y:S04]  /*10030*/  STL [R1+0x79c], R21 ;  /* 0x00079c1501007387 */ /* 0x0001e80000100800 */
[----:B0-----:R-:W3:Y:S04]  /*10040*/  LDL.LU R21, [R1+0x3e4] ;  /* 0x0003e40001157983 */ /* 0x001ee80000300800 */
[----:B------:R0:W-:Y:S04]  /*10050*/  STL [R1+0x7b0], R80 ;  /* 0x0007b05001007387 */ /* 0x0001e80000100800 */
[----:B------:R-:W-:Y:S04]  /*10060*/  STL [R1+0x7ac], R16 ;  /* 0x0007ac1001007387 */ /* 0x000fe80000100800 */
[----:B------:R-:W-:Y:S04]  /*10070*/  STL [R1+0x7a8], R17 ;  /* 0x0007a81101007387 */ /* 0x000fe80000100800 */
[----:B------:R-:W3:Y:S04]  /*10080*/  LDL.LU R14, [R1+0x544] ;  /* 0x00054400010e7983 */ /* 0x000ee80000300800 */
[----:B------:R-:W3:Y:S04]  /*10090*/  LDL.LU R13, [R1+0x55c] ;  /* 0x00055c00010d7983 */ /* 0x000ee80000300800 */
[----:B------:R-:W3:Y:S04]  /*100a0*/  LDL.LU R12, [R1+0x568] ;  /* 0x00056800010c7983 */ /* 0x000ee80000300800 */
[----:B------:R-:W3:Y:S04]  /*100b0*/  LDL.LU R7, [R1+0x5d0] ;  /* 0x0005d00001077983 */ /* 0x000ee80000300800 */
[----:B------:R-:W3:Y:S04]  /*100c0*/  LDL.LU R6, [R1+0x56c] ;  /* 0x00056c0001067983 */ /* 0x000ee80000300800 */
[----:B------:R-:W3:Y:S01]  /*100d0*/  LDL.LU R5, [R1+0x5d4] ;  /* 0x0005d40001057983 */ /* 0x000ee20000300800 */
[----:B------:R-:W-:-:S03]  /*100e0*/  ISETP.GT.AND P2, PT, R4, 0x29, PT ;  /* 0x000000290400780c */ /* 0x000fc60003f44270 */
[----:B------:R-:W3:Y:S04]  /*100f0*/  LDL.LU R119, [R1+0x3ac] ;  /* 0x0003ac0001777983 */ /* 0x000ee80000300800 */
[----:B------:R-:W3:Y:S04]  /*10100*/  LDL.LU R117, [R1+0x3a8] ;  /* 0x0003a80001757983 */ /* 0x000ee80000300800 */
[----:B------:R-:W3:Y:S04]  /*10110*/  LDL.LU R40, [R1+0x3a4] ;  /* 0x0003a40001287983 */ /* 0x000ee80000300800 */
[----:B0-----:R-:W3:Y:S04]  /*10120*/  LDL.LU R80, [R1+0x3a0] ;  /* 0x0003a00001507983 */ /* 0x001ee80000300800 */
[----:B------:R0:W-:Y:S01]  /*10130*/  STL [R1+0x7b8], R134 ;  /* 0x0007b88601007387 */ /* 0x0001e20000100800 */
[----:B--2---:R-:W-:-:S02]  /*10140*/  IMAD.MOV.U32 R93, RZ, RZ, R26 ;  /* 0x000000ffff5d7224 */ /* 0x004fc400078e001a */
[----:B------:R-:W-:Y:S02]  /*10150*/  IMAD.MOV.U32 R92, RZ, RZ, R25 ;  /* 0x000000ffff5c7224 */ /* 0x000fe400078e0019 */
[----:B------:R-:W-:Y:S02]  /*10160*/  IMAD.MOV.U32 R95, RZ, RZ, R24 ;  /* 0x000000ffff5f7224 */ /* 0x000fe400078e0018 */
[----:B------:R-:W-:Y:S01]  /*10170*/  IMAD.MOV.U32 R94, RZ, RZ, R15 ;  /* 0x000000ffff5e7224 */ /* 0x000fe200078e000f */
[C---:B------:R-:W-:Y:S02]  /*10180*/  ISETP.GT.AND P3, PT, R4.reuse, 0x2a, PT ;  /* 0x0000002a0400780c */ /* 0x040fe40003f64270 */
[C---:B------:R-:W-:Y:S02]  /*10190*/  ISETP.GT.AND P4, PT, R4.reuse, 0x2b, PT ;  /* 0x0000002b0400780c */ /* 0x040fe40003f84270 */
[C---:B------:R-:W-:Y:S01]  /*101a0*/  ISETP.GT.AND P5, PT, R4.reuse, 0x2c, PT ;  /* 0x0000002c0400780c */ /* 0x040fe20003fa4270 */
[----:B------:R-:W1:Y:S01]  /*101b0*/  S2R R47, SR_TID.X ;  /* 0x00000000002f7919 */ /* 0x000e620000002100 */
[----:B------:R-:W-:-:S09]  /*101c0*/  ISETP.GT.AND P6, PT, R4, 0x38, PT ;  /* 0x000000380400780c */ /* 0x000fd20003fc4270 */
[----:B------:R-:W2:Y:S04]  /*101d0*/  @P4 LDG.E.U16 R97, desc[UR24][R92.64] ;  /* 0x000000185c614981 */ /* 0x000ea8000c1e1500 */
[----:B------:R-:W2:Y:S04]  /*101e0*/  @P5 LDG.E.U16 R118, desc[UR24][R74.64] ;  /* 0x000000184a765981 */ /* 0x000ea8000c1e1500 */
[----:B----4-:R-:W4:Y:S04]  /*101f0*/  @P4 LDG.E.U16 R137, desc[UR24][R94.64] ;  /* 0x000000185e894981 */ /* 0x010f28000c1e1500 */
[----:B------:R-:W2:Y:S04]  /*10200*/  @P2 LDG.E.U16 R39, desc[UR24][R132.64] ;  /* 0x0000001884272981 */ /* 0x000ea8000c1e1500 */
[----:B---3--:R-:W3:Y:S04]  /*10210*/  @P2 LDG.E.U16 R21, desc[UR24][R134.64] ;  /* 0x0000001886152981 */ /* 0x008ee8000c1e1500 */
[----:B------:R-:W2:Y:S01]  /*10220*/  @P5 LDG.E.U16 R136, desc[UR24][R72.64] ;  /* 0x0000001848885981 */ /* 0x000ea2000c1e1500 */
[----:B------:R-:W-:-:S02]  /*10230*/  LOP3.LUT R49, R49, R48, RZ, 0x3c, !PT ;  /* 0x0000003031317212 */ /* 0x000fc400078e3cff */
[----:B------:R-:W-:Y:S01]  /*10240*/  LOP3.LUT R51, R51, R50, RZ, 0x3c, !PT ;  /* 0x0000003233337212 */ /* 0x000fe200078e3cff */
[----:B------:R1:W2:Y:S04]  /*10250*/  @P6 LDG.E.U16 R159, desc[UR24][R142.64] ;  /* 0x000000188e9f6981 */ /* 0x0002a8000c1e1500 */
[----:B0-----:R-:W2:Y:S04]  /*10260*/  LDL.LU R134, [R1+0x3dc] ;  /* 0x0003dc0001867983 */ /* 0x001ea80000300800 */
[----:B------:R0:W-:Y:S01]  /*10270*/  STL [R1+0x7b4], R135 ;  /* 0x0007b48701007387 */ /* 0x0001e20000100800 */
[----:B------:R-:W-:-:S02]  /*10280*/  IMAD.MOV.U32 R55, RZ, RZ, R14 ;  /* 0x000000ffff377224 */ /* 0x000fc400078e000e */
[----:B------:R-:W-:Y:S02]  /*10290*/  IMAD.MOV.U32 R54, RZ, RZ, R13 ;  /* 0x000000ffff367224 */ /* 0x000fe400078e000d */
[----:B------:R-:W-:Y:S01]  /*102a0*/  IMAD.MOV.U32 R15, RZ, RZ, R6 ;  /* 0x000000ffff0f7224 */ /* 0x000fe200078e0006 */
[----:B0-----:R-:W3:Y:S04]  /*102b0*/  LDL.LU R135, [R1+0x3d8] ;  /* 0x0003d80001877983 */ /* 0x001ee80000300800 */
[----:B------:R-:W-:Y:S01]  /*102c0*/  STL [R1+0x7c4], R133 ;  /* 0x0007c48501007387 */ /* 0x000fe20000100800 */
[----:B------:R-:W-:-:S03]  /*102d0*/  IMAD.MOV.U32 R13, RZ, RZ, R12 ;  /* 0x000000ffff0d7224 */ /* 0x000fc600078e000c */
[----:B------:R-:W-:Y:S01]  /*102e0*/  STL [R1+0x7e4], R132 ;  /* 0x0007e48401007387 */ /* 0x000fe20000100800 */
[----:B------:R-:W-:-:S03]  /*102f0*/  IMAD.MOV.U32 R14, RZ, RZ, R5 ;  /* 0x000000ffff0e7224 */ /* 0x000fc600078e0005 */
[----:B------:R-:W-:Y:S01]  /*10300*/  STL.64 [R1+0x7c8], R114 ;  /* 0x0007c87201007387 */ /* 0x000fe20000100a00 */
[----:B------:R-:W-:-:S03]  /*10310*/  IMAD.MOV.U32 R12, RZ, RZ, R7 ;  /* 0x000000ffff0c7224 */ /* 0x000fc600078e0007 */
[----:B------:R0:W-:Y:S04]  /*10320*/  STL.64 [R1+0x7d8], R112 ;  /* 0x0007d87001007387 */ /* 0x0001e80000100a00 */
[----:B------:R-:W4:Y:S04]  /*10330*/  LDL.LU R46, [R1+0x5e0] ;  /* 0x0005e000012e7983 */ /* 0x000f280000300800 */
        /* <DEDUP_REMOVED lines=10> */
[----:B------:R-:W4:Y:S01]  /*103e0*/  LDL.LU R36, [R1+0x614] ;  /* 0x0006140001247983 */ /* 0x000f220000300800 */
[----:B------:R-:W-:-:S02]  /*103f0*/  ISETP.GT.AND P2, PT, R4, 0x2d, PT ;  /* 0x0000002d0400780c */ /* 0x000fc40003f44270 */
[C---:B------:R-:W-:Y:S01]  /*10400*/  ISETP.GT.AND P4, PT, R4.reuse, 0x2f, PT ;  /* 0x0000002f0400780c */ /* 0x040fe20003f84270 */
[----:B------:R-:W4:Y:S01]  /*10410*/  LDL.LU R60, [R1+0x5f8] ;  /* 0x0005f800013c7983 */ /* 0x000f220000300800 */
[C---:B------:R-:W-:Y:S02]  /*10420*/  ISETP.GT.AND P5, PT, R4.reuse, 0x31, PT ;  /* 0x000000310400780c */ /* 0x040fe40003fa4270 */
[----:B------:R-:W-:Y:S01]  /*10430*/  LOP3.LUT R69, R69, R68, RZ, 0x3c, !PT ;  /* 0x0000004445457212 */ /* 0x000fe200078e3cff */
[----:B------:R-:W4:Y:S01]  /*10440*/  LDL.LU R42, [R1+0x618] ;  /* 0x00061800012a7983 */ /* 0x000f220000300800 */
[----:B------:R-:W-:Y:S02]  /*10450*/  PRMT R58, RZ, 0x7610, R58 ;  /* 0x00007610ff3a7816 */ /* 0x000fe4000000003a */
[----:B------:R-:W-:Y:S01]  /*10460*/  PRMT R56, RZ, 0x7610, R56 ;  /* 0x00007610ff387816 */ /* 0x000fe20000000038 */
[----:B------:R-:W4:Y:S04]  /*10470*/  LDL.LU R37, [R1+0x5fc] ;  /* 0x0005fc0001257983 */ /* 0x000f280000300800 */
[----:B------:R-:W4:Y:S04]  /*10480*/  @P2 LDG.E.U16 R59, desc[UR24][R54.64] ;  /* 0x00000018363b2981 */ /* 0x000f28000c1e1500 */
[----:B------:R-:W4:Y:S01]  /*10490*/  @P2 LDG.E.U16 R76, desc[UR24][R52.64] ;  /* 0x00000018344c2981 */ /* 0x000f22000c1e1500 */
[----:B------:R-:W-:-:S03]  /*104a0*/  ISETP.GT.AND P2, PT, R4, 0x32, PT ;  /* 0x000000320400780c */ /* 0x000fc60003f44270 */
        /* <DEDUP_REMOVED lines=8> */
[----:B------:R-:W-:Y:S02]  /*10530*/  ISETP.GT.AND P2, PT, R4, 0x36, PT ;  /* 0x000000360400780c */ /* 0x000fe40003f44270 */
[----:B------:R-:W-:Y:S01]  /*10540*/  LOP3.LUT R48, R49, R48, RZ, 0x3c, !PT ;  /* 0x0000003031307212 */ /* 0x000fe200078e3cff */
[----:B------:R-:W4:Y:S01]  /*10550*/  LDL.LU R17, [R1+0x61c] ;  /* 0x00061c0001117983 */ /* 0x000f220000300800 */
[----:B------:R-:W-:Y:S02]  /*10560*/  LOP3.LUT R50, R51, R50, RZ, 0x3c, !PT ;  /* 0x0000003233327212 */ /* 0x000fe400078e3cff */
[----:B------:R-:W-:Y:S01]  /*10570*/  LOP3.LUT R68, R69, R68, RZ, 0x3c, !PT ;  /* 0x0000004445447212 */ /* 0x000fe200078e3cff */
[----:B------:R-:W4:Y:S01]  /*10580*/  @P6 LDG.E.U16 R158, desc[UR24][R144.64] ;  /* 0x00000018909e6981 */ /* 0x000f22000c1e1500 */
[----:B------:R-:W-:-:S02]  /*10590*/  PRMT R116, RZ, 0x7610, R116 ;  /* 0x00007610ff747816 */ /* 0x000fc40000000074 */
[----:B------:R-:W-:Y:S01]  /*105a0*/  PRMT R99, RZ, 0x7610, R99 ;  /* 0x00007610ff637816 */ /* 0x000fe20000000063 */
[----:B------:R-:W4:Y:S01]  /*105b0*/  LDL R63, [R1+0x2e4] ;  /* 0x0002e400013f7983 */ /* 0x000f220000100800 */
[----:B------:R-:W-:Y:S02]  /*105c0*/  PRMT R61, RZ, 0x7610, R61 ;  /* 0x00007610ff3d7816 */ /* 0x000fe4000000003d */
[----:B------:R-:W-:Y:S01]  /*105d0*/  PRMT R77, RZ, 0x7610, R77 ;  /* 0x00007610ff4d7816 */ /* 0x000fe2000000004d */
[----:B------:R-:W4:Y:S01]  /*105e0*/  @P4 LDG.E.U16 R116, desc[UR24][R70.64] ;  /* 0x0000001846744981 */ /* 0x000f22000c1e1500 */
[----:B-1----:R-:W-:Y:S02]  /*105f0*/  PRMT R142, RZ, 0x7610, R142 ;  /* 0x00007610ff8e7816 */ /* 0x002fe4000000008e */
[----:B------:R-:W-:Y:S02]  /*10600*/  PRMT R18, RZ, 0x7610, R18 ;  /* 0x00007610ff127816 */ /* 0x000fe40000000012 */
[----:B------:R-:W-:-:S02]  /*10610*/  LOP3.LUT R49, R49, R48, RZ, 0x3c, !PT ;  /* 0x0000003031317212 */ /* 0x000fc400078e3cff */
[----:B------:R-:W-:Y:S01]  /*10620*/  LOP3.LUT R51, R51, R50, RZ, 0x3c, !PT ;  /* 0x0000003233337212 */ /* 0x000fe200078e3cff */
[----:B------:R-:W4:Y:S01]  /*10630*/  @P2 LDG.E.U16 R142, desc[UR24][R30.64] ;  /* 0x000000181e8e2981 */ /* 0x000f22000c1e1500 */
[----:B------:R-:W-:-:S03]  /*10640*/  LOP3.LUT R69, R69, R68, RZ, 0x3c, !PT ;  /* 0x0000004445457212 */ /* 0x000fc600078e3cff */
[----:B------:R-:W4:Y:S04]  /*10650*/  @P5 LDG.E.U16 R61, desc[UR24][R50.64] ;  /* 0x00000018323d5981 */ /* 0x000f28000c1e1500 */
[----:B------:R-:W4:Y:S01]  /*10660*/  @P4 LDG.E.U16 R99, desc[UR24][R68.64] ;  /* 0x0000001844634981 */ /* 0x000f22000c1e1500 */
[----:B------:R-:W-:-:S03]  /*10670*/  ISETP.GT.AND P4, PT, R4, 0x39, PT ;  /* 0x000000390400780c */ /* 0x000fc60003f84270 */
[----:B------:R-:W4:Y:S01]  /*10680*/  @P5 LDG.E.U16 R77, desc[UR24][R48.64] ;  /* 0x00000018304d5981 */ /* 0x000f22000c1e1500 */
[----:B------:R-:W-:-:S03]  /*10690*/  ISETP.GT.AND P5, PT, R4, 0x3a, PT ;  /* 0x0000003a0400780c */ /* 0x000fc60003fa4270 */
[----:B------:R-:W4:Y:S01]  /*106a0*/  @P2 LDG.E.U16 R18, desc[UR24][R28.64] ;  /* 0x000000181c122981 */ /* 0x000f22000c1e1500 */
[----:B------:R-:W-:Y:S02]  /*106b0*/  ISETP.GT.AND P2, PT, R4, 0x3b, PT ;  /* 0x0000003b0400780c */ /* 0x000fe40003f44270 */
[----:B------:R-:W-:Y:S02]  /*106c0*/  PRMT R83, RZ, 0x7610, R83 ;  /* 0x00007610ff537816 */ /* 0x000fe40000000053 */
[----:B------:R-:W-:Y:S02]  /*106d0*/  PRMT R100, RZ, 0x7610, R100 ;  /* 0x00007610ff647816 */ /* 0x000fe40000000064 */
[----:B------:R-:W-:Y:S02]  /*106e0*/  PRMT R20, RZ, 0x7610, R20 ;  /* 0x00007610ff147816 */ /* 0x000fe40000000014 */
[----:B------:R-:W-:Y:S02]  /*106f0*/  PRMT R16, RZ, 0x7610, R16 ;  /* 0x00007610ff107816 */ /* 0x000fe40000000010 */
[----:B------:R-:W-:-:S02]  /*10700*/  PRMT R57, RZ, 0x7610, R57 ;  /* 0x00007610ff397816 */ /* 0x000fc40000000039 */
[----:B------:R-:W-:Y:S01]  /*10710*/  PRMT R38, RZ, 0x7610, R38 ;  /* 0x00007610ff267816 */ /* 0x000fe20000000026 */
[----:B------:R-:W4:Y:S01]  /*10720*/  @P4 LDG.E.U16 R20, desc[UR24][R126.64] ;  /* 0x000000187e144981 */ /* 0x000f22000c1e1500 */
[----:B------:R-:W-:Y:S02]  /*10730*/  PRMT R41, RZ, 0x7610, R41 ;  /* 0x00007610ff297816 */ /* 0x000fe40000000029 */
[----:B------:R-:W-:Y:S01]  /*10740*/  PRMT R23, RZ, 0x7610, R23 ;  /* 0x00007610ff177816 */ /* 0x000fe20000000017 */
[----:B------:R-:W4:Y:S01]  /*10750*/  @P4 LDG.E.U16 R16, desc[UR24][R124.64] ;  /* 0x000000187c104981 */ /* 0x000f22000c1e1500 */
[----:B------:R-:W-:Y:S02]  /*10760*/  LOP3.LUT R47, R47, 0x3f, RZ, 0xc0, !PT ;  /* 0x0000003f2f2f7812 */ /* 0x000fe400078ec0ff */
[C---:B------:R-:W-:Y:S01]  /*10770*/  ISETP.GT.AND P6, PT, R4.reuse, 0x3d, PT ;  /* 0x0000003d0400780c */ /* 0x040fe20003fc4270 */
[----:B------:R-:W4:Y:S01]  /*10780*/  @P5 LDG.E.U16 R57, desc[UR24][R106.64] ;  /* 0x000000186a395981 */ /* 0x000f22000c1e1500 */
[----:B------:R-:W-:-:S03]  /*10790*/  ISETP.GT.AND P4, PT, R4, 0x3e, PT ;  /* 0x0000003e0400780c */ /* 0x000fc60003f84270 */
[----:B------:R-:W4:Y:S01]  /*107a0*/  @P5 LDG.E.U16 R38, desc[UR24][R104.64] ;  /* 0x0000001868265981 */ /* 0x000f22000c1e1500 */
[----:B------:R-:W-:-:S03]  /*107b0*/  ISETP.GT.AND P5, PT, R4, 0x3f, PT ;  /* 0x0000003f0400780c */ /* 0x000fc60003fa4270 */
[----:B------:R-:W4:Y:S04]  /*107c0*/  @P2 LDG.E.U16 R41, desc[UR24][R86.64] ;  /* 0x0000001856292981 */ /* 0x000f28000c1e1500 */
[----:B------:R-:W4:Y:S01]  /*107d0*/  @P2 LDG.E.U16 R23, desc[UR24][R84.64] ;  /* 0x0000001854172981 */ /* 0x000f22000c1e1500 */
[----:B------:R-:W-:-:S03]  /*107e0*/  ISETP.GE.AND P2, PT, R47, R4, PT ;  /* 0x000000042f00720c */ /* 0x000fc60003f46270 */
[----:B--2---:R1:W2:Y:S04]  /*107f0*/  @P3 LDG.E.U16 R134, desc[UR24][R114.64] ;  /* 0x0000001872863981 */ /* 0x0042a8000c1e1500 */
[----:B---3--:R3:W2:Y:S01]  /*10800*/  @P3 LDG.E.U16 R135, desc[UR24][R112.64] ;  /* 0x0000001870873981 */ /* 0x0086a2000c1e1500 */
[----:B------:R-:W-:-:S03]  /*10810*/  ISETP.GT.AND P3, PT, R4, 0x2e, PT ;  /* 0x0000002e0400780c */ /* 0x000fc60003f64270 */
[----:B0-----:R-:W3:Y:S10]  /*10820*/  LDL R112, [R1+0x2e0] ;  /* 0x0002e00001707983 */ /* 0x001ef40000100800 */
[----:B------:R-:W2:Y:S04]  /*10830*/  @P3 LDG.E.U16 R139, desc[UR24][R34.64] ;  /* 0x00000018228b3981 */ /* 0x000ea8000c1e1500 */
[----:B------:R-:W2:Y:S01]  /*10840*/  @P3 LDG.E.U16 R62, desc[UR24][R32.64] ;  /* 0x00000018203e3981 */ /* 0x000ea2000c1e1500 */
[----:B------:R-:W-:-:S13]  /*10850*/  ISETP.GT.AND P3, PT, R4, 0x33, PT ;  /* 0x000000330400780c */ /* 0x000fda0003f64270 */
[----:B------:R-:W2:Y:S04]  /*10860*/  @P3 LDG.E.U16 R58, desc[UR24][R90.64] ;  /* 0x000000185a3a3981 */ /* 0x000ea8000c1e1500 */
[----:B------:R-:W2:Y:S01]  /*10870*/  @P3 LDG.E.U16 R56, desc[UR24][R88.64] ;  /* 0x0000001858383981 */ /* 0x000ea2000c1e1500 */
[----:B------:R-:W-:-:S13]  /*10880*/  ISETP.GT.AND P3, PT, R4, 0x37, PT ;  /* 0x000000370400780c */ /* 0x000fda0003f64270 */
[----:B------:R-:W2:Y:S04]  /*10890*/  @P3 LDG.E.U16 R83, desc[UR24][R10.64] ;  /* 0x000000180a533981 */ /* 0x000ea8000c1e1500 */
[----:B------:R-:W2:Y:S01]  /*108a0*/  @P3 LDG.E.U16 R100, desc[UR24][R8.64] ;  /* 0x0000001808643981 */ /* 0x000ea2000c1e1500 */
[----:B------:R-:W-:Y:S01]  /*108b0*/  ISETP.GT.AND P3, PT, R4, 0x3c, PT ;  /* 0x0000003c0400780c */ /* 0x000fe20003f64270 */
[----:B----4-:R-:W-:Y:S02]  /*108c0*/  IMAD.MOV.U32 R4, RZ, RZ, R5 ;  /* 0x000000ffff047224 */ /* 0x010fe400078e0005 */
[----:B------:R-:W-:Y:S02]  /*108d0*/  IMAD.MOV.U32 R5, RZ, RZ, R46 ;  /* 0x000000ffff057224 */ /* 0x000fe400078e002e */
[----:B------:R-:W-:-:S02]  /*108e0*/  IMAD.MOV.U32 R46, RZ, RZ, R36 ;  /* 0x000000ffff2e7224 */ /* 0x000fc400078e0024 */
[----:B------:R-:W1:Y:S01]  /*108f0*/  LDL R36, [R1+0x2a4] ;  /* 0x0002a40001247983 */ /* 0x000e620000100800 */
[----:B------:R-:W-:-:S03]  /*10900*/  IMAD.MOV.U32 R47, RZ, RZ, R43 ;  /* 0x000000ffff2f7224 */ /* 0x000fc600078e002b */
[----:B------:R-:W4:Y:S01]  /*10910*/  LDL R43, [R1+0x2a0] ;  /* 0x0002a000012b7983 */ /* 0x000f220000100800 */
[----:B------:R-:W-:-:S03]  /*10920*/  IMAD.MOV.U32 R64, RZ, RZ, R42 ;  /* 0x000000ffff407224 */ /* 0x000fc600078e002a */
[----:B------:R-:W2:Y:S01]  /*10930*/  LDL R42, [R1+0x2c0] ;  /* 0x0002c000012a7983 */ /* 0x000ea20000100800 */
[----:B------:R-:W-:-:S03]  /*10940*/  IMAD.MOV.U32 R67, RZ, RZ, R37 ;  /* 0x000000ffff437224 */ /* 0x000fc600078e0025 */
[----:B------:R-:W2:Y:S01]  /*10950*/  LDL R37, [R1+0x2c4] ;  /* 0x0002c40001257983 */ /* 0x000ea20000100800 */
[----:B------:R-:W-:-:S03]  /*10960*/  IMAD.MOV.U32 R65, RZ, RZ, R60 ;  /* 0x000000ffff417224 */ /* 0x000fc600078e003c */
[----:B------:R-:W2:Y:S01]  /*10970*/  LDL R60, [R1+0x300] ;  /* 0x00030000013c7983 */ /* 0x000ea20000100800 */
[----:B------:R-:W-:-:S03]  /*10980*/  IMAD.MOV.U32 R66, RZ, RZ, R17 ;  /* 0x000000ffff427224 */ /* 0x000fc600078e0011 */
[----:B------:R-:W2:Y:S04]  /*10990*/  LDL R17, [R1+0x304] ;  /* 0x0003040001117983 */ /* 0x000ea80000100800 */
[----:B------:R-:W2:Y:S01]  /*109a0*/  LDL.LU R155, [R1+0x190] ;  /* 0x00019000019b7983 */ /* 0x000ea20000300800 */
[----:B-1----:R-:W-:-:S03]  /*109b0*/  @!P2 IMAD.MOV.U32 R114, RZ, RZ, R36 ;  /* 0x000000ffff72a224 */ /* 0x002fc600078e0024 */
[----:B------:R-:W2:Y:S01]  /*109c0*/  LDL R36, [R1+0x324] ;  /* 0x0003240001247983 */ /* 0x000ea20000100800 */
[----:B------:R-:W-:Y:S02]  /*109d0*/  PRMT R98, RZ, 0x7610, R98 ;  /* 0x00007610ff627816 */ /* 0x000fe40000000062 */
[----:B------:R-:W-:Y:S02]  /*109e0*/  PRMT R79, RZ, 0x7610, R79 ;  /* 0x00007610ff4f7816 */ /* 0x000fe4000000004f */
[----:B------:R-:W-:Y:S02]  /*109f0*/  PRMT R78, RZ, 0x7610, R78 ;  /* 0x00007610ff4e7816 */ /* 0x000fe4000000004e */
[----:B------:R-:W-:Y:S01]  /*10a00*/  PRMT R96, RZ, 0x7610, R96 ;  /* 0x00007610ff607816 */ /* 0x000fe20000000060 */
[----:B------:R-:W2:Y:S01]  /*10a10*/  @P3 LDG.E.U16 R98, desc[UR24][R66.64] ;  /* 0x0000001842623981 */ /* 0x000ea2000c1e1500 */
[----:B------:R-:W-:Y:S02]  /*10a20*/  PRMT R19, RZ, 0x7610, R19 ;  /* 0x00007610ff137816 */ /* 0x000fe40000000013 */
[----:B------:R-:W-:Y:S01]  /*10a30*/  PRMT R22, RZ, 0x7610, R22 ;  /* 0x00007610ff167816 */ /* 0x000fe20000000016 */
[----:B------:R-:W2:Y:S01]  /*10a40*/  @P3 LDG.E.U16 R79, desc[UR24][R64.64] ;  /* 0x00000018404f3981 */ /* 0x000ea2000c1e1500 */
[----:B------:R-:W-:-:S02]  /*10a50*/  PRMT R101, RZ, 0x7610, R101 ;  /* 0x00007610ff657816 */ /* 0x000fc40000000065 */
[----:B------:R-:W-:Y:S01]  /*10a60*/  PRMT R0, RZ, 0x7610, R0 ;  /* 0x00007610ff007816 */ /* 0x000fe20000000000 */
[----:B------:R-:W2:Y:S04]  /*10a70*/  @P6 LDG.E.U16 R78, desc[UR24][R46.64] ;  /* 0x000000182e4e6981 */ /* 0x000ea8000c1e1500 */
[----:B------:R-:W2:Y:S04]  /*10a80*/  @P6 LDG.E.U16 R96, desc[UR24][R44.64] ;  /* 0x000000182c606981 */ /* 0x000ea8000c1e1500 */
[----:B------:R-:W2:Y:S04]  /*10a90*/  @P4 LDG.E.U16 R19, desc[UR24][R26.64] ;  /* 0x000000181a134981 */ /* 0x000ea8000c1e1500 */
[----:B------:R-:W2:Y:S04]  /*10aa0*/  @P4 LDG.E.U16 R22, desc[UR24][R24.64] ;  /* 0x0000001818164981 */ /* 0x000ea8000c1e1500 */
[----:B------:R-:W2:Y:S04]  /*10ab0*/  @P5 LDG.E.U16 R101, desc[UR24][R6.64] ;  /* 0x0000001806655981 */ /* 0x000ea8000c1e1500 */
[----:B------:R-:W2:Y:S01]  /*10ac0*/  @P5 LDG.E.U16 R0, desc[UR24][R4.64] ;  /* 0x0000001804005981 */ /* 0x000ea2000c1e1500 */
[----:B------:R-:W-:Y:S01]  /*10ad0*/  BAR.SYNC.DEFER_BLOCKING 0x0 ;  /* 0x0000000000007b1d */ /* 0x000fe20000010000 */
[----:B------:R-:W-:Y:S01]  /*10ae0*/  PRMT R143, RZ, 0x7610, R143 ;  /* 0x00007610ff8f7816 */ /* 0x000fe2000000008f */
[----:B----4-:R-:W-:Y:S01]  /*10af0*/  @!P2 IMAD.MOV.U32 R115, RZ, RZ, R43 ;  /* 0x000000ffff73a224 */ /* 0x010fe200078e002b */
[----:B------:R-:W-:Y:S01]  /*10b00*/  PRMT R103, RZ, 0x7610, R103 ;  /* 0x00007610ff677816 */ /* 0x000fe20000000067 */
[----:B---3--:R-:W-:-:S02]  /*10b10*/  @!P2 IMAD.MOV.U32 R113, RZ, RZ, R112 ;  /* 0x000000ffff71a224 */ /* 0x008fc400078e0070 */
[----:B------:R-:W3:Y:S01]  /*10b20*/  LDL R43, [R1+0x320] ;  /* 0x00032000012b7983 */ /* 0x000ee20000100800 */
[----:B------:R-:W-:-:S03]  /*10b30*/  @!P2 IMAD.MOV.U32 R112, RZ, RZ, R63 ;  /* 0x000000ffff70a224 */ /* 0x000fc600078e003f */
[----:B------:R-:W4:Y:S04]  /*10b40*/  LDL.LU R156, [R1+0x194] ;  /* 0x00019400019c7983 */ /* 0x000f280000300800 */
[----:B------:R2:W4:Y:S04]  /*10b50*/  @!P2 LDG.E.U16 R143, desc[UR24][R114.64] ;  /* 0x00000018728fa981 */ /* 0x000528000c1e1500 */
[----:B------:R0:W4:Y:S01]  /*10b60*/  @!P2 LDG.E.U16 R103, desc[UR24][R112.64] ;  /* 0x000000187067a981 */ /* 0x000122000c1e1500 */
[----:B--2---:R-:W-:Y:S02]  /*10b70*/  @!P2 IMAD.MOV.U32 R114, RZ, RZ, R37 ;  /* 0x000000ffff72a224 */ /* 0x004fe400078e0025 */
[----:B------:R-:W-:Y:S01]  /*10b80*/  @!P2 IMAD.MOV.U32 R115, RZ, RZ, R42 ;  /* 0x000000ffff73a224 */ /* 0x000fe200078e002a */
[----:B------:R-:W2:Y:S01]  /*10b90*/  LDL R37, [R1+0x344] ;  /* 0x0003440001257983 */ /* 0x000ea20000100800 */
[----:B0-----:R-:W-:-:S03]  /*10ba0*/  @!P2 IMAD.MOV.U32 R112, RZ, RZ, R17 ;  /* 0x000000ffff70a224 */ /* 0x001fc600078e0011 */
[----:B------:R-:W4:Y:S04]  /*10bb0*/  LDL R42, [R1+0x340] ;  /* 0x00034000012a7983 */ /* 0x000f280000100800 */
[----:B------:R-:W4:Y:S04]  /*10bc0*/  LDL.LU R157, [R1+0x198] ;  /* 0x00019800019d7983 */ /* 0x000f280000300800 */
[----:B------:R-:W4:Y:S04]  /*10bd0*/  LDL R63, [R1+0x360] ;  /* 0x00036000013f7983 */ /* 0x000f280000100800 */
[----:B------:R-:W4:Y:S01]  /*10be0*/  LDL R17, [R1+0x364] ;  /* 0x0003640001117983 */ /* 0x000f220000100800 */
[----:B------:R-:W-:Y:S01]  /*10bf0*/  PRMT R120, RZ, 0x7610, R120 ;  /* 0x00007610ff787816 */ /* 0x000fe20000000078 */
[----:B------:R-:W-:Y:S01]  /*10c00*/  @!P2 IMAD.MOV.U32 R113, RZ, RZ, R60 ;  /* 0x000000ffff71a224 */ /* 0x000fe200078e003c */
[----:B------:R-:W-:Y:S01]  /*10c10*/  PRMT R102, RZ, 0x7610, R102 ;  /* 0x00007610ff667816 */ /* 0x000fe20000000066 */
[----:B------:R-:W4:Y:S04]  /*10c20*/  LDL.LU R133, [R1+0x19c] ;  /* 0x00019c0001857983 */ /* 0x000f280000300800 */
[----:B------:R0:W4:Y:S04]  /*10c30*/  @!P2 LDG.E.U16 R120, desc[UR24][R112.64] ;  /* 0x000000187078a981 */ /* 0x000128000c1e1500 */
[----:B------:R-:W4:Y:S01]  /*10c40*/  @!P2 LDG.E.U16 R102, desc[UR24][R114.64] ;  /* 0x000000187266a981 */ /* 0x000f22000c1e1500 */
[----:B0-----:R-:W-:-:S03]  /*10c50*/  @!P2 IMAD.MOV.U32 R112, RZ, RZ, R36 ;  /* 0x000000ffff70a224 */ /* 0x001fc600078e0024 */
[----:B------:R-:W4:Y:S04]  /*10c60*/  LDL.LU R36, [R1+0x1a0] ;  /* 0x0001a00001247983 */ /* 0x000f280000300800 */
[----:B------:R-:W4:Y:S04]  /*10c70*/  LDL R114, [R1+0x290] ;  /* 0x0002900001727983 */ /* 0x000f280000100800 */
[----:B------:R-:W4:Y:S01]  /*10c80*/  LDL R60, [R1+0x37c] ;  /* 0x00037c00013c7983 */ /* 0x000f220000100800 */
[----:B------:R-:W-:Y:S02]  /*10c90*/  PRMT R148, RZ, 0x7610, R148 ;  /* 0x00007610ff947816 */ /* 0x000fe40000000094 */
[----:B------:R-:W-:Y:S01]  /*10ca0*/  PRMT R121, RZ, 0x7610, R121 ;  /* 0x00007610ff797816 */ /* 0x000fe20000000079 */
[----:B------:R0:W-:Y:S01]  /*10cb0*/  STS.U16 [R2+UR10+0x8000], R155 ;  /* 0x0080009b02007988 */ /* 0x0001e2000800040a */
[----:B------:R-:W-:Y:S01]  /*10cc0*/  PRMT R144, RZ, 0x7610, R144 ;  /* 0x00007610ff907816 */ /* 0x000fe20000000090 */
[----:B---3--:R-:W-:-:S02]  /*10cd0*/  @!P2 IMAD.MOV.U32 R113, RZ, RZ, R43 ;  /* 0x000000ffff71a224 */ /* 0x008fc400078e002b */
[----:B------:R-:W3:Y:S04]  /*10ce0*/  LDL.LU R43, [R1+0x1a4] ;  /* 0x0001a400012b7983 */ /* 0x000ee80000300800 */
[----:B------:R2:W3:Y:S02]  /*10cf0*/  @!P2 LDG.E.U16 R148, desc[UR24][R112.64] ;  /* 0x000000187094a981 */ /* 0x0004e4000c1e1500 */
[----:B--2---:R-:W-:Y:S02]  /*10d00*/  @!P2 IMAD.MOV.U32 R112, RZ, RZ, R37 ;  /* 0x000000ffff70a224 */ /* 0x004fe400078e0025 */
[----:B------:R-:W2:Y:S01]  /*10d10*/  LDL R37, [R1+0x2ac] ;  /* 0x0002ac0001257983 */ /* 0x000ea20000100800 */
[----:B----4-:R-:W-:-:S05]  /*10d20*/  @!P2 IMAD.MOV.U32 R113, RZ, RZ, R42 ;  /* 0x000000ffff71a224 */ /* 0x010fca00078e002a */
[----:B------:R1:W4:Y:S01]  /*10d30*/  @!P2 LDG.E.U16 R121, desc[UR24][R112.64] ;  /* 0x000000187079a981 */ /* 0x000322000c1e1500 */
[----:B0-----:R-:W-:Y:S02]  /*10d40*/  @!P2 IMAD.MOV.U32 R155, RZ, RZ, R63 ;  /* 0x000000ffff9ba224 */ /* 0x001fe400078e003f */
[----:B------:R-:W-:Y:S01]  /*10d50*/  @!P2 IMAD.MOV.U32 R154, RZ, RZ, R17 ;  /* 0x000000ffff9aa224 */ /* 0x000fe200078e0011 */
[----:B------:R-:W4:Y:S04]  /*10d60*/  LDL R113, [R1+0x2a8] ;  /* 0x0002a80001717983 */ /* 0x000f280000100800 */
[----:B------:R-:W4:Y:S04]  /*10d70*/  LDL.LU R42, [R1+0x1a8] ;  /* 0x0001a800012a7983 */ /* 0x000f280000300800 */
[----:B------:R-:W4:Y:S04]  /*10d80*/  @!P2 LDG.E.U16 R144, desc[UR24][R154.64] ;  /* 0x000000189a90a981 */ /* 0x000f28000c1e1500 */
[----:B------:R-:W4:Y:S04]  /*10d90*/  LDL.LU.64 R154, [R1+0x828] ;  /* 0x00082800019a7983 */ /* 0x000f280000300a00 */
[----:B------:R-:W1:Y:S04]  /*10da0*/  LDL R112, [R1+0x2c8] ;  /* 0x0002c80001707983 */ /* 0x000e680000100800 */
[----:B------:R-:W4:Y:S04]  /*10db0*/  LDL R17, [R1+0x2cc] ;  /* 0x0002cc0001117983 */ /* 0x000f280000100800 */
[----:B------:R-:W4:Y:S04]  /*10dc0*/  LDL.LU R63, [R1+0x1ac] ;  /* 0x0001ac00013f7983 */ /* 0x000f280000300800 */
[----:B------:R-:W4:Y:S01]  /*10dd0*/  LDL.LU R138, [R1+0x1b0] ;  /* 0x0001b000018a7983 */ /* 0x000f220000300800 */
[----:B------:R-:W-:-:S02]  /*10de0*/  @!P2 IMAD.MOV.U32 R115, RZ, RZ, R114 ;  /* 0x000000ffff73a224 */ /* 0x000fc400078e0072 */
[----:B------:R-:W-:Y:S02]  /*10df0*/  @!P2 IMAD.MOV.U32 R114, RZ, RZ, R60 ;  /* 0x000000ffff72a224 */ /* 0x000fe400078e003c */
[----:B------:R-:W4:Y:S01]  /*10e00*/  LDL R60, [R1+0x2ec] ;  /* 0x0002ec00013c7983 */ /* 0x000f220000100800 */
[----:B------:R-:W-:Y:S02]  /*10e10*/  PRMT R145, RZ, 0x7610, R145 ;  /* 0x00007610ff917816 */ /* 0x000fe40000000091 */
[----:B------:R-:W-:Y:S01]  /*10e20*/  PRMT R122, RZ, 0x7610, R122 ;  /* 0x00007610ff7a7816 */ /* 0x000fe2000000007a */
[----:B------:R2:W-:Y:S04]  /*10e30*/  STS.U16 [R2+UR10+0xc000], R156 ;  /* 0x00c0009c02007988 */ /* 0x0005e8000800040a */
[----:B------:R4:W-:Y:S01]  /*10e40*/  STS.U16 [R2+UR10+0x8400], R157 ;  /* 0x0084009d02007988 */ /* 0x0009e2000800040a */
[----:B------:R-:W-:-:S03]  /*10e50*/  PRMT R123, RZ, 0x7610, R123 ;  /* 0x00007610ff7b7816 */ /* 0x000fc6000000007b */
[----:B------:R-:W4:Y:S04]  /*10e60*/  @!P2 LDG.E.U16 R145, desc[UR24][R114.64] ;  /* 0x000000187291a981 */ /* 0x000f28000c1e1500 */
[----:B------:R-:W4:Y:S04]  /*10e70*/  LDL R115, [R1+0x2e8] ;  /* 0x0002e80001737983 */ /* 0x000f280000100800 */
[----:B------:R0:W-:Y:S04]  /*10e80*/  STS.U16 [R2+UR10+0x8800], R36 ;  /* 0x0088002402007988 */ /* 0x0001e8000800040a */
[----:B---3--:R3:W-:Y:S01]  /*10e90*/  STS.U16 [R2+UR10+0xc800], R43 ;  /* 0x00c8002b02007988 */ /* 0x0087e2000800040a */
[----:B--2---:R-:W-:-:S02]  /*10ea0*/  @!P2 IMAD.MOV.U32 R156, RZ, RZ, R37 ;  /* 0x000000ffff9ca224 */ /* 0x004fc400078e0025 */
[----:B----4-:R-:W-:-:S05]  /*10eb0*/  @!P2 IMAD.MOV.U32 R157, RZ, RZ, R113 ;  /* 0x000000ffff9da224 */ /* 0x010fca00078e0071 */
[----:B------:R2:W4:Y:S04]  /*10ec0*/  @!P2 LDG.E.U16 R122, desc[UR24][R156.64] ;  /* 0x000000189c7aa981 */ /* 0x000528000c1e1500 */
[----:B------:R-:W2:Y:S04]  /*10ed0*/  LDL.LU.64 R156, [R1+0x820] ;  /* 0x00082000019c7983 */ /* 0x000ea80000300a00 */
[----:B------:R-:W4:Y:S01]  /*10ee0*/  LDL R114, [R1+0x308] ;  /* 0x0003080001727983 */ /* 0x000f220000100800 */
[----:B-1----:R-:W-:-:S03]  /*10ef0*/  @!P2 IMAD.MOV.U32 R113, RZ, RZ, R112 ;  /* 0x000000ffff71a224 */ /* 0x002fc600078e0070 */
[----:B------:R-:W4:Y:S01]  /*10f00*/  LDL R37, [R1+0x30c] ;  /* 0x00030c0001257983 */ /* 0x000f220000100800 */
[----:B------:R-:W-:-:S03]  /*10f10*/  @!P2 IMAD.MOV.U32 R112, RZ, RZ, R17 ;  /* 0x000000ffff70a224 */ /* 0x000fc600078e0011 */
[----:B0-----:R-:W4:Y:S04]  /*10f20*/  LDL R36, [R1+0x348] ;  /* 0x0003480001247983 */ /* 0x001f280000100800 */
[----:B------:R-:W4:Y:S04]  /*10f30*/  @!P2 LDG.E.U16 R123, desc[UR24][R112.64] ;  /* 0x00000018707ba981 */ /* 0x000f28000c1e1500 */
[----:B------:R-:W4:Y:S04]  /*10f40*/  LDL R17, [R1+0x34c] ;  /* 0x00034c0001117983 */ /* 0x000f280000100800 */
[----:B---3--:R-:W3:Y:S04]  /*10f50*/  LDL R43, [R1+0x36c] ;  /* 0x00036c00012b7983 */ /* 0x008ee80000100800 */
[----:B------:R-:W3:Y:S04]  /*10f60*/  LDL R113, [R1+0x328] ;  /* 0x0003280001717983 */ /* 0x000ee80000100800 */
[----:B------:R-:W3:Y:S04]  /*10f70*/  LDL R112, [R1+0x32c] ;  /* 0x00032c0001707983 */ /* 0x000ee80000100800 */
[----:B------:R0:W-:Y:S04]  /*10f80*/  STS.U16 [R2+UR10+0x8c00], R42 ;  /* 0x008c002a02007988 */ /* 0x0001e8000800040a */
[----:B0-----:R-:W3:Y:S01]  /*10f90*/  LDL R42, [R1+0x294] ;  /* 0x00029400012a7983 */ /* 0x001ee20000100800 */
[----:B------:R-:W-:-:S03]  /*10fa0*/  @!P2 IMAD.MOV.U32 R132, RZ, RZ, R60 ;  /* 0x000000ffff84a224 */ /* 0x000fc600078e003c */
[----:B------:R-:W3:Y:S01]  /*10fb0*/  LDL R60, [R1+0x368] ;  /* 0x00036800013c7983 */ /* 0x000ee20000100800 */
[----:B------:R-:W-:-:S03]  /*10fc0*/  PRMT R146, RZ, 0x7610, R146 ;  /* 0x00007610ff927816 */ /* 0x000fc60000000092 */
[----:B------:R0:W-:Y:S01]  /*10fd0*/  STS.U16 [R2+UR10+0xc400], R133 ;  /* 0x00c4008502007988 */ /* 0x0001e2000800040a */
[----:B------:R-:W-:Y:S02]  /*10fe0*/  PRMT R147, RZ, 0x7610, R147 ;  /* 0x00007610ff937816 */ /* 0x000fe40000000093 */
[----:B------:R-:W-:Y:S01]  /*10ff0*/  PRMT R141, RZ, 0x7610, R141 ;  /* 0x00007610ff8d7816 */ /* 0x000fe2000000008d */
[----:B0-----:R-:W-:Y:S01]  /*11000*/  @!P2 IMAD.MOV.U32 R133, RZ, RZ, R115 ;  /* 0x000000ffff85a224 */ /* 0x001fe200078e0073 */
[----:B------:R0:W-:Y:S04]  /*11010*/  STS.U16 [R2+UR10+0xd000], R163 ;  /* 0x00d000a302007988 */ /* 0x0001e8000800040a */
[----:B------:R1:W-:Y:S04]  /*11020*/  STS.U16 [R2+UR10+0xcc00], R63 ;  /* 0x00cc003f02007988 */ /* 0x0003e8000800040a */
[----:B------:R0:W-:Y:S01]  /*11030*/  STS.U16 [R2+UR10+0x9400], R164 ;  /* 0x009400a402007988 */ /* 0x0001e2000800040a */
[----:B--2---:R-:W-:Y:S01]  /*11040*/  PRMT R156, RZ, 0x7610, R156 ;  /* 0x00007610ff9c7816 */ /* 0x004fe2000000009c */
[----:B----4-:R-:W-:-:S02]  /*11050*/  @!P2 IMAD.MOV.U32 R115, RZ, RZ, R114 ;  /* 0x000000ffff73a224 */ /* 0x010fc400078e0072 */
[----:B------:R-:W-:Y:S02]  /*11060*/  @!P2 IMAD.MOV.U32 R114, RZ, RZ, R37 ;  /* 0x000000ffff72a224 */ /* 0x000fe400078e0025 */
[----:B------:R-:W2:Y:S04]  /*11070*/  LDL R37, [R1+0x380] ;  /* 0x0003800001257983 */ /* 0x000ea80000100800 */
[----:B------:R-:W4:Y:S04]  /*11080*/  @!P2 LDG.E.U16 R141, desc[UR24][R114.64] ;  /* 0x00000018728da981 */ /* 0x000f28000c1e1500 */
[----:B---3--:R3:W4:Y:S02]  /*11090*/  @!P2 LDG.E.U16 R156, desc[UR24][R112.64] ;  /* 0x00000018709ca981 */ /* 0x008724000c1e1500 */
[----:B---3--:R-:W-:-:S02]  /*110a0*/  @!P2 IMAD.MOV.U32 R112, RZ, RZ, R17 ;  /* 0x000000ffff70a224 */ /* 0x008fc400078e0011 */
[----:B------:R-:W-:Y:S01]  /*110b0*/  @!P2 IMAD.MOV.U32 R113, RZ, RZ, R36 ;  /* 0x000000ffff71a224 */ /* 0x000fe200078e0024 */
[----:B------:R-:W3:Y:S04]  /*110c0*/  LDL R17, [R1+0x2b4] ;  /* 0x0002b40001117983 */ /* 0x000ee80000100800 */
[----:B------:R1:W4:Y:S04]  /*110d0*/  @!P2 LDG.E.U16 R146, desc[UR24][R112.64] ;  /* 0x000000187092a981 */ /* 0x000328000c1e1500 */
[----:B------:R-:W4:Y:S04]  /*110e0*/  LDL R36, [R1+0x2b0] ;  /* 0x0002b00001247983 */ /* 0x000f280000100800 */
[----:B0-----:R-:W4:Y:S01]  /*110f0*/  LDL.LU R163, [R1+0x818] ;  /* 0x0008180001a37983 */ /* 0x001f220000300800 */
[----:B-1----:R-:W-:-:S03]  /*11100*/  @!P2 IMAD.MOV.U32 R112, RZ, RZ, R43 ;  /* 0x000000ffff70a224 */ /* 0x002fc600078e002b */
[----:B------:R-:W4:Y:S04]  /*11110*/  LDL R63, [R1+0x2f0] ;  /* 0x0002f000013f7983 */ /* 0x000f280000100800 */
[----:B------:R-:W4:Y:S01]  /*11120*/  LDL R43, [R1+0x2f4] ;  /* 0x0002f400012b7983 */ /* 0x000f220000100800 */
[----:B------:R-:W-:Y:S02]  /*11130*/  @!P2 IMAD.MOV.U32 R115, RZ, RZ, R42 ;  /* 0x000000ffff73a224 */ /* 0x000fe400078e002a */
[----:B------:R-:W-:-:S05]  /*11140*/  @!P2 IMAD.MOV.U32 R113, RZ, RZ, R60 ;  /* 0x000000ffff71a224 */ /* 0x000fca00078e003c */
[----:B------:R-:W4:Y:S04]  /*11150*/  @!P2 LDG.E.U16 R147, desc[UR24][R112.64] ;  /* 0x000000187093a981 */ /* 0x000f28000c1e1500 */
[----:B------:R-:W4:Y:S04]  /*11160*/  LDL R113, [R1+0x2d0] ;  /* 0x0002d00001717983 */ /* 0x000f280000100800 */
[----:B------:R-:W4:Y:S04]  /*11170*/  LDL R112, [R1+0x2d4] ;  /* 0x0002d40001707983 */ /* 0x000f280000100800 */
[----:B------:R-:W4:Y:S04]  /*11180*/  LDL.LU R60, [R1+0x284] ;  /* 0x00028400013c7983 */ /* 0x000f280000300800 */
[----:B------:R-:W4:Y:S04]  /*11190*/  LDL.LU R164, [R1+0x814] ;  /* 0x0008140001a47983 */ /* 0x000f280000300800 */
[----:B------:R-:W4:Y:S01]  /*111a0*/  LDL R42, [R1+0x310] ;  /* 0x00031000012a7983 */ /* 0x000f220000100800 */
[----:B------:R-:W-:-:S02]  /*111b0*/  PRMT R149, RZ, 0x7610, R149 ;  /* 0x00007610ff957816 */ /* 0x000fc40000000095 */
[----:B------:R-:W-:Y:S02]  /*111c0*/  PRMT R150, RZ, 0x7610, R150 ;  /* 0x00007610ff967816 */ /* 0x000fe40000000096 */
[----:B------:R-:W-:Y:S01]  /*111d0*/  PRMT R151, RZ, 0x7610, R151 ;  /* 0x00007610ff977816 */ /* 0x000fe20000000097 */
[----:B------:R0:W-:Y:S01]  /*111e0*/  STS.U16 [R2+UR10+0xd400], R161 ;  /* 0x00d400a102007988 */ /* 0x0001e2000800040a */
[----:B------:R-:W-:-:S03]  /*111f0*/  PRMT R152, RZ, 0x7610, R152 ;  /* 0x00007610ff987816 */ /* 0x000fc60000000098 */
[----:B------:R1:W-:Y:S04]  /*11200*/  STS.U16 [R2+UR10+0x9800], R162 ;  /* 0x009800a202007988 */ /* 0x0003e8000800040a */
[----:B------:R0:W-:Y:S04]  /*11210*/  STS.U16 [R2+UR10+0xd800], R160 ;  /* 0x00d800a002007988 */ /* 0x0001e8000800040a */
[----:B------:R0:W-:Y:S01]  /*11220*/  STS.U16 [R2+UR10+0x9c00], R158 ;  /* 0x009c009e02007988 */ /* 0x0001e2000800040a */
[----:B--2---:R-:W-:-:S03]  /*11230*/  @!P2 IMAD.MOV.U32 R114, RZ, RZ, R37 ;  /* 0x000000ffff72a224 */ /* 0x004fc600078e0025 */
[----:B------:R-:W2:Y:S04]  /*11240*/  LDL R37, [R1+0x314] ;  /* 0x0003140001257983 */ /* 0x000ea80000100800 */
[----:B------:R3:W2:Y:S04]  /*11250*/  @!P2 LDG.E.U16 R149, desc[UR24][R114.64] ;  /* 0x000000187295a981 */ /* 0x0006a8000c1e1500 */
[----:B0-----:R-:W2:Y:S01]  /*11260*/  LDL.LU R161, [R1+0x810] ;  /* 0x0008100001a17983 */ /* 0x001ea20000300800 */
[----:B---3--:R-:W-:-:S03]  /*11270*/  @!P2 IMAD.MOV.U32 R114, RZ, RZ, R17 ;  /* 0x000000ffff72a224 */ /* 0x008fc600078e0011 */
[----:B------:R-:W3:Y:S01]  /*11280*/  LDL R17, [R1+0x334] ;  /* 0x0003340001117983 */ /* 0x000ee20000100800 */
[----:B----4-:R-:W-:-:S03]  /*11290*/  @!P2 IMAD.MOV.U32 R115, RZ, RZ, R36 ;  /* 0x000000ffff73a224 */ /* 0x010fc600078e0024 */
[----:B------:R-:W4:Y:S04]  /*112a0*/  LDL R36, [R1+0x330] ;  /* 0x0003300001247983 */ /* 0x000f280000100800 */
[----:B------:R0:W3:Y:S04]  /*112b0*/  @!P2 LDG.E.U16 R150, desc[UR24][R114.64] ;  /* 0x000000187296a981 */ /* 0x0000e8000c1e1500 */
[----:B-1----:R-:W3:Y:S01]  /*112c0*/  LDL.LU R162, [R1+0x80c] ;  /* 0x00080c0001a27983 */ /* 0x002ee20000300800 */
[----:B0-----:R-:W-:Y:S02]  /*112d0*/  @!P2 IMAD.MOV.U32 R114, RZ, RZ, R43 ;  /* 0x000000ffff72a224 */ /* 0x001fe400078e002b */
[----:B------:R-:W-:-:S02]  /*112e0*/  @!P2 IMAD.MOV.U32 R115, RZ, RZ, R63 ;  /* 0x000000ffff73a224 */ /* 0x000fc400078e003f */
[----:B------:R-:W3:Y:S04]  /*112f0*/  LDL R63, [R1+0x354] ;  /* 0x00035400013f7983 */ /* 0x000ee80000100800 */
[----:B------:R0:W3:Y:S04]  /*11300*/  @!P2 LDG.E.U16 R152, desc[UR24][R114.64] ;  /* 0x000000187298a981 */ /* 0x0000e8000c1e1500 */
[----:B------:R1:W3:Y:S04]  /*11310*/  @!P2 LDG.E.U16 R151, desc[UR24][R112.64] ;  /* 0x000000187097a981 */ /* 0x0002e8000c1e1500 */
[----:B------:R-:W1:Y:S01]  /*11320*/  LDL R112, [R1+0x350] ;  /* 0x0003500001707983 */ /* 0x000e620000100800 */
[----:B0-----:R-:W-:-:S03]  /*11330*/  @!P2 IMAD.MOV.U32 R115, RZ, RZ, R42 ;  /* 0x000000ffff73a224 */ /* 0x001fc600078e002a */
[----:B------:R-:W3:Y:S04]  /*11340*/  LDL.LU R160, [R1+0x808] ;  /* 0x0008080001a07983 */ /* 0x000ee80000300800 */
[----:B------:R-:W3:Y:S04]  /*11350*/  LDL R43, [R1+0x370] ;  /* 0x00037000012b7983 */ /* 0x000ee80000100800 */
[----:B------:R-:W3:Y:S04]  /*11360*/  LDL R42, [R1+0x374] ;  /* 0x00037400012a7983 */ /* 0x000ee80000100800 */
[----:B------:R-:W3:Y:S01]  /*11370*/  LDL.LU R158, [R1+0x804] ;  /* 0x00080400019e7983 */ /* 0x000ee20000300800 */
[----:B------:R-:W-:-:S02]  /*11380*/  PRMT R153, RZ, 0x7610, R153 ;  /* 0x00007610ff997816 */ /* 0x000fc40000000099 */
[----:B------:R-:W-:Y:S02]  /*11390*/  PRMT R154, RZ, 0x7610, R154 ;  /* 0x00007610ff9a7816 */ /* 0x000fe4000000009a */
[----:B------:R-:W-:Y:S01]  /*113a0*/  PRMT R155, RZ, 0x7610, R155 ;  /* 0x00007610ff9b7816 */ /* 0x000fe2000000009b */
[----:B------:R-:W-:Y:S04]  /*113b0*/  STS.U16 [R2+UR10+0x9000], R138 ;  /* 0x0090008a02007988 */ /* 0x000fe8000800040a */
[----:B------:R0:W-:Y:S04]  /*113c0*/  STS.U16 [R2+UR10+0xdc00], R159 ;  /* 0x00dc009f02007988 */ /* 0x0001e8000800040a */
[----:B0-----:R-:W3:Y:S01]  /*113d0*/  LDL.LU R159, [R1+0x800] ;  /* 0x00080000019f7983 */ /* 0x001ee20000300800 */
[----:B--2---:R-:W-:-:S05]  /*113e0*/  @!P2 IMAD.MOV.U32 R114, RZ, RZ, R37 ;  /* 0x000000ffff72a224 */ /* 0x004fca00078e0025 */
[----:B------:R0:W2:Y:S04]  /*113f0*/  @!P2 LDG.E.U16 R153, desc[UR24][R114.64] ;  /* 0x000000187299a981 */ /* 0x0000a8000c1e1500 */
[----:B------:R-:W0:Y:S01]  /*11400*/  LDL R114, [R1+0x2b8] ;  /* 0x0002b80001727983 */ /* 0x000e220000100800 */
[----:B----4-:R-:W-:Y:S02]  /*11410*/  @!P2 IMAD.MOV.U32 R37, RZ, RZ, R36 ;  /* 0x000000ffff25a224 */ /* 0x010fe400078e0024 */
[----:B---3--:R-:W-:Y:S01]  /*11420*/  @!P2 IMAD.MOV.U32 R36, RZ, RZ, R17 ;  /* 0x000000ffff24a224 */ /* 0x008fe200078e0011 */
[----:B------:R-:W-:Y:S02]  /*11430*/  LOP3.LUT R17, R2, 0x10, RZ, 0x3c, !PT ;  /* 0x0000001002117812 */ /* 0x000fe400078e3cff */
[----:B------:R-:W-:-:S03]  /*11440*/  PRMT R162, RZ, 0x7610, R162 ;  /* 0x00007610ffa27816 */ /* 0x000fc600000000a2 */
[----:B------:R-:W-:Y:S04]  /*11450*/  STS.U16 [R17+UR10+0x8080], R60 ;  /* 0x0080803c11007988 */ /* 0x000fe8000800040a */
[----:B------:R-:W3:Y:S04]  /*11460*/  @!P2 LDG.E.U16 R162, desc[UR24][R36.64] ;  /* 0x0000001824a2a981 */ /* 0x000ee8000c1e1500 */
[----:B------:R-:W4:Y:S04]  /*11470*/  LDL R37, [R1+0x298] ;  /* 0x0002980001257983 */ /* 0x000f280000100800 */
[----:B------:R-:W4:Y:S01]  /*11480*/  LDL R36, [R1+0x384] ;  /* 0x0003840001247983 */ /* 0x000f220000100800 */
[----:B-1----:R-:W-:-:S02]  /*11490*/  @!P2 IMAD.MOV.U32 R113, RZ, RZ, R112 ;  /* 0x000000ffff71a224 */ /* 0x002fc400078e0070 */
[----:B------:R-:W-:Y:S02]  /*114a0*/  @!P2 IMAD.MOV.U32 R112, RZ, RZ, R63 ;  /* 0x000000ffff70a224 */ /* 0x000fe400078e003f */
[----:B------:R-:W2:Y:S04]  /*114b0*/  LDL R63, [R1+0x2dc] ;  /* 0x0002dc00013f7983 */ /* 0x000ea80000100800 */
[----:B------:R1:W2:Y:S04]  /*114c0*/  @!P2 LDG.E.U16 R154, desc[UR24][R112.64] ;  /* 0x00000018709aa981 */ /* 0x0002a8000c1e1500 */
[----:B------:R-:W2:Y:S04]  /*114d0*/  @!P2 LDG.E.U16 R155, desc[UR24][R42.64] ;  /* 0x000000182a9ba981 */ /* 0x000ea8000c1e1500 */
[----:B------:R1:W-:Y:S04]  /*114e0*/  STS.U16 [R17+UR10+0xc080], R158 ;  /* 0x00c0809e11007988 */ /* 0x0003e8000800040a */
[----:B------:R-:W2:Y:S04]  /*114f0*/  LDL R113, [R1+0x2bc] ;  /* 0x0002bc0001717983 */ /* 0x000ea80000100800 */
[----:B------:R-:W2:Y:S04]  /*11500*/  LDL R112, [R1+0x2d8] ;  /* 0x0002d80001707983 */ /* 0x000ea80000100800 */
[----:B-1----:R-:W2:Y:S04]  /*11510*/  LDL.LU R158, [R1+0x7fc] ;  /* 0x0007fc00019e7983 */ /* 0x002ea80000300800 */
[----:B------:R-:W2:Y:S04]  /*11520*/  LDL R43, [R1+0x2f8] ;  /* 0x0002f800012b7983 */ /* 0x000ea80000100800 */
[----:B------:R-:W2:Y:S04]  /*11530*/  LDL R42, [R1+0x2fc] ;  /* 0x0002fc00012a7983 */ /* 0x000ea80000100800 */
[----:B------:R-:W2:Y:S04]  /*11540*/  LDL.LU R60, [R1+0x398] ;  /* 0x00039800013c7983 */ /* 0x000ea80000300800 */
[----:B------:R1:W-:Y:S04]  /*11550*/  STS.U16 [R17+UR10+0x8480], R160 ;  /* 0x008480a011007988 */ /* 0x0003e8000800040a */
[----:B-1----:R-:W2:Y:S01]  /*11560*/  LDL.LU R160, [R1+0x7f8] ;  /* 0x0007f80001a07983 */ /* 0x002ea20000300800 */
[----:B------:R-:W-:-:S02]  /*11570*/  PRMT R157, RZ, 0x7610, R157 ;  /* 0x00007610ff9d7816 */ /* 0x000fc4000000009d */
[----:B------:R-:W-:Y:S01]  /*11580*/  PRMT R140, RZ, 0x7610, R140 ;  /* 0x00007610ff8c7816 */ /* 0x000fe2000000008c */
[----:B------:R1:W-:Y:S04]  /*11590*/  STS.U16 [R17+UR10+0xc480], R161 ;  /* 0x00c480a111007988 */ /* 0x0003e8000800040a */
[----:B------:R0:W-:Y:S04]  /*115a0*/  STS.U16 [R17+UR10+0x8880], R164 ;  /* 0x008880a411007988 */ /* 0x0001e8000800040a */
[----:B------:R-:W3:Y:S04]  /*115b0*/  @!P2 LDG.E.U16 R140, desc[UR24][R132.64] ;  /* 0x00000018848ca981 */ /* 0x000ee8000c1e1500 */
[----:B------:R0:W-:Y:S04]  /*115c0*/  STS.U16 [R17+UR10+0xc880], R163 ;  /* 0x00c880a311007988 */ /* 0x0001e8000800040a */
[----:B------:R0:W-:Y:S04]  /*115d0*/  STS.U16 [R17+UR10+0x8c80], R165 ;  /* 0x008c80a511007988 */ /* 0x0001e8000800040a */
[----:B----4-:R-:W4:Y:S04]  /*115e0*/  @!P2 LDG.E.U16 R157, desc[UR24][R36.64] ;  /* 0x00000018249da981 */ /* 0x010f28000c1e1500 */
[----:B------:R-:W3:Y:S04]  /*115f0*/  LDL R37, [R1+0x318] ;  /* 0x0003180001257983 */ /* 0x000ee80000100800 */
[----:B------:R-:W3:Y:S04]  /*11600*/  LDL R36, [R1+0x31c] ;  /* 0x00031c0001247983 */ /* 0x000ee80000100800 */
[----:B-1----:R-:W3:Y:S04]  /*11610*/  LDL.LU R161, [R1+0x7f4] ;  /* 0x0007f40001a17983 */ /* 0x002ee80000300800 */
[----:B0-----:R-:W4:Y:S04]  /*11620*/  LDL.LU R164, [R1+0x7f0] ;  /* 0x0007f00001a47983 */ /* 0x001f280000300800 */
[----:B------:R-:W4:Y:S04]  /*11630*/  LDL R133, [R1+0x338] ;  /* 0x0003380001857983 */ /* 0x000f280000100800 */
[----:B------:R-:W4:Y:S04]  /*11640*/  LDL R132, [R1+0x33c] ;  /* 0x00033c0001847983 */ /* 0x000f280000100800 */
[----:B------:R-:W4:Y:S01]  /*11650*/  LDL.LU R163, [R1+0x7ec] ;  /* 0x0007ec0001a37983 */ /* 0x000f220000300800 */
[----:B--2---:R-:W-:-:S06]  /*11660*/  PRMT R160, RZ, 0x7610, R160 ;  /* 0x00007610ffa07816 */ /* 0x004fcc00000000a0 */
[----:B------:R-:W2:Y:S04]  /*11670*/  @!P2 LDG.E.U16 R160, desc[UR24][R42.64] ;  /* 0x000000182aa0a981 */ /* 0x000ea8000c1e1500 */
[----:B------:R-:W2:Y:S04]  /*11680*/  LDL R43, [R1+0x358] ;  /* 0x00035800012b7983 */ /* 0x000ea80000100800 */
[----:B------:R-:W2:Y:S04]  /*11690*/  LDL R42, [R1+0x35c] ;  /* 0x00035c00012a7983 */ /* 0x000ea80000100800 */
[----:B------:R-:W2:Y:S01]  /*116a0*/  LDL.LU R165, [R1+0x7e8] ;  /* 0x0007e80001a57983 */ /* 0x000ea20000300800 */
[----:B------:R-:W-:Y:S01]  /*116b0*/  @!P2 IMAD.MOV.U32 R115, RZ, RZ, R114 ;  /* 0x000000ffff73a224 */ /* 0x000fe200078e0072 */
[----:B------:R-:W-:Y:S01]  /*116c0*/  PRMT R158, RZ, 0x7610, R158 ;  /* 0x00007610ff9e7816 */ /* 0x000fe2000000009e */
[----:B------:R-:W-:Y:S01]  /*116d0*/  @!P2 IMAD.MOV.U32 R114, RZ, RZ, R113 ;  /* 0x000000ffff72a224 */ /* 0x000fe200078e0071 */
[----:B------:R-:W-:Y:S01]  /*116e0*/  PRMT R159, RZ, 0x7610, R159 ;  /* 0x00007610ff9f7816 */ /* 0x000fe2000000009f */
[----:B------:R-:W-:-:S02]  /*116f0*/  @!P2 IMAD.MOV.U32 R113, RZ, RZ, R112 ;  /* 0x000000ffff71a224 */ /* 0x000fc400078e0070 */
[----:B------:R-:W-:Y:S01]  /*11700*/  @!P2 IMAD.MOV.U32 R112, RZ, RZ, R63 ;  /* 0x000000ffff70a224 */ /* 0x000fe200078e003f */
[----:B------:R-:W2:Y:S04]  /*11710*/  @!P2 LDG.E.U16 R158, desc[UR24][R114.64] ;  /* 0x00000018729ea981 */ /* 0x000ea8000c1e1500 */
[----:B------:R-:W2:Y:S04]  /*11720*/  @!P2 LDG.E.U16 R159, desc[UR24][R112.64] ;  /* 0x00000018709fa981 */ /* 0x000ea8000c1e1500 */
[----:B------:R-:W2:Y:S04]  /*11730*/  LDL R115, [R1+0x288] ;  /* 0x0002880001737983 */ /* 0x000ea80000100800 */
[----:B------:R-:W2:Y:S04]  /*11740*/  LDL R113, [R1+0x28c] ;  /* 0x00028c0001717983 */ /* 0x000ea80000100800 */
[----:B------:R-:W2:Y:S04]  /*11750*/  LDL R112, [R1+0x378] ;  /* 0x0003780001707983 */ /* 0x000ea80000100800 */
[----:B------:R-:W2:Y:S04]  /*11760*/  LDL R114, [R1+0x29c] ;  /* 0x00029c0001727983 */ /* 0x000ea80000100800 */
[----:B------:R-:W2:Y:S01]  /*11770*/  LDL.LU R63, [R1+0x4d4] ;  /* 0x0004d400013f7983 */ /* 0x000ea20000300800 */
[----:B---3--:R-:W-:-:S02]  /*11780*/  PRMT R161, RZ, 0x7610, R161 ;  /* 0x00007610ffa17816 */ /* 0x008fc400000000a1 */
[----:B----4-:R-:W-:-:S04]  /*11790*/  PRMT R164, RZ, 0x7610, R164 ;  /* 0x00007610ffa47816 */ /* 0x010fc800000000a4 */
[----:B------:R-:W3:Y:S04]  /*117a0*/  @!P2 LDG.E.U16 R161, desc[UR24][R36.64] ;  /* 0x0000001824a1a981 */ /* 0x000ee8000c1e1500 */
[----:B------:R-:W4:Y:S04]  /*117b0*/  @!P2 LDG.E.U16 R164, desc[UR24][R132.64] ;  /* 0x0000001884a4a981 */ /* 0x000f28000c1e1500 */
[----:B------:R-:W3:Y:S04]  /*117c0*/  LDL.LU R37, [R1+0x4d0] ;  /* 0x0004d00001257983 */ /* 0x000ee80000300800 */
[----:B------:R-:W3:Y:S04]  /*117d0*/  LDL.LU R36, [R1+0x4a4] ;  /* 0x0004a40001247983 */ /* 0x000ee80000300800 */
[----:B------:R-:W3:Y:S04]  /*117e0*/  LDL.LU R138, [R1+0x4a0] ;  /* 0x0004a000018a7983 */ /* 0x000ee80000300800 */
[----:B------:R0:W5:Y:S01]  /*117f0*/  LDL.LU R132, [R1+0x7e4] ;  /* 0x0007e40001847983 */ /* 0x0001620000300800 */
[----:B--2---:R-:W-:-:S06]  /*11800*/  PRMT R165, RZ, 0x7610, R165 ;  /* 0x00007610ffa57816 */ /* 0x004fcc00000000a5 */
[----:B------:R-:W2:Y:S04]  /*11810*/  @!P2 LDG.E.U16 R165, desc[UR24][R42.64] ;  /* 0x000000182aa5a981 */ /* 0x000ea8000c1e1500 */
[----:B------:R-:W2:Y:S01]  /*11820*/  LDL.LU R43, [R1+0x7e0] ;  /* 0x0007e000012b7983 */ /* 0x000ea20000300800 */
[----:B------:R-:W-:-:S03]  /*11830*/  PRMT R163, RZ, 0x7610, R163 ;  /* 0x00007610ffa37816 */ /* 0x000fc600000000a3 */
[----:B------:R1:W-:Y:S04]  /*11840*/  STS.U16 [R17+UR10+0xcc80], R60 ;  /* 0x00cc803c11007988 */ /* 0x0003e8000800040a */
[----:B------:R-:W3:Y:S04]  /*11850*/  LDL.LU R133, [R1+0x474] ;  /* 0x0004740001857983 */ /* 0x000ee80000300800 */
[----:B------:R-:W3:Y:S04]  /*11860*/  @!P2 LDG.E.U16 R163, desc[UR24][R112.64] ;  /* 0x0000001870a3a981 */ /* 0x000ee8000c1e1500 */
[----:B-1----:R-:W3:Y:S04]  /*11870*/  LDL.LU R60, [R1+0x470] ;  /* 0x00047000013c7983 */ /* 0x002ee80000300800 */
[----:B------:R-:W3:Y:S04]  /*11880*/  LDL.LU R42, [R1+0x444] ;  /* 0x00044400012a7983 */ /* 0x000ee80000300800 */
[----:B--2---:R1:W-:Y:S04]  /*11890*/  STS.U16 [R17+UR10+0x9080], R43 ;  /* 0x0090802b11007988 */ /* 0x0043e8000800040a */
[----:B------:R2:W-:Y:S04]  /*118a0*/  STS.U16 [R17+UR10+0xd080], R3 ;  /* 0x00d0800311007988 */ /* 0x0005e8000800040a */
[----:B-1----:R-:W4:Y:S04]  /*118b0*/  LDL.LU R43, [R1+0x440] ;  /* 0x00044000012b7983 */ /* 0x002f280000300800 */
[----:B------:R0:W5:Y:S04]  /*118c0*/  LDL.LU.64 R112, [R1+0x7d8] ;  /* 0x0007d80001707983 */ /* 0x0001680000300a00 */
[----:B--2---:R-:W2:Y:S04]  /*118d0*/  LDL.LU R3, [R1+0x7d0] ;  /* 0x0007d00001037983 */ /* 0x004ea80000300800 */
[----:B------:R-:W-:Y:S04]  /*118e0*/  STS.U16 [R17+UR10+0x9480], R21 ;  /* 0x0094801511007988 */ /* 0x000fe8000800040a */
[----:B------:R1:W-:Y:S04]  /*118f0*/  STS.U16 [R17+UR10+0xd480], R39 ;  /* 0x00d4802711007988 */ /* 0x0003e8000800040a */
[----:B------:R0:W-:Y:S04]  /*11900*/  STS.U16 [R17+UR10+0x9880], R119 ;  /* 0x0098807711007988 */ /* 0x0001e8000800040a */
[----:B------:R0:W-:Y:S01]  /*11910*/  STS.U16 [R17+UR10+0xd880], R117 ;  /* 0x00d8807511007988 */ /* 0x0001e2000800040a */
[----:B-1----:R-:W-:-:S03]  /*11920*/  LOP3.LUT R39, R2, 0x20, RZ, 0x3c, !PT ;  /* 0x0000002002277812 */ /* 0x002fc600078e3cff */
[----:B------:R-:W-:Y:S04]  /*11930*/  STS.U16 [R17+UR10+0x9c80], R20 ;  /* 0x009c801411007988 */ /* 0x000fe8000800040a */
[----:B------:R1:W-:Y:S04]  /*11940*/  STS.U16 [R17+UR10+0xdc80], R16 ;  /* 0x00dc801011007988 */ /* 0x0003e8000800040a */
[----:B------:R0:W-:Y:S04]  /*11950*/  STS.U16 [R39+UR10+0x8100], R63 ;  /* 0x0081003f27007988 */ /* 0x0001e8000800040a */
[----:B---3--:R-:W-:Y:S04]  /*11960*/  STS.U16 [R39+UR10+0xc100], R37 ;  /* 0x00c1002527007988 */ /* 0x008fe8000800040a */
[----:B------:R-:W-:Y:S04]  /*11970*/  STS.U16 [R39+UR10+0x8500], R36 ;  /* 0x0085002427007988 */ /* 0x000fe8000800040a */
[----:B------:R3:W-:Y:S04]  /*11980*/  STS.U16 [R39+UR10+0xc500], R138 ;  /* 0x00c5008a27007988 */ /* 0x0007e8000800040a */
[----:B------:R0:W-:Y:S04]  /*11990*/  STS.U16 [R39+UR10+0x8900], R133 ;  /* 0x0089008527007988 */ /* 0x0001e8000800040a */
[----:B------:R0:W-:Y:S04]  /*119a0*/  STS.U16 [R39+UR10+0xc900], R60 ;  /* 0x00c9003c27007988 */ /* 0x0001e8000800040a */
[----:B------:R0:W-:Y:S01]  /*119b0*/  STS.U16 [R39+UR10+0x8d00], R42 ;  /* 0x008d002a27007988 */ /* 0x0001e2000800040a */
[----:B--2---:R-:W-:-:S06]  /*119c0*/  PRMT R3, RZ, 0x7610, R3 ;  /* 0x00007610ff037816 */ /* 0x004fcc0000000003 */
[----:B------:R-:W2:Y:S04]  /*119d0*/  @!P2 LDG.E.U16 R3, desc[UR24][R114.64] ;  /* 0x000000187203a981 */ /* 0x000ea8000c1e1500 */
[----:B------:R1:W5:Y:S04]  /*119e0*/  LDL.LU.64 R114, [R1+0x7c8] ;  /* 0x0007c80001727983 */ /* 0x0003680000300a00 */
[----:B0-----:R-:W2:Y:S04]  /*119f0*/  LDL.LU R119, [R1+0x4cc] ;  /* 0x0004cc0001777983 */ /* 0x001ea80000300800 */
[----:B------:R-:W2:Y:S04]  /*11a00*/  LDL.LU R117, [R1+0x4c8] ;  /* 0x0004c80001757983 */ /* 0x000ea80000300800 */
[----:B-1----:R-:W2:Y:S04]  /*11a10*/  LDL.LU R16, [R1+0x49c] ;  /* 0x00049c0001107983 */ /* 0x002ea80000300800 */
[----:B------:R-:W2:Y:S04]  /*11a20*/  LDL.LU R17, [R1+0x498] ;  /* 0x0004980001117983 */ /* 0x000ea80000300800 */
[----:B------:R-:W2:Y:S04]  /*11a30*/  LDL.LU R63, [R1+0x46c] ;  /* 0x00046c00013f7983 */ /* 0x000ea80000300800 */
[----:B------:R-:W2:Y:S04]  /*11a40*/  LDL.LU R20, [R1+0x468] ;  /* 0x0004680001147983 */ /* 0x000ea80000300800 */
[----:B------:R-:W2:Y:S04]  /*11a50*/  LDL.LU R21, [R1+0x43c] ;  /* 0x00043c0001157983 */ /* 0x000ea80000300800 */
[----:B---3--:R-:W3:Y:S04]  /*11a60*/  LDL.LU R138, [R1+0x438] ;  /* 0x00043800018a7983 */ /* 0x008ee80000300800 */
[----:B------:R-:W2:Y:S04]  /*11a70*/  LDL.LU R36, [R1+0x40c] ;  /* 0x00040c0001247983 */ /* 0x000ea80000300800 */
[----:B------:R-:W2:Y:S04]  /*11a80*/  LDL.LU R37, [R1+0x408] ;  /* 0x0004080001257983 */ /* 0x000ea80000300800 */
[----:B------:R0:W5:Y:S04]  /*11a90*/  LDL.LU R133, [R1+0x7c4] ;  /* 0x0007c40001857983 */ /* 0x0001680000300800 */
[----:B------:R-:W2:Y:S04]  /*11aa0*/  LDL.LU R60, [R1+0x7c0] ;  /* 0x0007c000013c7983 */ /* 0x000ea80000300800 */
[----:B------:R-:W2:Y:S04]  /*11ab0*/  LDL.LU R42, [R1+0x7bc] ;  /* 0x0007bc00012a7983 */ /* 0x000ea80000300800 */
[----:B----4-:R1:W-:Y:S04]  /*11ac0*/  STS.U16 [R39+UR10+0xcd00], R43 ;  /* 0x00cd002b27007988 */ /* 0x0103e8000800040a */
[----:B-1----:R-:W4:Y:S04]  /*11ad0*/  LDL.LU R43, [R1+0x4c4] ;  /* 0x0004c400012b7983 */ /* 0x002f280000300800 */
[----:B--2---:R1:W-:Y:S04]  /*11ae0*/  STS.U16 [R39+UR10+0x9100], R42 ;  /* 0x0091002a27007988 */ /* 0x0043e8000800040a */
[----:B------:R2:W-:Y:S04]  /*11af0*/  STS.U16 [R39+UR10+0xd100], R60 ;  /* 0x00d1003c27007988 */ /* 0x0005e8000800040a */
[----:B------:R0:W-:Y:S04]  /*11b00*/  STS.U16 [R39+UR10+0x9500], R134 ;  /* 0x0095008627007988 */ /* 0x0001e8000800040a */
[----:B------:R-:W-:Y:S04]  /*11b10*/  STS.U16 [R39+UR10+0xd500], R135 ;  /* 0x00d5008727007988 */ /* 0x000fe8000800040a */
[----:B-1----:R-:W4:Y:S04]  /*11b20*/  LDL.LU R42, [R1+0x4c0] ;  /* 0x0004c000012a7983 */ /* 0x002f280000300800 */
[----:B------:R1:W-:Y:S04]  /*11b30*/  STS.U16 [R39+UR10+0x9900], R40 ;  /* 0x0099002827007988 */ /* 0x0003e8000800040a */
[----:B--2---:R-:W2:Y:S04]  /*11b40*/  LDL.LU R60, [R1+0x494] ;  /* 0x00049400013c7983 */ /* 0x004ea80000300800 */
[----:B0-----:R0:W5:Y:S01]  /*11b50*/  LDL.LU R134, [R1+0x7b8] ;  /* 0x0007b80001867983 */ /* 0x0011620000300800 */
[----:B-1----:R-:W-:-:S03]  /*11b60*/  LOP3.LUT R40, R2, 0x30, RZ, 0x3c, !PT ;  /* 0x0000003002287812 */ /* 0x002fc600078e3cff */
[----:B------:R1:W-:Y:S04]  /*11b70*/  STS.U16 [R39+UR10+0xd900], R80 ;  /* 0x00d9005027007988 */ /* 0x0003e8000800040a */
[----:B------:R0:W5:Y:S04]  /*11b80*/  LDL.LU R135, [R1+0x7b4] ;  /* 0x0007b40001877983 */ /* 0x0001680000300800 */
[----:B------:R-:W-:Y:S04]  /*11b90*/  STS.U16 [R39+UR10+0x9d00], R57 ;  /* 0x009d003927007988 */ /* 0x000fe8000800040a */
[----:B-1----:R-:W2:Y:S04]  /*11ba0*/  LDL.LU R80, [R1+0x7b0] ;  /* 0x0007b00001507983 */ /* 0x002ea80000300800 */
[----:B------:R1:W-:Y:S04]  /*11bb0*/  STS.U16 [R39+UR10+0xdd00], R38 ;  /* 0x00dd002627007988 */ /* 0x0003e8000800040a */
[----:B------:R0:W-:Y:S04]  /*11bc0*/  STS.U16 [R40+UR10+0x8180], R119 ;  /* 0x0081807728007988 */ /* 0x0001e8000800040a */
[----:B------:R0:W-:Y:S04]  /*11bd0*/  STS.U16 [R40+UR10+0xc180], R117 ;  /* 0x00c1807528007988 */ /* 0x0001e8000800040a */
[----:B-1----:R-:W2:Y:S04]  /*11be0*/  LDL.LU R38, [R1+0x490] ;  /* 0x0004900001267983 */ /* 0x002ea80000300800 */
[----:B------:R-:W2:Y:S04]  /*11bf0*/  LDL.LU R39, [R1+0x464] ;  /* 0x0004640001277983 */ /* 0x000ea80000300800 */
[----:B0-----:R-:W2:Y:S04]  /*11c00*/  LDL.LU R119, [R1+0x460] ;  /* 0x0004600001777983 */ /* 0x001ea80000300800 */
[----:B------:R-:W2:Y:S04]  /*11c10*/  LDL.LU R117, [R1+0x434] ;  /* 0x0004340001757983 */ /* 0x000ea80000300800 */
[----:B------:R0:W-:Y:S04]  /*11c20*/  STS.U16 [R40+UR10+0x8580], R16 ;  /* 0x0085801028007988 */ /* 0x0001e8000800040a */
[----:B------:R1:W-:Y:S04]  /*11c30*/  STS.U16 [R40+UR10+0xc580], R17 ;  /* 0x00c5801128007988 */ /* 0x0003e8000800040a */
[----:B------:R-:W2:Y:S04]  /*11c40*/  LDL.LU R57, [R1+0x430] ;  /* 0x0004300001397983 */ /* 0x000ea80000300800 */
[----:B------:R1:W-:Y:S04]  /*11c50*/  STS.U16 [R40+UR10+0x8980], R63 ;  /* 0x0089803f28007988 */ /* 0x0003e8000800040a */
[----:B0-----:R0:W5:Y:S04]  /*11c60*/  LDL.LU R16, [R1+0x7ac] ;  /* 0x0007ac0001107983 */ /* 0x0011680000300800 */
[----:B------:R0:W-:Y:S04]  /*11c70*/  STS.U16 [R40+UR10+0xc980], R20 ;  /* 0x00c9801428007988 */ /* 0x0001e8000800040a */
[----:B-1----:R1:W5:Y:S04]  /*11c80*/  LDL.LU R17, [R1+0x7a8] ;  /* 0x0007a80001117983 */ /* 0x0023680000300800 */
[----:B------:R0:W-:Y:S04]  /*11c90*/  STS.U16 [R40+UR10+0x8d80], R21 ;  /* 0x008d801528007988 */ /* 0x0001e8000800040a */
[----:B------:R-:W2:Y:S04]  /*11ca0*/  LDL.LU R63, [R1+0x7a4] ;  /* 0x0007a400013f7983 */ /* 0x000ea80000300800 */
[----:B---3--:R3:W-:Y:S04]  /*11cb0*/  STS.U16 [R40+UR10+0xcd80], R138 ;  /* 0x00cd808a28007988 */ /* 0x0087e8000800040a */
[----:B0-----:R1:W5:Y:S04]  /*11cc0*/  LDL.LU R20, [R1+0x7a0] ;  /* 0x0007a00001147983 */ /* 0x0013680000300800 */
[----:B------:R0:W-:Y:S04]  /*11cd0*/  STS.U16 [R40+UR10+0x9180], R36 ;  /* 0x0091802428007988 */ /* 0x0001e8000800040a */
[----:B------:R1:W5:Y:S04]  /*11ce0*/  LDL.LU R21, [R1+0x79c] ;  /* 0x00079c0001157983 */ /* 0x0003680000300800 */
[----:B------:R0:W-:Y:S04]  /*11cf0*/  STS.U16 [R40+UR10+0xd180], R37 ;  /* 0x00d1802528007988 */ /* 0x0001e8000800040a */
[----:B---3--:R-:W3:Y:S04]  /*11d00*/  LDL.LU R138, [R1+0x798] ;  /* 0x00079800018a7983 */ /* 0x008ee80000300800 */
[----:B------:R-:W-:Y:S04]  /*11d10*/  STS.U16 [R40+UR10+0x9580], R137 ;  /* 0x0095808928007988 */ /* 0x000fe8000800040a */
[----:B0-----:R1:W5:Y:S04]  /*11d20*/  LDL.LU R36, [R1+0x794] ;  /* 0x0007940001247983 */ /* 0x0013680000300800 */
[----:B------:R0:W-:Y:S04]  /*11d30*/  STS.U16 [R40+UR10+0xd580], R97 ;  /* 0x00d5806128007988 */ /* 0x0001e8000800040a */
[----:B------:R1:W5:Y:S04]  /*11d40*/  LDL.LU R37, [R1+0x790] ;  /* 0x0007900001257983 */ /* 0x0003680000300800 */
[----:B------:R1:W-:Y:S01]  /*11d50*/  STS.U16 [R40+UR10+0x9980], R58 ;  /* 0x0099803a28007988 */ /* 0x0003e2000800040a */
[----:B0-----:R-:W-:-:S03]  /*11d60*/  LOP3.LUT R97, R2, 0x40, RZ, 0x3c, !PT ;  /* 0x0000004002617812 */ /* 0x001fc600078e3cff */
[----:B------:R-:W3:Y:S04]  /*11d70*/  LDL.LU R137, [R1+0x78c] ;  /* 0x00078c0001897983 */ /* 0x000ee80000300800 */
[----:B------:R0:W-:Y:S04]  /*11d80*/  STS.U16 [R40+UR10+0xd980], R56 ;  /* 0x00d9803828007988 */ /* 0x0001e8000800040a */
[----:B------:R-:W-:Y:S04]  /*11d90*/  STS.U16 [R40+UR10+0x9d80], R41 ;  /* 0x009d802928007988 */ /* 0x000fe8000800040a */
[----:B-1----:R-:W3:Y:S04]  /*11da0*/  LDL.LU R58, [R1+0x4bc] ;  /* 0x0004bc00013a7983 */ /* 0x002ee80000300800 */
[----:B------:R1:W-:Y:S04]  /*11db0*/  STS.U16 [R40+UR10+0xdd80], R23 ;  /* 0x00dd801728007988 */ /* 0x0003e8000800040a */
[----:B0-----:R-:W3:Y:S04]  /*11dc0*/  LDL.LU R56, [R1+0x4b8] ;  /* 0x0004b80001387983 */ /* 0x001ee80000300800 */
[----:B----4-:R0:W-:Y:S04]  /*11dd0*/  STS.U16 [R97+UR10+0x8200], R43 ;  /* 0x0082002b61007988 */ /* 0x0101e8000800040a */
[----:B-1----:R-:W4:Y:S04]  /*11de0*/  LDL.LU R23, [R1+0x48c] ;  /* 0x00048c0001177983 */ /* 0x002f280000300800 */
[----:B------:R-:W3:Y:S04]  /*11df0*/  LDL.LU R41, [R1+0x488] ;  /* 0x0004880001297983 */ /* 0x000ee80000300800 */
[----:B------:R-:W3:Y:S04]  /*11e00*/  LDL.LU R40, [R1+0x45c] ;  /* 0x00045c0001287983 */ /* 0x000ee80000300800 */
[----:B0-----:R-:W3:Y:S04]  /*11e10*/  LDL.LU R43, [R1+0x458] ;  /* 0x00045800012b7983 */ /* 0x001ee80000300800 */
[----:B------:R0:W-:Y:S04]  /*11e20*/  STS.U16 [R97+UR10+0xc200], R42 ;  /* 0x00c2002a61007988 */ /* 0x0001e8000800040a */
[----:B--2---:R1:W-:Y:S04]  /*11e30*/  STS.U16 [R97+UR10+0x8600], R60 ;  /* 0x0086003c61007988 */ /* 0x0043e8000800040a */
[----:B0-----:R-:W2:Y:S04]  /*11e40*/  LDL.LU R42, [R1+0x42c] ;  /* 0x00042c00012a7983 */ /* 0x001ea80000300800 */
[----:B-1----:R-:W2:Y:S04]  /*11e50*/  LDL.LU R60, [R1+0x428] ;  /* 0x00042800013c7983 */ /* 0x002ea80000300800 */
[----:B------:R0:W-:Y:S04]  /*11e60*/  STS.U16 [R97+UR10+0xc600], R38 ;  /* 0x00c6002661007988 */ /* 0x0001e8000800040a */
[----:B------:R1:W-:Y:S04]  /*11e70*/  STS.U16 [R97+UR10+0x8a00], R39 ;  /* 0x008a002761007988 */ /* 0x0003e8000800040a */
[----:B------:R1:W-:Y:S04]  /*11e80*/  STS.U16 [R97+UR10+0xca00], R119 ;  /* 0x00ca007761007988 */ /* 0x0003e8000800040a */
[----:B0-----:R0:W5:Y:S04]  /*11e90*/  LDL.LU R38, [R1+0x788] ;  /* 0x0007880001267983 */ /* 0x0011680000300800 */
[----:B-1----:R0:W5:Y:S04]  /*11ea0*/  LDL.LU R39, [R1+0x784] ;  /* 0x0007840001277983 */ /* 0x0021680000300800 */
[----:B------:R-:W2:Y:S04]  /*11eb0*/  LDL.LU R119, [R1+0x780] ;  /* 0x0007800001777983 */ /* 0x000ea80000300800 */
[----:B------:R1:W-:Y:S04]  /*11ec0*/  STS.U16 [R97+UR10+0x8e00], R117 ;  /* 0x008e007561007988 */ /* 0x0003e8000800040a */
[----:B-1----:R-:W2:Y:S04]  /*11ed0*/  LDL.LU R117, [R1+0x77c] ;  /* 0x00077c0001757983 */ /* 0x002ea80000300800 */
[----:B------:R1:W-:Y:S04]  /*11ee0*/  STS.U16 [R97+UR10+0xce00], R57 ;  /* 0x00ce003961007988 */ /* 0x0003e8000800040a */
[----:B-1----:R-:W3:Y:S04]  /*11ef0*/  LDL.LU R57, [R1+0x3fc] ;  /* 0x0003fc0001397983 */ /* 0x002ee80000300800 */
[----:B--2---:R-:W-:Y:S04]  /*11f00*/  STS.U16 [R97+UR10+0x9200], R117 ;  /* 0x0092007561007988 */ /* 0x004fe8000800040a */
[----:B------:R-:W-:Y:S04]  /*11f10*/  STS.U16 [R97+UR10+0xd200], R119 ;  /* 0x00d2007761007988 */ /* 0x000fe8000800040a */
[----:B------:R-:W-:Y:S04]  /*11f20*/  STS.U16 [R97+UR10+0x9600], R118 ;  /* 0x0096007661007988 */ /* 0x000fe8000800040a */
[----:B------:R-:W-:Y:S04]  /*11f30*/  STS.U16 [R97+UR10+0xd600], R136 ;  /* 0x00d6008861007988 */ /* 0x000fe8000800040a */
[----:B------:R-:W-:Y:S04]  /*11f40*/  STS.U16 [R97+UR10+0x9a00], R116 ;  /* 0x009a007461007988 */ /* 0x000fe8000800040a */
[----:B------:R-:W-:Y:S04]  /*11f50*/  STS.U16 [R97+UR10+0xda00], R99 ;  /* 0x00da006361007988 */ /* 0x000fe8000800040a */
[----:B------:R-:W-:Y:S04]  /*11f60*/  STS.U16 [R97+UR10+0x9e00], R98 ;  /* 0x009e006261007988 */ /* 0x000fe8000800040a */
[----:B------:R1:W-:Y:S04]  /*11f70*/  STS.U16 [R97+UR10+0xde00], R79 ;  /* 0x00de004f61007988 */ /* 0x0003e8000800040a */
[----:B-1----:R-:W2:Y:S01]  /*11f80*/  LDL.LU R97, [R1+0x4b4] ;  /* 0x0004b40001617983 */ /* 0x002ea20000300800 */
[----:B------:R-:W-:-:S03]  /*11f90*/  LOP3.LUT R79, R2, 0x50, RZ, 0x3c, !PT ;  /* 0x00000050024f7812 */ /* 0x000fc600078e3cff */
[----:B------:R-:W2:Y:S04]  /*11fa0*/  LDL.LU R98, [R1+0x4b0] ;  /* 0x0004b00001627983 */ /* 0x000ea80000300800 */
[----:B------:R-:W2:Y:S04]  /*11fb0*/  LDL.LU R99, [R1+0x484] ;  /* 0x0004840001637983 */ /* 0x000ea80000300800 */
[----:B------:R-:W2:Y:S04]  /*11fc0*/  LDL.LU R116, [R1+0x480] ;  /* 0x0004800001747983 */ /* 0x000ea80000300800 */
[----:B------:R-:W2:Y:S04]  /*11fd0*/  LDL.LU R117, [R1+0x454] ;  /* 0x0004540001757983 */ /* 0x000ea80000300800 */
[----:B------:R-:W2:Y:S04]  /*11fe0*/  LDL.LU R118, [R1+0x450] ;  /* 0x0004500001767983 */ /* 0x000ea80000300800 */
[----:B------:R-:W2:Y:S04]  /*11ff0*/  LDL.LU R119, [R1+0x424] ;  /* 0x0004240001777983 */ /* 0x000ea80000300800 */
[----:B------:R-:W2:Y:S04]  /*12000*/  LDL.LU R136, [R1+0x420] ;  /* 0x0004200001887983 */ /* 0x000ea80000300800 */
[----:B---3--:R1:W-:Y:S04]  /*12010*/  STS.U16 [R79+UR10+0x8280], R58 ;  /* 0x0082803a4f007988 */ /* 0x0083e8000800040a */
[----:B-1----:R-:W3:Y:S04]  /*12020*/  LDL.LU R58, [R1+0x778] ;  /* 0x00077800013a7983 */ /* 0x002ee80000300800 */
[----:B------:R1:W-:Y:S04]  /*12030*/  STS.U16 [R79+UR10+0xc280], R56 ;  /* 0x00c280384f007988 */ /* 0x0003e8000800040a */
[----:B----4-:R4:W-:Y:S04]  /*12040*/  STS.U16 [R79+UR10+0x8680], R23 ;  /* 0x008680174f007988 */ /* 0x0109e8000800040a */
[----:B------:R-:W-:Y:S04]  /*12050*/  STS.U16 [R79+UR10+0xc680], R41 ;  /* 0x00c680294f007988 */ /* 0x000fe8000800040a */
[----:B------:R0:W-:Y:S04]  /*12060*/  STS.U16 [R79+UR10+0x8a80], R40 ;  /* 0x008a80284f007988 */ /* 0x0001e8000800040a */
[----:B-1----:R1:W5:Y:S04]  /*12070*/  LDL.LU R56, [R1+0x774] ;  /* 0x0007740001387983 */ /* 0x0023680000300800 */
[----:B------:R-:W-:Y:S04]  /*12080*/  STS.U16 [R79+UR10+0xca80], R43 ;  /* 0x00ca802b4f007988 */ /* 0x000fe8000800040a */
[----:B------:R0:W-:Y:S04]  /*12090*/  STS.U16 [R79+UR10+0x8e80], R42 ;  /* 0x008e802a4f007988 */ /* 0x0001e8000800040a */
[----:B----4-:R-:W4:Y:S04]  /*120a0*/  LDL.LU R23, [R1+0x4ac] ;  /* 0x0004ac0001177983 */ /* 0x010f280000300800 */
[----:B------:R1:W-:Y:S04]  /*120b0*/  STS.U16 [R79+UR10+0xce80], R60 ;  /* 0x00ce803c4f007988 */ /* 0x0003e8000800040a */
[----:B0-----:R-:W2:Y:S04]  /*120c0*/  LDL.LU R40, [R1+0x4a8] ;  /* 0x0004a80001287983 */ /* 0x001ea80000300800 */
[----:B------:R-:W2:Y:S04]  /*120d0*/  LDL.LU R41, [R1+0x47c] ;  /* 0x00047c0001297983 */ /* 0x000ea80000300800 */
[----:B------:R0:W-:Y:S04]  /*120e0*/  STS.U16 [R79+UR10+0x9280], R57 ;  /* 0x009280394f007988 */ /* 0x0001e8000800040a */
[----:B------:R-:W2:Y:S04]  /*120f0*/  LDL.LU R42, [R1+0x478] ;  /* 0x00047800012a7983 */ /* 0x000ea80000300800 */
[----:B------:R-:W4:Y:S04]  /*12100*/  LDL.LU R43, [R1+0x44c] ;  /* 0x00044c00012b7983 */ /* 0x000f280000300800 */
[----:B-1----:R-:W4:Y:S04]  /*12110*/  LDL.LU R60, [R1+0x448] ;  /* 0x00044800013c7983 */ /* 0x002f280000300800 */
[----:B0-----:R0:W5:Y:S04]  /*12120*/  LDL.LU R57, [R1+0x770] ;  /* 0x0007700001397983 */ /* 0x0011680000300800 */
[----:B---3--:R1:W-:Y:S04]  /*12130*/  STS.U16 [R79+UR10+0xd280], R58 ;  /* 0x00d2803a4f007988 */ /* 0x0083e8000800040a */
[----:B------:R3:W-:Y:S04]  /*12140*/  STS.U16 [R79+UR10+0x9680], R59 ;  /* 0x0096803b4f007988 */ /* 0x0007e8000800040a */
[----:B------:R-:W-:Y:S04]  /*12150*/  STS.U16 [R79+UR10+0xd680], R76 ;  /* 0x00d6804c4f007988 */ /* 0x000fe8000800040a */
[----:B------:R0:W-:Y:S04]  /*12160*/  STS.U16 [R79+UR10+0x9a80], R61 ;  /* 0x009a803d4f007988 */ /* 0x0001e8000800040a */
[----:B-1----:R1:W5:Y:S04]  /*12170*/  LDL.LU R58, [R1+0x76c] ;  /* 0x00076c00013a7983 */ /* 0x0023680000300800 */
[----:B---3--:R1:W5:Y:S01]  /*12180*/  LDL.LU R59, [R1+0x768] ;  /* 0x00076800013b7983 */ /* 0x0083620000300800 */
[----:B0-----:R-:W-:-:S03]  /*12190*/  LOP3.LUT R61, R2, 0x60, RZ, 0x3c, !PT ;  /* 0x00000060023d7812 */ /* 0x001fc600078e3cff */
[----:B------:R1:W5:Y:S04]  /*121a0*/  LDL.LU R76, [R1+0x764] ;  /* 0x00076400014c7983 */ /* 0x0003680000300800 */
[----:B------:R0:W-:Y:S04]  /*121b0*/  STS.U16 [R79+UR10+0xda80], R77 ;  /* 0x00da804d4f007988 */ /* 0x0001e8000800040a */
[----:B------:R3:W-:Y:S04]  /*121c0*/  STS.U16 [R79+UR10+0x9e80], R78 ;  /* 0x009e804e4f007988 */ /* 0x0007e8000800040a */
[----:B------:R1:W-:Y:S04]  /*121d0*/  STS.U16 [R79+UR10+0xde80], R96 ;  /* 0x00de80604f007988 */ /* 0x0003e8000800040a */
[----:B0-----:R0:W5:Y:S04]  /*121e0*/  LDL.LU R77, [R1+0x760] ;  /* 0x00076000014d7983 */ /* 0x0011680000300800 */
[----:B---3--:R0:W5:Y:S04]  /*121f0*/  LDL.LU R78, [R1+0x75c] ;  /* 0x00075c00014e7983 */ /* 0x0081680000300800 */
[----:B-1----:R0:W5:Y:S04]  /*12200*/  LDL.LU R79, [R1+0x758] ;  /* 0x00075800014f7983 */ /* 0x0021680000300800 */
[----:B--2---:R1:W-:Y:S04]  /*12210*/  STS.U16 [R61+UR10+0x8300], R97 ;  /* 0x008300613d007988 */ /* 0x0043e8000800040a */
[----:B------:R0:W5:Y:S04]  /*12220*/  LDL.LU R96, [R1+0x754] ;  /* 0x0007540001607983 */ /* 0x0001680000300800 */
[----:B------:R2:W-:Y:S04]  /*12230*/  STS.U16 [R61+UR10+0xc300], R98 ;  /* 0x00c300623d007988 */ /* 0x0005e8000800040a */
[----:B-1----:R0:W5:Y:S04]  /*12240*/  LDL.LU R97, [R1+0x750] ;  /* 0x0007500001617983 */ /* 0x0021680000300800 */
[----:B------:R1:W-:Y:S04]  /*12250*/  STS.U16 [R61+UR10+0x8700], R99 ;  /* 0x008700633d007988 */ /* 0x0003e8000800040a */
[----:B--2---:R0:W5:Y:S04]  /*12260*/  LDL.LU R98, [R1+0x74c] ;  /* 0x00074c0001627983 */ /* 0x0041680000300800 */
        /* <DEDUP_REMOVED lines=18> */
[----:B------:R-:W-:Y:S04]  /*12390*/  STS.U16 [R61+UR10+0x9b00], R142 ;  /* 0x009b008e3d007988 */ /* 0x000fe8000800040a */
[----:B--2---:R-:W2:Y:S04]  /*123a0*/  LDL.LU R62, [R1+0x724] ;  /* 0x00072400013e7983 */ /* 0x004ea80000300800 */
[----:B------:R1:W-:Y:S04]  /*123b0*/  STS.U16 [R61+UR10+0xdb00], R18 ;  /* 0x00db00123d007988 */ /* 0x0003e8000800040a */
[----:B------:R3:W-:Y:S04]  /*123c0*/  STS.U16 [R61+UR10+0x9f00], R19 ;  /* 0x009f00133d007988 */ /* 0x0007e8000800040a */
[----:B------:R0:W-:Y:S04]  /*123d0*/  STS.U16 [R61+UR10+0xdf00], R22 ;  /* 0x00df00163d007988 */ /* 0x0001e8000800040a */
[----:B-1----:R1:W5:Y:S04]  /*123e0*/  LDL.LU R18, [R1+0x720] ;  /* 0x0007200001127983 */ /* 0x0023680000300800 */
[----:B---3--:R1:W5:Y:S04]  /*123f0*/  LDL.LU R19, [R1+0x71c] ;  /* 0x00071c0001137983 */ /* 0x0083680000300800 */
[----:B0-----:R-:W3:Y:S01]  /*12400*/  LDL.LU R61, [R1+0x718] ;  /* 0x00071800013d7983 */ /* 0x001ee20000300800 */
[----:B------:R-:W-:-:S03]  /*12410*/  LOP3.LUT R142, R2, 0x70, RZ, 0x3c, !PT ;  /* 0x00000070028e7812 */ /* 0x000fc600078e3cff */
[----:B------:R1:W5:Y:S04]  /*12420*/  LDL.LU R22, [R1+0x714] ;  /* 0x0007140001167983 */ /* 0x0003680000300800 */
[----:B----4-:R0:W-:Y:S04]  /*12430*/  STS.U16 [R142+UR10+0x8380], R23 ;  /* 0x008380178e007988 */ /* 0x0101e8000800040a */
[----:B------:R4:W-:Y:S04]  /*12440*/  STS.U16 [R142+UR10+0xc380], R40 ;  /* 0x00c380288e007988 */ /* 0x0009e8000800040a */
[----:B------:R1:W-:Y:S04]  /*12450*/  STS.U16 [R142+UR10+0x8780], R41 ;  /* 0x008780298e007988 */ /* 0x0003e8000800040a */
[----:B0-----:R0:W5:Y:S04]  /*12460*/  LDL.LU R23, [R1+0x710] ;  /* 0x0007100001177983 */ /* 0x0011680000300800 */
[----:B----4-:R0:W5:Y:S04]  /*12470*/  LDL.LU R40, [R1+0x70c] ;  /* 0x00070c0001287983 */ /* 0x0101680000300800 */
[----:B-1----:R0:W5:Y:S04]  /*12480*/  LDL.LU R41, [R1+0x708] ;  /* 0x0007080001297983 */ /* 0x0021680000300800 */
[----:B------:R1:W-:Y:S04]  /*12490*/  STS.U16 [R142+UR10+0xc780], R42 ;  /* 0x00c7802a8e007988 */ /* 0x0003e8000800040a */
[----:B------:R4:W-:Y:S04]  /*124a0*/  STS.U16 [R142+UR10+0x8b80], R43 ;  /* 0x008b802b8e007988 */ /* 0x0009e8000800040a */
[----:B------:R0:W-:Y:S04]  /*124b0*/  STS.U16 [R142+UR10+0xcb80], R60 ;  /* 0x00cb803c8e007988 */ /* 0x0001e8000800040a */
[----:B-1----:R1:W5:Y:S04]  /*124c0*/  LDL.LU R42, [R1+0x704] ;  /* 0x00070400012a7983 */ /* 0x0023680000300800 */
[----:B----4-:R1:W5:Y:S04]  /*124d0*/  LDL.LU R43, [R1+0x700] ;  /* 0x00070000012b7983 */ /* 0x0103680000300800 */
[----:B0-----:R1:W5:Y:S04]  /*124e0*/  LDL.LU R60, [R1+0x6fc] ;  /* 0x0006fc00013c7983 */ /* 0x0013680000300800 */
[----:B---3--:R0:W-:Y:S04]  /*124f0*/  STS.U16 [R142+UR10+0x8f80], R61 ;  /* 0x008f803d8e007988 */ /* 0x0081e8000800040a */
[----:B--2---:R2:W-:Y:S04]  /*12500*/  STS.U16 [R142+UR10+0xcf80], R62 ;  /* 0x00cf803e8e007988 */ /* 0x0045e8000800040a */
[----:B------:R3:W-:Y:S04]  /*12510*/  STS.U16 [R142+UR10+0x9380], R63 ;  /* 0x0093803f8e007988 */ /* 0x0007e8000800040a */
[----:B0-----:R1:W5:Y:S04]  /*12520*/  LDL.LU R61, [R1+0x6f8] ;  /* 0x0006f800013d7983 */ /* 0x0013680000300800 */
[----:B--2---:R1:W5:Y:S04]  /*12530*/  LDL.LU R62, [R1+0x6f4] ;  /* 0x0006f400013e7983 */ /* 0x0043680000300800 */
[----:B---3--:R1:W5:Y:S04]  /*12540*/  LDL.LU R63, [R1+0x6f0] ;  /* 0x0006f000013f7983 */ /* 0x0083680000300800 */
[----:B------:R0:W-:Y:S04]  /*12550*/  STS.U16 [R142+UR10+0xd380], R80 ;  /* 0x00d380508e007988 */ /* 0x0001e8000800040a */
[----:B------:R2:W-:Y:S04]  /*12560*/  STS.U16 [R142+UR10+0x9780], R81 ;  /* 0x009780518e007988 */ /* 0x0005e8000800040a */
        /* <DEDUP_REMOVED lines=11> */
[----:B0-----:R1:W5:Y:S04]  /*12620*/  LDL.LU R142, [R1+0x6d4] ;  /* 0x0006d400018e7983 */ /* 0x0013680000300800 */
[----:B------:R-:W2:Y:S04]  /*12630*/  LDL.LU R0, [R1+0x6d0] ;  /* 0x0006d00001007983 */ /* 0x000ea80000300800 */
[----:B--2---:R0:W-:Y:S04]  /*12640*/  STS.U16 [R0+UR10+0x13000], R148 ;  /* 0x0130009400007988 */ /* 0x0041e8000800040a */
[----:B------:R2:W-:Y:S01]  /*12650*/  STS.U16 [R0+UR10+0x12000], R143 ;  /* 0x0120008f00007988 */ /* 0x0005e2000800040a */
[----:B0-----:R-:W-:-:S03]  /*12660*/  LOP3.LUT R148, R0, 0x20, RZ, 0x3c, !PT ;  /* 0x0000002000947812 */ /* 0x001fc600078e3cff */
[----:B------:R0:W-:Y:S04]  /*12670*/  STS.U16 [R0+UR10+0x12400], R102 ;  /* 0x0124006600007988 */ /* 0x0001e8000800040a */
[----:B--2---:R1:W5:Y:S04]  /*12680*/  LDL.LU R143, [R1+0x6cc] ;  /* 0x0006cc00018f7983 */ /* 0x0043680000300800 */
[----:B------:R2:W-:Y:S04]  /*12690*/  STS.U16 [R0+UR10+0x12800], R103 ;  /* 0x0128006700007988 */ /* 0x0005e8000800040a */
[----:B0-----:R1:W5:Y:S04]  /*126a0*/  LDL.LU R102, [R1+0x6c8] ;  /* 0x0006c80001667983 */ /* 0x0013680000300800 */
[----:B------:R0:W-:Y:S04]  /*126b0*/  STS.U16 [R0+UR10+0x12c00], R120 ;  /* 0x012c007800007988 */ /* 0x0001e8000800040a */
[----:B------:R3:W-:Y:S04]  /*126c0*/  STS.U16 [R0+UR10+0x13400], R121 ;  /* 0x0134007900007988 */ /* 0x0007e8000800040a */
[----:B------:R4:W-:Y:S04]  /*126d0*/  STS.U16 [R0+UR10+0x13800], R144 ;  /* 0x0138009000007988 */ /* 0x0009e8000800040a */
[----:B------:R0:W-:Y:S04]  /*126e0*/  STS.U16 [R0+UR10+0x13c00], R145 ;  /* 0x013c009100007988 */ /* 0x0001e8000800040a */
[----:B--2---:R1:W5:Y:S04]  /*126f0*/  LDL.LU R103, [R1+0x6c4] ;  /* 0x0006c40001677983 */ /* 0x0043680000300800 */
[----:B------:R2:W-:Y:S04]  /*12700*/  STS.U16 [R148+UR10+0x12100], R122 ;  /* 0x0121007a94007988 */ /* 0x0005e8000800040a */
[----:B0-----:R1:W5:Y:S04]  /*12710*/  LDL.LU R120, [R1+0x6c0] ;  /* 0x0006c00001787983 */ /* 0x0013680000300800 */
[----:B------:R0:W-:Y:S04]  /*12720*/  STS.U16 [R148+UR10+0x12500], R123 ;  /* 0x0125007b94007988 */ /* 0x0001e8000800040a */
[----:B---3--:R1:W5:Y:S04]  /*12730*/  LDL.LU R121, [R1+0x6bc] ;  /* 0x0006bc0001797983 */ /* 0x0083680000300800 */
[----:B------:R-:W-:Y:S04]  /*12740*/  STS.U16 [R148+UR10+0x12900], R140 ;  /* 0x0129008c94007988 */ /* 0x000fe8000800040a */
[----:B----4-:R1:W5:Y:S04]  /*12750*/  LDL.LU R144, [R1+0x6b8] ;  /* 0x0006b80001907983 */ /* 0x0103680000300800 */
[----:B------:R-:W-:Y:S04]  /*12760*/  STS.U16 [R148+UR10+0x12d00], R141 ;  /* 0x012d008d94007988 */ /* 0x000fe8000800040a */
[----:B------:R1:W5:Y:S04]  /*12770*/  LDL.LU R145, [R1+0x6b4] ;  /* 0x0006b40001917983 */ /* 0x0003680000300800 */
[----:B------:R3:W-:Y:S04]  /*12780*/  STS.U16 [R148+UR10+0x13100], R156 ;  /* 0x0131009c94007988 */ /* 0x0007e8000800040a */
[----:B--2---:R1:W5:Y:S04]  /*12790*/  LDL.LU R122, [R1+0x6b0] ;  /* 0x0006b000017a7983 */ /* 0x0043680000300800 */
[----:B0-----:R1:W5:Y:S01]  /*127a0*/  LDL.LU R123, [R1+0x6ac] ;  /* 0x0006ac00017b7983 */ /* 0x0013620000300800 */
[----:B---3--:R-:W-:-:S03]  /*127b0*/  LOP3.LUT R156, R0, 0x40, RZ, 0x3c, !PT ;  /* 0x00000040009c7812 */ /* 0x008fc600078e3cff */
[----:B------:R1:W5:Y:S04]  /*127c0*/  LDL.LU R140, [R1+0x6a8] ;  /* 0x0006a800018c7983 */ /* 0x0003680000300800 */
[----:B------:R0:W-:Y:S04]  /*127d0*/  STS.U16 [R148+UR10+0x13500], R146 ;  /* 0x0135009294007988 */ /* 0x0001e8000800040a */
[----:B------:R1:W5:Y:S04]  /*127e0*/  LDL.LU R141, [R1+0x6a4] ;  /* 0x0006a400018d7983 */ /* 0x0003680000300800 */
[----:B------:R2:W-:Y:S04]  /*127f0*/  STS.U16 [R148+UR10+0x13900], R147 ;  /* 0x0139009394007988 */ /* 0x0005e8000800040a */
[----:B0-----:R1:W5:Y:S04]  /*12800*/  LDL.LU R146, [R1+0x6a0] ;  /* 0x0006a00001927983 */ /* 0x0013680000300800 */
[----:B------:R0:W-:Y:S04]  /*12810*/  STS.U16 [R148+UR10+0x13d00], R149 ;  /* 0x013d009594007988 */ /* 0x0001e8000800040a */
[----:B--2---:R1:W5:Y:S04]  /*12820*/  LDL.LU R147, [R1+0x69c] ;  /* 0x00069c0001937983 */ /* 0x0043680000300800 */
[----:B------:R2:W-:Y:S04]  /*12830*/  STS.U16 [R156+UR10+0x12200], R150 ;  /* 0x012200969c007988 */ /* 0x0005e8000800040a */
[----:B0-----:R1:W5:Y:S04]  /*12840*/  LDL.LU R148, [R1+0x698] ;  /* 0x0006980001947983 */ /* 0x0013680000300800 */
[----:B------:R0:W-:Y:S04]  /*12850*/  STS.U16 [R156+UR10+0x12600], R151 ;  /* 0x012600979c007988 */ /* 0x0001e8000800040a */
[----:B------:R1:W5:Y:S04]  /*12860*/  LDL.LU R149, [R1+0x694] ;  /* 0x0006940001957983 */ /* 0x0003680000300800 */
[----:B------:R3:W-:Y:S04]  /*12870*/  STS.U16 [R156+UR10+0x12a00], R152 ;  /* 0x012a00989c007988 */ /* 0x0007e8000800040a */
[----:B--2---:R1:W5:Y:S04]  /*12880*/  LDL.LU R150, [R1+0x690] ;  /* 0x0006900001967983 */ /* 0x0043680000300800 */
[----:B------:R2:W-:Y:S04]  /*12890*/  STS.U16 [R156+UR10+0x12e00], R153 ;  /* 0x012e00999c007988 */ /* 0x0005e8000800040a */
[----:B0-----:R1:W5:Y:S04]  /*128a0*/  LDL.LU R151, [R1+0x68c] ;  /* 0x00068c0001977983 */ /* 0x0013680000300800 */
[----:B------:R0:W-:Y:S04]  /*128b0*/  STS.U16 [R156+UR10+0x13200], R162 ;  /* 0x013200a29c007988 */ /* 0x0001e8000800040a */
[----:B---3--:R1:W5:Y:S04]  /*128c0*/  LDL.LU R152, [R1+0x688] ;  /* 0x0006880001987983 */ /* 0x0083680000300800 */
[----:B--2---:R1:W5:Y:S01]  /*128d0*/  LDL.LU R153, [R1+0x684] ;  /* 0x0006840001997983 */ /* 0x0043620000300800 */
[----:B0-----:R-:W-:-:S03]  /*128e0*/  LOP3.LUT R162, R0, 0x60, RZ, 0x3c, !PT ;  /* 0x0000006000a27812 */ /* 0x001fc600078e3cff */
[----:B------:R0:W-:Y:S04]  /*128f0*/  STS.U16 [R156+UR10+0x13600], R154 ;  /* 0x0136009a9c007988 */ /* 0x0001e8000800040a */
[----:B------:R2:W-:Y:S04]  /*12900*/  STS.U16 [R156+UR10+0x13a00], R155 ;  /* 0x013a009b9c007988 */ /* 0x0005e8000800040a */
[----:B------:R3:W-:Y:S04]  /*12910*/  STS.U16 [R156+UR10+0x13e00], R157 ;  /* 0x013e009d9c007988 */ /* 0x0007e8000800040a */
[----:B0-----:R1:W5:Y:S04]  /*12920*/  LDL.LU R154, [R1+0x680] ;  /* 0x00068000019a7983 */ /* 0x0013680000300800 */
[----:B--2---:R1:W5:Y:S04]  /*12930*/  LDL.LU R155, [R1+0x67c] ;  /* 0x00067c00019b7983 */ /* 0x0043680000300800 */
[----:B---3--:R1:W5:Y:S04]  /*12940*/  LDL.LU R156, [R1+0x678] ;  /* 0x00067800019c7983 */ /* 0x0083680000300800 */
[----:B------:R1:W5:Y:S04]  /*12950*/  LDL.LU R157, [R1+0x674] ;  /* 0x00067400019d7983 */ /* 0x0003680000300800 */
        /* <DEDUP_REMOVED lines=13> */
[----:B------:R2:W-:Y:S01]  /*12a30*/  STS.U16 [R162+UR10+0x13f00], R3 ;  /* 0x013f0003a2007988 */ /* 0x0005e2000800040a */
[----:B------:R3:W-:Y:S06]  /*12a40*/  MEMBAR.ALL.CTA ;  /* 0x0000000000007992 */ /* 0x0007ec0000008000 */
[----:B---3--:R-:W3:Y:S04]  /*12a50*/  FENCE.VIEW.ASYNC.S ;  /* 0x00000000000073c6 */ /* 0x008ee80000000000 */
[----:B0-----:R1:W5:Y:S04]  /*12a60*/  LDL.LU R163, [R1+0x658] ;  /* 0x0006580001a37983 */ /* 0x0013680000300800 */
[----:B--2---:R1:W5:Y:S04]  /*12a70*/  LDL.LU R162, [R1+0x654] ;  /* 0x0006540001a27983 */ /* 0x0043680000300800 */
[----:B------:R1:W5:Y:S01]  /*12a80*/  LDL.LU R3, [R1+0x650] ;  /* 0x0006500001037983 */ /* 0x0003620000300800 */
[----:B------:R-:W-:-:S04]  /*12a90*/  ULEA UR12, UR8, UR10, 0x3 ;  /* 0x0000000a080c7291 */ /* 0x000fc8000f8e18ff */
[----:B------:R-:W-:Y:S01]  /*12aa0*/  UIADD3 UR12, UPT, UPT, UR12, 0x14000, URZ ;  /* 0x000140000c0c7890 */ /* 0x000fe2000fffe0ff */
[----:B---3--:R-:W-:Y:S06]  /*12ab0*/  BAR.SYNC.DEFER_BLOCKING 0x0 ;  /* 0x0000000000007b1d */ /* 0x008fec0000010000 */
[----:B------:R-:W-:Y:S05]  /*12ac0*/  @P1 BRA `(.L_x_9) ;  /* 0x0000000000881947 */ /* 0x000fea0003800000 */
[----:B------:R-:W-:Y:S02]  /*12ad0*/  UIADD3 UR13, UPT, UPT, UR9, 0x40, URZ ;  /* 0x00000040090d7890 */ /* 0x000fe4000fffe0ff */
[----:B------:R-:W-:Y:S02]  /*12ae0*/  UIADD3 UR50, UPT, UPT, UR9, 0x40, URZ ;  /* 0x0000004009327890 */ /* 0x000fe4000fffe0ff */
[----:B------:R-:W-:Y:S01]  /*12af0*/  UIADD3 UR51, UPT, UPT, UR9, 0x40, URZ ;  /* 0x0000004009337890 */ /* 0x000fe2000fffe0ff */
[----:B------:R-:W-:Y:S01]  /*12b00*/  UMOV UR22, 0x0 ;  /* 0x0000000000167882 */ /* 0x000fe20000000000 */
[----:B------:R-:W-:Y:S01]  /*12b10*/  UMOV UR23, 0x8108490 ;  /* 0x0810849000177882 */ /* 0x000fe20000000000 */
[----:B------:R-:W-:Y:S01]  /*12b20*/  UMOV UR21, 0x40004040 ;  /* 0x4000404000157882 */ /* 0x000fe20000000000 */
[----:B------:R-:W-:Y:S02]  /*12b30*/  UIADD3 UR56, UPT, UPT, UR9, 0x40, URZ ;  /* 0x0000004009387890 */ /* 0x000fe4000fffe0ff */
[----:B------:R0:W-:Y:S01]  /*12b40*/  UTCHMMA gdesc[UR20], gdesc[UR14], tmem[UR9], tmem[UR22], idesc[UR23], UPT ;  /* 0x00ff160e140075ea */ /* 0x0001e2000b800009 */
[----:B------:R-:W-:Y:S01]  /*12b50*/  UMOV UR42, 0x0 ;  /* 0x00000000002a7882 */ /* 0x000fe20000000000 */
[----:B------:R-:W-:Y:S01]  /*12b60*/  UMOV UR43, 0x8108490 ;  /* 0x08108490002b7882 */ /* 0x000fe20000000000 */
[----:B------:R-:W-:Y:S01]  /*12b70*/  UMOV UR44, 0x0 ;  /* 0x00000000002c7882 */ /* 0x000fe20000000000 */
[----:B------:R-:W-:Y:S01]  /*12b80*/  UMOV UR45, 0x8108490 ;  /* 0x08108490002d7882 */ /* 0x000fe20000000000 */
        /* <DEDUP_REMOVED lines=11> */
[----:B------:R-:W-:Y:S01]  /*12c40*/  UMOV UR6, UR12 ;  /* 0x0000000c00067c82 */ /* 0x000fe20008000000 */
[----:B------:R-:W-:Y:S01]  /*12c50*/  UMOV UR7, URZ ;  /* 0x000000ff00077c82 */ /* 0x000fe20008000000 */
[----:B------:R0:W-:Y:S01]  /*12c60*/  UTCHMMA gdesc[UR34], gdesc[UR14], tmem[UR13], tmem[UR48], idesc[UR49], UPT ;  /* 0x00ff300e220075ea */ /* 0x0001e2000b80000d */
[----:B------:R-:W-:Y:S01]  /*12c70*/  UMOV UR58, 0x0 ;  /* 0x00000000003a7882 */ /* 0x000fe20000000000 */
[----:B------:R-:W-:Y:S01]  /*12c80*/  UMOV UR59, 0x8108490 ;  /* 0x08108490003b7882 */ /* 0x000fe20000000000 */
[----:B------:R0:W-:Y:S01]  /*12c90*/  UTCHMMA gdesc[UR36], gdesc[UR18], tmem[UR50], tmem[UR52], idesc[UR53], UPT ;  /* 0x00ff3412240075ea */ /* 0x0001e2000b800032 */
[----:B------:R-:W-:Y:S01]  /*12ca0*/  UMOV UR4, UR6 ;  /* 0x0000000600047c82 */ /* 0x000fe20008000000 */
[----:B------:R0:W-:Y:S01]  /*12cb0*/  UTCHMMA gdesc[UR38], gdesc[UR28], tmem[UR51], tmem[UR54], idesc[UR55], UPT ;  /* 0x00ff361c260075ea */ /* 0x0001e2000b800033 */
[----:B------:R0:W-:Y:S01]  /*12cc0*/  UTCHMMA gdesc[UR40], gdesc[UR32], tmem[UR56], tmem[UR58], idesc[UR59], UPT ;  /* 0x00ff3a20280075ea */ /* 0x0001e2000b800038 */
[----:B------:R0:W-:Y:S01]  /*12cd0*/  UTCBAR [UR4], URZ ;  /* 0x000000ff040073e9 */ /* 0x0001e200080000ff */
[----:B------:R-:W-:Y:S01]  /*12ce0*/  NOP ;  /* 0x0000000000007918 */ /* 0x000fe20000000000 */
.L_x_9:
[----:B------:R2:W-:Y:S04]  /*12cf0*/  STL [R1+0x650], R0 ;  /* 0x0006500001007387 */ /* 0x0005e80000100800 */
[----:B--2---:R-:W2:Y:S01]  /*12d00*/  LDL R0, [R1+0x620] ;  /* 0x0006200001007983 */ /* 0x004ea20000100800 */
[----:B------:R-:W-:-:S04]  /*12d10*/  UIADD3 UR8, UPT, UPT, UR8, 0x1, URZ ;  /* 0x0000000108087890 */ /* 0x000fc8000fffe0ff */
[----:B------:R-:W-:-:S04]  /*12d20*/  UISETP.GT.AND UP1, UPT, UR8, 0x1, UPT ;  /* 0x000000010800788c */ /* 0x000fc8000bf24270 */
[----:B0-----:R-:W-:Y:S02]  /*12d30*/  USEL UR4, URZ, 0x1, !UP1 ;  /* 0x00000001ff047887 */ /* 0x001fe4000c800000 */
[----:B------:R-:W-:Y:S02]  /*12d40*/  USEL UR8, UR8, URZ, !UP1 ;  /* 0x000000ff08087287 */ /* 0x000fe4000c800000 */
[----:B------:R-:W-:Y:S01]  /*12d50*/  ULOP3.LUT UR6, UR5, UR4, URZ, 0x3c, !UPT ;  /* 0x0000000405067292 */ /* 0x000fe2000f8e3cff */
[----:B--2--5:R-:W-:Y:S02]  /*12d60*/  ISETP.NE.U32.AND P2, PT, R164, R0, PT ;  /* 0x00000000a400720c */ /* 0x024fe40003f45070 */
[----:B------:R0:W5:Y:S01]  /*12d70*/  LDL.LU R0, [R1+0x650] ;  /* 0x0006500001007983 */ /* 0x0001620000300800 */
[----:B------:R-:W-:-:S03]  /*12d80*/  UMOV UR4, UR5 ;  /* 0x0000000500047c82 */ /* 0x000fc60008000000 */
[----:B------:R-:W-:-:S07]  /*12d90*/  UMOV UR5, UR6 ;  /* 0x0000000600057c82 */ /* 0x000fce0008000000 */
[----:B0-----:R-:W-:Y:S05]  /*12da0*/  @P2 BRA `(.L_x_10) ;  /* 0xffffff64005c2947 */ /* 0x001fea000383ffff */
.L_x_7:
[----:B------:R-:W2:Y:S01]  /*12db0*/  LDL.LU R165, [R1+0x64c] ;  /* 0x00064c0001a57983 */ /* 0x000ea20000300800 */
[----:B-1----:R-:W0:Y:S01]  /*12dc0*/  LDC R3, c[0x0][0x3b4] ;  /* 0x0000ed00ff037b82 */ /* 0x002e220000000800 */
[----:B--2---:R-:W-:-:S13]  /*12dd0*/  ISETP.GE.AND P1, PT, R165, 0x40, PT ;  /* 0x00000040a500780c */ /* 0x004fda0003f26270 */
[----:B0-----:R-:W-:Y:S05]  /*12de0*/  @!P1 BRA `(.L_x_11) ;  /* 0x0000000000109947 */ /* 0x001fea0003800000 */
[----:B------:R-:W-:-:S06]  /*12df0*/  USHF.L.U32 UR4, UR4, 0x1f, URZ ;  /* 0x0000001f04047899 */ /* 0x000fcc00080006ff */
[----:B-----5:R-:W-:-:S04]  /*12e00*/  IMAD.U32 R0, RZ, RZ, UR4 ;  /* 0x00000004ff007e24 */ /* 0x020fc8000f8e00ff */
[----:B------:R-:W0:Y:S02]  /*12e10*/  SYNCS.PHASECHK.TRANS64.TRYWAIT P1, [UR12], R0 ;  /* 0x00000000ff0075a7 */ /* 0x000e24000802110c */
[----:B0-----:R-:W-:Y:S05]  /*12e20*/  @!P1 BRA `(.L_x_12) ;  /* 0x0000003000089947 */ /* 0x001fea0003800000 */
.L_x_11:
[----:B-----5:R-:W2:Y:S01]  /*12e30*/  LDL.LU R146, [R1+0x26c] ;  /* 0x00026c0001927983 */ /* 0x020ea20000300800 */
[----:B------:R-:W0:Y:S03]  /*12e40*/  LDCU.128 UR4, c[0x0][0x390] ;  /* 0x00007200ff0477ac */ /* 0x000e260008000c00 */
[----:B------:R-:W3:Y:S01]  /*12e50*/  LDL.LU R145, [R1+0x270] ;  /* 0x0002700001917983 */ /* 0x000ee20000300800 */
[----:B------:R-:W1:Y:S03]  /*12e60*/  LDCU UR8, c[0x0][0x3b8] ;  /* 0x00007700ff0877ac */ /* 0x000e660008000800 */
[----:B------:R-:W4:Y:S01]  /*12e70*/  LDL.LU R144, [R1+0x27c] ;  /* 0x00027c0001907983 */ /* 0x000f220000300800 */
[----:B------:R-:W-:Y:S06]  /*12e80*/  BAR.SYNC.DEFER_BLOCKING 0x0 ;  /* 0x0000000000007b1d */ /* 0x000fec0000010000 */
[----:B------:R-:W0:Y:S02]  /*12e90*/  @!P0 SYNCS.CCTL.IV [UR10+0x14000] ;  /* 0x01400000ff0089b1 */ /* 0x000e24000800000a */
[----:B0-----:R-:W-:Y:S06]  /*12ea0*/  BAR.SYNC.DEFER_BLOCKING 0x0 ;  /* 0x0000000000007b1d */ /* 0x001fec0000010000 */
[----:B------:R-:W0:Y:S01]  /*12eb0*/  LDTM.x128 R4, tmem[UR11] ;  /* 0x0000000b000479ee */ /* 0x000e2200083c0000 */
[----:B------:R-:W1:Y:S01]  /*12ec0*/  @!P0 SYNCS.CCTL.IV [UR10+0x14008] ;  /* 0x01400800ff0089b1 */ /* 0x000e62000800000a */
[----:B------:R-:W-:Y:S01]  /*12ed0*/  NOP ;  /* 0x0000000000007918 */ /* 0x000fe20000000000 */
[----:B0-----:R-:W-:-:S02]  /*12ee0*/  F2FP.BF16.F32.PACK_AB R138, R5, R4 ;  /* 0x00000004058a723e */ /* 0x001fc400000010ff */
[----:B------:R-:W-:Y:S02]  /*12ef0*/  F2FP.BF16.F32.PACK_AB R140, R69, R68 ;  /* 0x00000044458c723e */ /* 0x000fe400000010ff */
[----:B------:R-:W-:Y:S02]  /*12f00*/  PRMT R142, R138, 0x7632, R142 ;  /* 0x000076328a8e7816 */ /* 0x000fe4000000008e */
[----:B------:R-:W-:Y:S02]  /*12f10*/  PRMT R143, R140, 0x7632, R143 ;  /* 0x000076328c8f7816 */ /* 0x000fe4000000008f */
[----:B------:R-:W-:Y:S02]  /*12f20*/  F2FP.BF16.F32.PACK_AB R72, R73, R72 ;  /* 0x000000484948723e */ /* 0x000fe400000010ff */
[----:B------:R-:W-:Y:S02]  /*12f30*/  F2FP.BF16.F32.PACK_AB R74, R75, R74 ;  /* 0x0000004a4b4a723e */ /* 0x000fe400000010ff */
[----:B------:R-:W-:-:S02]  /*12f40*/  F2FP.BF16.F32.PACK_AB R12, R13, R12 ;  /* 0x0000000c0d0c723e */ /* 0x000fc400000010ff */
[----:B------:R-:W-:Y:S02]  /*12f50*/  F2FP.BF16.F32.PACK_AB R76, R77, R76 ;  /* 0x0000004c4d4c723e */ /* 0x000fe400000010ff */
[----:B------:R-:W-:Y:S02]  /*12f60*/  F2FP.BF16.F32.PACK_AB R14, R15, R14 ;  /* 0x0000000e0f0e723e */ /* 0x000fe400000010ff */
[----:B------:R-:W-:Y:S02]  /*12f70*/  F2FP.BF16.F32.PACK_AB R78, R79, R78 ;  /* 0x0000004e4f4e723e */ /* 0x000fe400000010ff */
        /* <DEDUP_REMOVED lines=51> */
[----:B------:R-:W-:Y:S01]  /*132b0*/  F2FP.BF16.F32.PACK_AB R67, R131, R67 ;  /* 0x000000438343723e */ /* 0x000fe200000010ff */
[C---:B--2---:R-:W-:Y:S01]  /*132c0*/  VIADD R0, R146.reuse, 0x4 ;  /* 0x0000000492007836 */ /* 0x044fe20000000000 */
[C---:B------:R-:W-:Y:S01]  /*132d0*/  ISETP.GE.AND P0, PT, R146.reuse, UR7, PT ;  /* 0x0000000792007c0c */ /* 0x040fe2000bf06270 */
[C---:B------:R-:W-:Y:S02]  /*132e0*/  VIADD R2, R146.reuse, 0x3 ;  /* 0x0000000392027836 */ /* 0x040fe40000000000 */
[----:B------:R-:W-:Y:S01]  /*132f0*/  VIADD R133, R146, 0x1 ;  /* 0x0000000192857836 */ /* 0x000fe20000000000 */
[----:B------:R-:W-:Y:S01]  /*13300*/  ISETP.GE.AND P3, PT, R0, UR7, PT ;  /* 0x0000000700007c0c */ /* 0x000fe2000bf66270 */
[C---:B---3--:R-:W-:Y:S01]  /*13310*/  IMAD R0, R145.reuse, R3, RZ ;  /* 0x0000000391007224 */ /* 0x048fe200078e02ff */
[----:B------:R-:W-:Y:S01]  /*13320*/  ISETP.GE.AND P2, PT, R2, UR7, PT ;  /* 0x0000000702007c0c */ /* 0x000fe2000bf46270 */
[----:B------:R-:W-:Y:S01]  /*13330*/  VIADD R132, R146, 0x2 ;  /* 0x0000000292847836 */ /* 0x000fe20000000000 */
[----:B------:R-:W-:Y:S01]  /*13340*/  ISETP.GE.AND P1, PT, R145, UR6, PT ;  /* 0x0000000691007c0c */ /* 0x000fe2000bf26270 */
[----:B------:R-:W-:Y:S01]  /*13350*/  IMAD R3, R3, 0x80, R0 ;  /* 0x0000008003037824 */ /* 0x000fe200078e0200 */
[----:B------:R-:W-:Y:S01]  /*13360*/  LEA R4, P6, R0, UR4, 0x1 ;  /* 0x0000000400047c11 */ /* 0x000fe2000f8c08ff */
[C---:B------:R-:W-:Y:S01]  /*13370*/  VIADD R141, R146.reuse, 0x5 ;  /* 0x00000005928d7836 */ /* 0x040fe20000000000 */
[----:B------:R-:W-:Y:S01]  /*13380*/  ISETP.GE.AND P5, PT, R133, UR7, PT ;  /* 0x0000000785007c0c */ /* 0x000fe2000bfa6270 */
[----:B-1----:R-:W-:Y:S01]  /*13390*/  IMAD R133, R146, UR8, RZ ;  /* 0x0000000892857c24 */ /* 0x002fe2000f8e02ff */
[----:B------:R-:W-:Y:S01]  /*133a0*/  LEA.HI.X.SX32 R5, R0, UR5, 0x1, P6 ;  /* 0x0000000500057c11 */ /* 0x000fe2000b0f0eff */
[C---:B------:R-:W-:Y:S01]  /*133b0*/  VIADD R75, R146.reuse, 0xa ;  /* 0x0000000a924b7836 */ /* 0x040fe20000000000 */
[----:B------:R-:W-:Y:S01]  /*133c0*/  LEA R2, P6, R3, UR4, 0x1 ;  /* 0x0000000403027c11 */ /* 0x000fe2000f8c08ff */
[C---:B------:R-:W-:Y:S01]  /*133d0*/  VIADD R139, R133.reuse, UR8 ;  /* 0x00000008858b7c36 */ /* 0x040fe20008000000 */
[----:B------:R-:W-:Y:S01]  /*133e0*/  ISETP.LT.AND P1, PT, R146, UR7, !P1 ;  /* 0x0000000792007c0c */ /* 0x000fe2000cf21270 */
[----:B------:R-:W-:Y:S01]  /*133f0*/  IMAD.WIDE R68, R133, 0x2, R4 ;  /* 0x0000000285447825 */ /* 0x000fe200078e0204 */
[----:B----4-:R-:W-:-:S02]  /*13400*/  ISETP.LT.AND P0, PT, R144, UR6, !P0 ;  /* 0x0000000690007c0c */ /* 0x010fc4000c701270 */
[----:B------:R-:W-:Y:S01]  /*13410*/  LEA.HI.X.SX32 R3, R3, UR5, 0x1, P6 ;  /* 0x0000000503037c11 */ /* 0x000fe2000b0f0eff */
[----:B------:R-:W-:Y:S01]  /*13420*/  IMAD.WIDE R134, R139, 0x2, R4 ;  /* 0x000000028b867825 */ /* 0x000fe200078e0204 */
[----:B------:R-:W-:Y:S02]  /*13430*/  ISETP.LT.AND P6, PT, R145, UR6, !P5 ;  /* 0x0000000691007c0c */ /* 0x000fe4000efc1270 */
[----:B------:R-:W-:Y:S01]  /*13440*/  ISETP.LT.AND P5, PT, R144, UR6, !P5 ;  /* 0x0000000690007c0c */ /* 0x000fe2000efa1270 */
[--C-:B------:R-:W-:Y:S01]  /*13450*/  IMAD.WIDE R136, R139, 0x2, R2.reuse ;  /* 0x000000028b887825 */ /* 0x100fe200078e0202 */
[----:B------:R-:W-:Y:S02]  /*13460*/  ISETP.GE.AND P4, PT, R132, UR7, PT ;  /* 0x0000000784007c0c */ /* 0x000fe4000bf86270 */
[----:B------:R-:W-:Y:S01]  /*13470*/  F2FP.BF16.F32.PACK_AB R0, R7, R6 ;  /* 0x000000060700723e */ /* 0x000fe200000010ff */
[----:B------:R-:W-:Y:S01]  /*13480*/  IMAD.WIDE R132, R133, 0x2, R2 ;  /* 0x0000000285847825 */ /* 0x000fe200078e0202 */
[----:B------:R0:W-:Y:S01]  /*13490*/  @P1 STG.E.U16 desc[UR24][R68.64], R138 ;  /* 0x0000008a44001986 */ /* 0x0001e2000c101518 */
[----:B------:R-:W-:-:S02]  /*134a0*/  ISETP.GE.AND P1, PT, R141, UR7, PT ;  /* 0x000000078d007c0c */ /* 0x000fc4000bf26270 */
[----:B------:R-:W-:Y:S01]  /*134b0*/  VIADD R139, R139, UR8 ;  /* 0x000000088b8b7c36 */ /* 0x000fe20008000000 */
[----:B------:R1:W-:Y:S03]  /*134c0*/  @P0 STG.E.U16 desc[UR24][R132.64], R140 ;  /* 0x0000008c84000986 */ /* 0x0003e6000c101518 */
[----:B------:R-:W-:Y:S01]  /*134d0*/  IMAD.WIDE R6, R139, 0x2, R4 ;  /* 0x000000028b067825 */ /* 0x000fe200078e0204 */
[----:B------:R2:W-:Y:S01]  /*134e0*/  @P6 STG.E.U16 desc[UR24][R134.64], R142 ;  /* 0x0000008e86006986 */ /* 0x0005e2000c101518 */
[----:B------:R-:W-:Y:S02]  /*134f0*/  ISETP.LT.AND P6, PT, R145, UR6, !P2 ;  /* 0x0000000691007c0c */ /* 0x000fe4000d7c1270 */
[----:B------:R-:W-:Y:S01]  /*13500*/  VIADD R141, R139, UR8 ;  /* 0x000000088b8d7c36 */ /* 0x000fe20008000000 */
[----:B------:R3:W-:Y:S01]  /*13510*/  @P5 STG.E.U16 desc[UR24][R136.64], R143 ;  /* 0x0000008f88005986 */ /* 0x0007e2000c101518 */
[----:B------:R-:W-:Y:S01]  /*13520*/  ISETP.LT.AND P5, PT, R145, UR6, !P4 ;  /* 0x0000000691007c0c */ /* 0x000fe2000e7a1270 */
[----:B0-----:R-:W-:Y:S01]  /*13530*/  IMAD.WIDE R68, R139, 0x2, R2 ;  /* 0x000000028b447825 */ /* 0x001fe200078e0202 */
[----:B------:R-:W-:-:S02]  /*13540*/  ISETP.LT.AND P4, PT, R144, UR6, !P4 ;  /* 0x0000000690007c0c */ /* 0x000fc4000e781270 */
[----:B-1----:R-:W-:Y:S01]  /*13550*/  F2FP.BF16.F32.PACK_AB R133, R71, R70 ;  /* 0x000000464785723e */ /* 0x002fe200000010ff */
[C---:B------:R-:W-:Y:S01]  /*13560*/  IMAD.WIDE R70, R141.reuse, 0x2, R4 ;  /* 0x000000028d467825 */ /* 0x040fe200078e0204 */
[----:B------:R-:W-:Y:S02]  /*13570*/  ISETP.LT.AND P2, PT, R144, UR6, !P2 ;  /* 0x0000000690007c0c */ /* 0x000fe4000d741270 */
[C---:B--2---:R-:W-:Y:S01]  /*13580*/  PRMT R135, R0.reuse, 0x7610, R135 ;  /* 0x0000761000877816 */ /* 0x044fe20000000087 */
[----:B------:R-:W-:Y:S01]  /*13590*/  VIADD R73, R141, UR8 ;  /* 0x000000088d497c36 */ /* 0x000fe20008000000 */
[----:B---3--:R-:W-:Y:S01]  /*135a0*/  PRMT R136, R0, 0x7632, R136 ;  /* 0x0000763200887816 */ /* 0x008fe20000000088 */
[----:B------:R-:W-:Y:S02]  /*135b0*/  VIADD R138, R146, 0x6 ;  /* 0x00000006928a7836 */ /* 0x000fe40000000000 */
[----:B------:R0:W-:Y:S01]  /*135c0*/  @P5 STG.E.U16 desc[UR24][R6.64], R135 ;  /* 0x0000008706005986 */ /* 0x0001e2000c101518 */
[----:B------:R-:W-:Y:S01]  /*135d0*/  F2FP.BF16.F32.PACK_AB R0, R9, R8 ;  /* 0x000000080900723e */ /* 0x000fe200000010ff */
[----:B------:R-:W-:-:S02]  /*135e0*/  IMAD.WIDE R8, R73, 0x2, R4 ;  /* 0x0000000249087825 */ /* 0x000fc400078e0204 */
[----:B------:R1:W-:Y:S01]  /*135f0*/  @P4 STG.E.U16 desc[UR24][R68.64], R133 ;  /* 0x0000008544004986 */ /* 0x0003e2000c101518 */
[----:B------:R-:W-:Y:S01]  /*13600*/  ISETP.LT.AND P4, PT, R145, UR6, !P3 ;  /* 0x0000000691007c0c */ /* 0x000fe2000df81270 */
[----:B------:R-:W-:Y:S01]  /*13610*/  VIADD R132, R146, 0x7 ;  /* 0x0000000792847836 */ /* 0x000fe20000000000 */
[----:B------:R-:W-:Y:S01]  /*13620*/  ISETP.GE.AND P0, PT, R138, UR7, PT ;  /* 0x000000078a007c0c */ /* 0x000fe2000bf06270 */
[----:B------:R2:W-:Y:S01]  /*13630*/  @P6 STG.E.U16 desc[UR24][R70.64], R136 ;  /* 0x0000008846006986 */ /* 0x0005e2000c101518 */
[----:B------:R-:W-:Y:S01]  /*13640*/  ISETP.LT.AND P6, PT, R144, UR6, !P3 ;  /* 0x0000000690007c0c */ /* 0x000fe2000dfc1270 */
[----:B------:R-:W-:Y:S01]  /*13650*/  VIADD R134, R146, 0x8 ;  /* 0x0000000892867836 */ /* 0x000fe20000000000 */
[----:B------:R-:W-:Y:S01]  /*13660*/  ISETP.GE.AND P5, PT, R132, UR7, PT ;  /* 0x0000000784007c0c */ /* 0x000fe2000bfa6270 */
[----:B0-----:R-:W-:-:S03]  /*13670*/  IMAD.WIDE R6, R141, 0x2, R2 ;  /* 0x000000028d067825 */ /* 0x001fc600078e0202 */
[----:B------:R-:W-:Y:S01]  /*13680*/  ISETP.GE.AND P3, PT, R134, UR7, PT ;  /* 0x0000000786007c0c */ /* 0x000fe2000bf66270 */
[----:B-1----:R-:W-:Y:S01]  /*13690*/  IMAD.WIDE R68, R73, 0x2, R2 ;  /* 0x0000000249447825 */ /* 0x002fe200078e0202 */
[----:B------:R-:W-:-:S03]  /*136a0*/  PRMT R133, R133, 0x7632, R133 ;  /* 0x0000763285857816 */ /* 0x000fc60000000085 */
[----:B------:R-:W-:Y:S01]  /*136b0*/  VIADD R73, R73, UR8 ;  /* 0x0000000849497c36 */ /* 0x000fe20008000000 */
[----:B--2---:R-:W-:Y:S01]  /*136c0*/  F2FP.BF16.F32.PACK_AB R70, R11, R10 ;  /* 0x0000000a0b46723e */ /* 0x004fe200000010ff */
[----:B------:R0:W-:Y:S01]  /*136d0*/  @P2 STG.E.U16 desc[UR24][R6.64], R133 ;  /* 0x0000008506002986 */ /* 0x0001e2000c101518 */
[----:B------:R-:W-:Y:S02]  /*136e0*/  VIADD R132, R146, 0x9 ;  /* 0x0000000992847836 */ /* 0x000fe40000000000 */
[----:B------:R-:W-:Y:S01]  /*136f0*/  VIADD R71, R73, UR8 ;  /* 0x0000000849477c36 */ /* 0x000fe20008000000 */
[----:B------:R1:W-:Y:S01]  /*13700*/  @P4 STG.E.U16 desc[UR24][R8.64], R0 ;  /* 0x0000000008004986 */ /* 0x0003e2000c101518 */
[C---:B------:R-:W-:Y:S02]  /*13710*/  ISETP.LT.AND P4, PT, R145.reuse, UR6, !P1 ;  /* 0x0000000691007c0c */ /* 0x040fe4000cf81270 */
[C---:B------:R-:W-:Y:S01]  /*13720*/  ISETP.LT.AND P1, PT, R144.reuse, UR6, !P1 ;  /* 0x0000000690007c0c */ /* 0x040fe2000cf21270 */
[----:B------:R2:W-:Y:S01]  /*13730*/  @P6 STG.E.U16 desc[UR24][R68.64], R72 ;  /* 0x0000004844006986 */ /* 0x0005e2000c101518 */
[----:B------:R-:W-:Y:S01]  /*13740*/  ISETP.LT.AND P6, PT, R145, UR6, !P0 ;  /* 0x0000000691007c0c */ /* 0x000fe2000c7c1270 */
[----:B------:R-:W-:Y:S01]  /*13750*/  IMAD.WIDE R10, R71, 0x2, R4 ;  /* 0x00000002470a7825 */ /* 0x000fe200078e0204 */
[----:B------:R-:W-:-:S02]  /*13760*/  ISETP.LT.AND P0, PT, R144, UR6, !P0 ;  /* 0x0000000690007c0c */ /* 0x000fc4000c701270 */
[----:B------:R-:W-:Y:S01]  /*13770*/  ISETP.GE.AND P2, PT, R132, UR7, PT ;  /* 0x0000000784007c0c */ /* 0x000fe2000bf46270 */
[----:B0-----:R-:W-:Y:S01]  /*13780*/  IMAD.WIDE R6, R73, 0x2, R4 ;  /* 0x0000000249067825 */ /* 0x001fe200078e0204 */
[----:B-1----:R-:W-:-:S03]  /*13790*/  PRMT R0, R0, 0x7632, R0 ;  /* 0x0000763200007816 */ /* 0x002fc60000000000 */
[----:B------:R-:W-:Y:S01]  /*137a0*/  IMAD.WIDE R8, R73, 0x2, R2 ;  /* 0x0000000249087825 */ /* 0x000fe200078e0202 */
[----:B------:R-:W-:Y:S01]  /*137b0*/  PRMT R73, R72, 0x7632, R73 ;  /* 0x0000763248497816 */ /* 0x000fe20000000049 */
[----:B------:R0:W-:Y:S02]  /*137c0*/  @P4 STG.E.U16 desc[UR24][R6.64], R0 ;  /* 0x0000000006004986 */ /* 0x0001e4000c101518 */
[----:B--2---:R-:W-:Y:S01]  /*137d0*/  IMAD.WIDE R68, R71, 0x2, R2 ;  /* 0x0000000247447825 */ /* 0x004fe200078e0202 */
[----:B------:R-:W-:Y:S01]  /*137e0*/  ISETP.GE.AND P4, PT, R75, UR7, PT ;  /* 0x000000074b007c0c */ /* 0x000fe2000bf86270 */
[----:B------:R1:W-:Y:S01]  /*137f0*/  @P1 STG.E.U16 desc[UR24][R8.64], R73 ;  /* 0x0000004908001986 */ /* 0x0003e2000c101518 */
[----:B------:R-:W-:Y:S01]  /*13800*/  ISETP.LT.AND P1, PT, R145, UR6, !P5 ;  /* 0x0000000691007c0c */ /* 0x000fe2000ef21270 */
[----:B------:R-:W-:Y:S01]  /*13810*/  VIADD R71, R71, UR8 ;  /* 0x0000000847477c36 */ /* 0x000fe20008000000 */
[----:B------:R-:W-:Y:S01]  /*13820*/  ISETP.LT.AND P5, PT, R144, UR6, !P5 ;  /* 0x0000000690007c0c */ /* 0x000fe2000efa1270 */
[----:B------:R2:W-:Y:S01]  /*13830*/  @P6 STG.E.U16 desc[UR24][R10.64], R70 ;  /* 0x000000460a006986 */ /* 0x0005e2000c101518 */
[----:B------:R-:W-:Y:S01]  /*13840*/  ISETP.LT.AND P6, PT, R145, UR6, !P3 ;  /* 0x0000000691007c0c */ /* 0x000fe2000dfc1270 */
[C---:B------:R-:W-:Y:S01]  /*13850*/  VIADD R13, R71.reuse, UR8 ;  /* 0x00000008470d7c36 */ /* 0x040fe20008000000 */
[----:B------:R-:W-:Y:S01]  /*13860*/  PRMT R75, R70, 0x7632, R75 ;  /* 0x00007632464b7816 */ /* 0x000fe2000000004b */
[----:B0-----:R-:W-:Y:S01]  /*13870*/  IMAD.WIDE R6, R71, 0x2, R4 ;  /* 0x0000000247067825 */ /* 0x001fe200078e0204 */
[----:B------:R0:W-:Y:S01]  /*13880*/  @P0 STG.E.U16 desc[UR24][R68.64], R74 ;  /* 0x0000004a44000986 */ /* 0x0001e2000c101518 */
[----:B------:R-:W-:-:S02]  /*13890*/  ISETP.LT.AND P3, PT, R144, UR6, !P3 ;  /* 0x0000000690007c0c */ /* 0x000fc4000df61270 */
[----:B-1----:R-:W-:Y:S01]  /*138a0*/  IMAD.WIDE R8, R71, 0x2, R2 ;  /* 0x0000000247087825 */ /* 0x002fe200078e0202 */
[----:B------:R-:W-:Y:S01]  /*138b0*/  PRMT R71, R12, 0x7632, R71 ;  /* 0x000076320c477816 */ /* 0x000fe20000000047 */
[----:B------:R1:W-:Y:S01]  /*138c0*/  @P1 STG.E.U16 desc[UR24][R6.64], R75 ;  /* 0x0000004b06001986 */ /* 0x0003e2000c101518 */
[----:B--2---:R-:W-:Y:S01]  /*138d0*/  PRMT R70, R74, 0x7632, R70 ;  /* 0x000076324a467816 */ /* 0x004fe20000000046 */
[----:B------:R-:W-:-:S04]  /*138e0*/  IMAD.WIDE R10, R13, 0x2, R4 ;  /* 0x000000020d0a7825 */ /* 0x000fc800078e0204 */
[----:B------:R2:W-:Y:S01]  /*138f0*/  @P5 STG.E.U16 desc[UR24][R8.64], R70 ;  /* 0x0000004608005986 */ /* 0x0005e2000c101518 */
[----:B------:R-:W-:Y:S01]  /*13900*/  ISETP.LT.AND P5, PT, R145, UR6, !P2 ;  /* 0x0000000691007c0c */ /* 0x000fe2000d7a1270 */
[C---:B0-----:R-:W-:Y:S02]  /*13910*/  VIADD R69, R13.reuse, UR8 ;  /* 0x000000080d457c36 */ /* 0x041fe40008000000 */
[----:B------:R0:W-:Y:S01]  /*13920*/  @P6 STG.E.U16 desc[UR24][R10.64], R12 ;  /* 0x0000000c0a006986 */ /* 0x0001e2000c101518 */
[----:B------:R-:W-:Y:S01]  /*13930*/  ISETP.LT.AND P6, PT, R144, UR6, !P2 ;  /* 0x0000000690007c0c */ /* 0x000fe2000d7c1270 */
[----:B-1----:R-:W-:-:S04]  /*13940*/  IMAD.WIDE R6, R13, 0x2, R2 ;  /* 0x000000020d067825 */ /* 0x002fc800078e0202 */
[----:B------:R-:W-:Y:S01]  /*13950*/  VIADD R72, R146, 0xb ;  /* 0x0000000b92487836 */ /* 0x000fe20000000000 */
[----:B------:R1:W-:Y:S01]  /*13960*/  @P3 STG.E.U16 desc[UR24][R6.64], R76 ;  /* 0x0000004c06003986 */ /* 0x0003e2000c101518 */
[C---:B--2---:R-:W-:Y:S01]  /*13970*/  IMAD.WIDE R8, R69.reuse, 0x2, R4 ;  /* 0x0000000245087825 */ /* 0x044fe200078e0204 */
[----:B------:R-:W-:Y:S02]  /*13980*/  PRMT R70, R14, 0x7632, R70 ;  /* 0x000076320e467816 */ /* 0x000fe40000000046 */
[----:B------:R-:W-:Y:S01]  /*13990*/  ISETP.GE.AND P0, PT, R72, UR7, PT ;  /* 0x0000000748007c0c */ /* 0x000fe2000bf06270 */
[----:B0-----:R-:W-:Y:S01]  /*139a0*/  IMAD.WIDE R10, R69, 0x2, R2 ;  /* 0x00000002450a7825 */ /* 0x001fe200078e0202 */
[----:B------:R-:W-:Y:S01]  /*139b0*/  PRMT R12, R76, 0x7632, R12 ;  /* 0x000076324c0c7816 */ /* 0x000fe2000000000c */
[----:B------:R0:W-:Y:S01]  /*139c0*/  @P5 STG.E.U16 desc[UR24][R8.64], R71 ;  /* 0x0000004708005986 */ /* 0x0001e2000c101518 */
[C---:B------:R-:W-:Y:S01]  /*139d0*/  ISETP.LT.AND P5, PT, R145.reuse, UR6, !P4 ;  /* 0x0000000691007c0c */ /* 0x040fe2000e7a1270 */
[----:B------:R-:W-:Y:S01]  /*139e0*/  VIADD R68, R146, 0xd ;  /* 0x0000000d92447836 */ /* 0x000fe20000000000 */
[----:B------:R-:W-:Y:S01]  /*139f0*/  ISETP.LT.AND P4, PT, R144, UR6, !P4 ;  /* 0x0000000690007c0c */ /* 0x000fe2000e781270 */
[----:B------:R2:W-:Y:S01]  /*13a00*/  @P6 STG.E.U16 desc[UR24][R10.64], R12 ;  /* 0x0000000c0a006986 */ /* 0x0005e2000c101518 */
[----:B------:R-:W-:Y:S01]  /*13a10*/  ISETP.LT.AND P6, PT, R145, UR6, !P0 ;  /* 0x0000000691007c0c */ /* 0x000fe2000c7c1270 */
[----:B------:R-:W-:Y:S01]  /*13a20*/  VIADD R69, R69, UR8 ;  /* 0x0000000845457c36 */ /* 0x000fe20008000000 */
[----:B------:R-:W-:Y:S01]  /*13a30*/  ISETP.GE.AND P2, PT, R68, UR7, PT ;  /* 0x0000000744007c0c */ /* 0x000fe2000bf46270 */
[----:B------:R-:W-:Y:S01]  /*13a40*/  VIADD R0, R146, 0xc ;  /* 0x0000000c92007836 */ /* 0x000fe20000000000 */
[----:B------:R-:W-:Y:S01]  /*13a50*/  PRMT R68, R14, 0x7610, R68 ;  /* 0x000076100e447816 */ /* 0x000fe20000000044 */
[C---:B------:R-:W-:Y:S01]  /*13a60*/  VIADD R15, R69.reuse, UR8 ;  /* 0x00000008450f7c36 */ /* 0x040fe20008000000 */
[----:B------:R-:W-:Y:S01]  /*13a70*/  ISETP.LT.AND P0, PT, R144, UR6, !P0 ;  /* 0x0000000690007c0c */ /* 0x000fe2000c701270 */
[----:B-1----:R-:W-:Y:S01]  /*13a80*/  IMAD.WIDE R6, R69, 0x2, R4 ;  /* 0x0000000245067825 */ /* 0x002fe200078e0204 */
[----:B------:R-:W-:-:S02]  /*13a90*/  ISETP.GE.AND P1, PT, R0, UR7, PT ;  /* 0x0000000700007c0c */ /* 0x000fc4000bf26270 */
[----:B0-----:R-:W-:Y:S01]  /*13aa0*/  PRMT R71, R78, 0x7632, R71 ;  /* 0x000076324e477816 */ /* 0x001fe20000000047 */
[----:B------:R-:W-:Y:S01]  /*13ab0*/  IMAD.WIDE R8, R69, 0x2, R2 ;  /* 0x0000000245087825 */ /* 0x000fe200078e0202 */
[----:B------:R0:W-:Y:S03]  /*13ac0*/  @P5 STG.E.U16 desc[UR24][R6.64], R68 ;  /* 0x0000004406005986 */ /* 0x0001e6000c101518 */
[----:B--2---:R-:W-:Y:S01]  /*13ad0*/  IMAD.WIDE R10, R15, 0x2, R4 ;  /* 0x000000020f0a7825 */ /* 0x004fe200078e0204 */
[----:B------:R1:W-:Y:S01]  /*13ae0*/  @P4 STG.E.U16 desc[UR24][R8.64], R78 ;  /* 0x0000004e08004986 */ /* 0x0003e2000c101518 */
[----:B------:R-:W-:Y:S02]  /*13af0*/  ISETP.LT.AND P4, PT, R145, UR6, !P1 ;  /* 0x0000000691007c0c */ /* 0x000fe4000cf81270 */
[----:B------:R-:W-:Y:S01]  /*13b00*/  IMAD.WIDE R12, R15, 0x2, R2 ;  /* 0x000000020f0c7825 */ /* 0x000fe200078e0202 */
[----:B------:R2:W-:Y:S01]  /*13b10*/  @P6 STG.E.U16 desc[UR24][R10.64], R70 ;  /* 0x000000460a006986 */ /* 0x0005e2000c101518 */
[----:B------:R-:W-:-:S02]  /*13b20*/  ISETP.LT.AND P1, PT, R144, UR6, !P1 ;  /* 0x0000000690007c0c */ /* 0x000fc4000cf21270 */
[----:B------:R-:W-:Y:S01]  /*13b30*/  VIADD R15, R15, UR8 ;  /* 0x000000080f0f7c36 */ /* 0x000fe20008000000 */
[----:B------:R-:W-:Y:S01]  /*13b40*/  ISETP.LT.AND P6, PT, R145, UR6, !P2 ;  /* 0x0000000691007c0c */ /* 0x000fe2000d7c1270 */
[----:B------:R-:W-:Y:S01]  /*13b50*/  VIADD R0, R146, 0xe ;  /* 0x0000000e92007836 */ /* 0x000fe20000000000 */
[----:B0-----:R-:W-:Y:S01]  /*13b60*/  PRMT R68, R16, 0x7632, R68 ;  /* 0x0000763210447816 */ /* 0x001fe20000000044 */
[C---:B------:R-:W-:Y:S01]  /*13b70*/  VIADD R17, R15.reuse, UR8 ;  /* 0x000000080f117c36 */ /* 0x040fe20008000000 */
[----:B------:R0:W-:Y:S01]  /*13b80*/  @P0 STG.E.U16 desc[UR24][R12.64], R71 ;  /* 0x000000470c000986 */ /* 0x0001e2000c101518 */
[C---:B------:R-:W-:Y:S01]  /*13b90*/  IMAD.WIDE R6, R15.reuse, 0x2, R4 ;  /* 0x000000020f067825 */ /* 0x040fe200078e0204 */
[----:B------:R-:W-:Y:S02]  /*13ba0*/  ISETP.GE.AND P3, PT, R0, UR7, PT ;  /* 0x0000000700007c0c */ /* 0x000fe4000bf66270 */
[----:B------:R-:W-:Y:S01]  /*13bb0*/  ISETP.LT.AND P2, PT, R144, UR6, !P2 ;  /* 0x0000000690007c0c */ /* 0x000fe2000d741270 */
[----:B-1----:R-:W-:Y:S01]  /*13bc0*/  IMAD.WIDE R8, R15, 0x2, R2 ;  /* 0x000000020f087825 */ /* 0x002fe200078e0202 */
[----:B------:R1:W-:Y:S03]  /*13bd0*/  @P4 STG.E.U16 desc[UR24][R6.64], R16 ;  /* 0x0000001006004986 */ /* 0x0003e6000c101518 */
[----:B--2---:R-:W-:Y:S01]  /*13be0*/  IMAD.WIDE R10, R17, 0x2, R4 ;  /* 0x00000002110a7825 */ /* 0x004fe200078e0204 */
[----:B------:R2:W-:Y:S03]  /*13bf0*/  @P1 STG.E.U16 desc[UR24][R8.64], R80 ;  /* 0x0000005008001986 */ /* 0x0005e6000c101518 */
[----:B------:R-:W-:Y:S01]  /*13c00*/  VIADD R14, R146, 0x10 ;  /* 0x00000010920e7836 */ /* 0x000fe20000000000 */
[----:B------:R3:W-:Y:S01]  /*13c10*/  @P6 STG.E.U16 desc[UR24][R10.64], R68 ;  /* 0x000000440a006986 */ /* 0x0007e2000c101518 */
[----:B------:R-:W-:Y:S01]  /*13c20*/  ISETP.LT.AND P6, PT, R145, UR6, !P3 ;  /* 0x0000000691007c0c */ /* 0x000fe2000dfc1270 */
[C---:B0-----:R-:W-:Y:S01]  /*13c30*/  VIADD R13, R17.reuse, UR8 ;  /* 0x00000008110d7c36 */ /* 0x041fe20008000000 */
[----:B------:R-:W-:Y:S01]  /*13c40*/  ISETP.LT.AND P3, PT, R144, UR6, !P3 ;  /* 0x0000000690007c0c */ /* 0x000fe2000df61270 */
[----:B------:R-:W-:Y:S01]  /*13c50*/  VIADD R0, R146, 0xf ;  /* 0x0000000f92007836 */ /* 0x000fe20000000000 */
[----:B------:R-:W-:Y:S01]  /*13c60*/  ISETP.GE.AND P0, PT, R14, UR7, PT ;  /* 0x000000070e007c0c */ /* 0x000fe2000bf06270 */
[----:B-1----:R-:W-:Y:S01]  /*13c70*/  IMAD.WIDE R6, R17, 0x2, R2 ;  /* 0x0000000211067825 */ /* 0x002fe200078e0202 */
[----:B------:R-:W-:-:S02]  /*13c80*/  PRMT R14, R80, 0x7632, R14 ;  /* 0x00007632500e7816 */ /* 0x000fc4000000000e */
[----:B------:R-:W-:Y:S01]  /*13c90*/  ISETP.GE.AND P5, PT, R0, UR7, PT ;  /* 0x0000000700007c0c */ /* 0x000fe2000bfa6270 */
[C---:B--2---:R-:W-:Y:S01]  /*13ca0*/  IMAD.WIDE R8, R13.reuse, 0x2, R4 ;  /* 0x000000020d087825 */ /* 0x044fe200078e0204 */
[----:B------:R-:W-:Y:S01]  /*13cb0*/  PRMT R16, R18, 0x7632, R16 ;  /* 0x0000763212107816 */ /* 0x000fe20000000010 */
[----:B------:R0:W-:Y:S01]  /*13cc0*/  @P2 STG.E.U16 desc[UR24][R6.64], R14 ;  /* 0x0000000e06002986 */ /* 0x0001e2000c101518 */
[----:B------:R-:W-:Y:S01]  /*13cd0*/  PRMT R17, R82, 0x7632, R17 ;  /* 0x0000763252117816 */ /* 0x000fe20000000011 */
[----:B---3--:R-:W-:Y:S02]  /*13ce0*/  IMAD.WIDE R10, R13, 0x2, R2 ;  /* 0x000000020d0a7825 */ /* 0x008fe400078e0202 */
[----:B------:R1:W-:Y:S01]  /*13cf0*/  @P6 STG.E.U16 desc[UR24][R8.64], R18 ;  /* 0x0000001208006986 */ /* 0x0003e2000c101518 */
[----:B------:R-:W-:Y:S01]  /*13d00*/  ISETP.LT.AND P6, PT, R145, UR6, !P0 ;  /* 0x0000000691007c0c */ /* 0x000fe2000c7c1270 */
[----:B------:R-:W-:Y:S01]  /*13d10*/  VIADD R13, R13, UR8 ;  /* 0x000000080d0d7c36 */ /* 0x000fe20008000000 */
[----:B------:R-:W-:Y:S01]  /*13d20*/  ISETP.LT.AND P0, PT, R144, UR6, !P0 ;  /* 0x0000000690007c0c */ /* 0x000fe2000c701270 */
[----:B------:R2:W-:Y:S01]  /*13d30*/  @P3 STG.E.U16 desc[UR24][R10.64], R82 ;  /* 0x000000520a003986 */ /* 0x0005e2000c101518 */
[----:B------:R-:W-:Y:S01]  /*13d40*/  ISETP.LT.AND P3, PT, R145, UR6, !P5 ;  /* 0x0000000691007c0c */ /* 0x000fe2000ef61270 */
[----:B------:R-:W-:Y:S01]  /*13d50*/  VIADD R0, R146, 0x11 ;  /* 0x0000001192007836 */ /* 0x000fe20000000000 */
[----:B------:R-:W-:Y:S01]  /*13d60*/  ISETP.LT.AND P5, PT, R144, UR6, !P5 ;  /* 0x0000000690007c0c */ /* 0x000fe2000efa1270 */
[----:B0-----:R-:W-:-:S03]  /*13d70*/  IMAD.WIDE R6, R13, 0x2, R4 ;  /* 0x000000020d067825 */ /* 0x001fc600078e0204 */
[----:B------:R-:W-:Y:S01]  /*13d80*/  ISETP.GE.AND P4, PT, R0, UR7, PT ;  /* 0x0000000700007c0c */ /* 0x000fe2000bf86270 */
[----:B-1----:R-:W-:Y:S01]  /*13d90*/  IMAD.WIDE R8, R13, 0x2, R2 ;  /* 0x000000020d087825 */ /* 0x002fe200078e0202 */
[----:B------:R-:W-:-:S03]  /*13da0*/  PRMT R18, R84, 0x7632, R18 ;  /* 0x0000763254127816 */ /* 0x000fc60000000012 */
[----:B------:R-:W-:Y:S02]  /*13db0*/  VIADD R12, R146, 0x12 ;  /* 0x00000012920c7836 */ /* 0x000fe40000000000 */
[----:B------:R0:W-:Y:S01]  /*13dc0*/  @P3 STG.E.U16 desc[UR24][R6.64], R16 ;  /* 0x0000001006003986 */ /* 0x0001e2000c101518 */
[----:B------:R-:W-:Y:S02]  /*13dd0*/  VIADD R15, R13, UR8 ;  /* 0x000000080d0f7c36 */ /* 0x000fe40008000000 */
[----:B------:R-:W-:Y:S01]  /*13de0*/  ISETP.GE.AND P1, PT, R12, UR7, PT ;  /* 0x000000070c007c0c */ /* 0x000fe2000bf26270 */
[----:B------:R1:W-:Y:S01]  /*13df0*/  @P5 STG.E.U16 desc[UR24][R8.64], R17 ;  /* 0x0000001108005986 */ /* 0x0003e2000c101518 */
[----:B------:R-:W-:Y:S01]  /*13e00*/  ISETP.LT.AND P5, PT, R145, UR6, !P4 ;  /* 0x0000000691007c0c */ /* 0x000fe2000e7a1270 */
[----:B--2---:R-:W-:Y:S01]  /*13e10*/  IMAD.WIDE R10, R15, 0x2, R4 ;  /* 0x000000020f0a7825 */ /* 0x004fe200078e0204 */
[----:B------:R-:W-:-:S03]  /*13e20*/  ISETP.LT.AND P4, PT, R144, UR6, !P4 ;  /* 0x0000000690007c0c */ /* 0x000fc6000e781270 */
[C---:B------:R-:W-:Y:S01]  /*13e30*/  IMAD.WIDE R12, R15.reuse, 0x2, R2 ;  /* 0x000000020f0c7825 */ /* 0x040fe200078e0202 */
[----:B------:R-:W-:Y:S01]  /*13e40*/  @P6 STG.E.U16 desc[UR24][R10.64], R20 ;  /* 0x000000140a006986 */ /* 0x000fe2000c101518 */
[----:B0-----:R-:W-:Y:S02]  /*13e50*/  PRMT R16, R20, 0x7632, R16 ;  /* 0x0000763214107816 */ /* 0x001fe40000000010 */
[----:B------:R-:W-:Y:S01]  /*13e60*/  VIADD R15, R15, UR8 ;  /* 0x000000080f0f7c36 */ /* 0x000fe20008000000 */
[----:B------:R0:W-:Y:S01]  /*13e70*/  @P0 STG.E.U16 desc[UR24][R12.64], R84 ;  /* 0x000000540c000986 */ /* 0x0001e2000c101518 */
[----:B------:R-:W-:Y:S01]  /*13e80*/  VIADD R0, R146, 0x13 ;  /* 0x0000001392007836 */ /* 0x000fe20000000000 */
[----:B------:R-:W-:Y:S01]  /*13e90*/  ISETP.LT.AND P6, PT, R145, UR6, !P1 ;  /* 0x0000000691007c0c */ /* 0x000fe2000cfc1270 */
[C---:B------:R-:W-:Y:S01]  /*13ea0*/  IMAD.WIDE R6, R15.reuse, 0x2, R4 ;  /* 0x000000020f067825 */ /* 0x040fe200078e0204 */
[----:B------:R-:W-:Y:S02]  /*13eb0*/  ISETP.LT.AND P1, PT, R144, UR6, !P1 ;  /* 0x0000000690007c0c */ /* 0x000fe4000cf21270 */
[----:B------:R-:W-:Y:S01]  /*13ec0*/  ISETP.GE.AND P2, PT, R0, UR7, PT ;  /* 0x0000000700007c0c */ /* 0x000fe2000bf46270 */
[C---:B-1----:R-:W-:Y:S01]  /*13ed0*/  IMAD.WIDE R8, R15.reuse, 0x2, R2 ;  /* 0x000000020f087825 */ /* 0x042fe200078e0202 */
[----:B------:R1:W-:Y:S03]  /*13ee0*/  @P5 STG.E.U16 desc[UR24][R6.64], R16 ;  /* 0x0000001006005986 */ /* 0x0003e6000c101518 */
[----:B------:R-:W-:Y:S01]  /*13ef0*/  VIADD R17, R15, UR8 ;  /* 0x000000080f117c36 */ /* 0x000fe20008000000 */
[----:B------:R2:W-:Y:S01]  /*13f00*/  @P4 STG.E.U16 desc[UR24][R8.64], R18 ;  /* 0x0000001208004986 */ /* 0x0005e2000c101518 */
[----:B------:R-:W-:Y:S01]  /*13f10*/  ISETP.LT.AND P4, PT, R145, UR6, !P2 ;  /* 0x0000000691007c0c */ /* 0x000fe2000d781270 */
[----:B------:R-:W-:Y:S01]  /*13f20*/  VIADD R14, R146, 0x15 ;  /* 0x00000015920e7836 */ /* 0x000fe20000000000 */
[----:B------:R-:W-:Y:S01]  /*13f30*/  PRMT R15, R23, 0x7632, R15 ;  /* 0x00007632170f7816 */ /* 0x000fe2000000000f */
[----:B0-----:R-:W-:-:S02]  /*13f40*/  VIADD R13, R17, UR8 ;  /* 0x00000008110d7c36 */ /* 0x001fc40008000000 */
[----:B------:R-:W-:Y:S01]  /*13f50*/  VIADD R0, R146, 0x14 ;  /* 0x0000001492007836 */ /* 0x000fe20000000000 */
[----:B------:R-:W-:Y:S01]  /*13f60*/  ISETP.GE.AND P0, PT, R14, UR7, PT ;  /* 0x000000070e007c0c */ /* 0x000fe2000bf06270 */
[C---:B------:R-:W-:Y:S01]  /*13f70*/  IMAD.WIDE R10, R17.reuse, 0x2, R4 ;  /* 0x00000002110a7825 */ /* 0x040fe200078e0204 */
[----:B------:R-:W-:Y:S02]  /*13f80*/  PRMT R14, R22, 0x7632, R14 ;  /* 0x00007632160e7816 */ /* 0x000fe4000000000e */
[----:B------:R-:W-:Y:S01]  /*13f90*/  ISETP.GE.AND P3, PT, R0, UR7, PT ;  /* 0x0000000700007c0c */ /* 0x000fe2000bf66270 */
[----:B-1----:R-:W-:Y:S01]  /*13fa0*/  IMAD.WIDE R6, R17, 0x2, R2 ;  /* 0x0000000211067825 */ /* 0x002fe200078e0202 */
[----:B------:R0:W-:Y:S01]  /*13fb0*/  @P6 STG.E.U16 desc[UR24][R10.64], R22 ;  /* 0x000000160a006986 */ /* 0x0001e2000c101518 */
[----:B------:R-:W-:Y:S02]  /*13fc0*/  ISETP.LT.AND P6, PT, R144, UR6, !P2 ;  /* 0x0000000690007c0c */ /* 0x000fe4000d7c1270 */
[----:B--2---:R-:W-:Y:S01]  /*13fd0*/  IMAD.WIDE R8, R13, 0x2, R4 ;  /* 0x000000020d087825 */ /* 0x004fe200078e0204 */
[----:B------:R1:W-:Y:S01]  /*13fe0*/  @P1 STG.E.U16 desc[UR24][R6.64], R14 ;  /* 0x0000000e06001986 */ /* 0x0003e2000c101518 */
[----:B------:R-:W-:-:S02]  /*13ff0*/  PRMT R16, R24, 0x7632, R16 ;  /* 0x0000763218107816 */ /* 0x000fc40000000010 */
[C---:B------:R-:W-:Y:S01]  /*14000*/  VIADD R0, R146.reuse, 0x16 ;  /* 0x0000001692007836 */ /* 0x040fe20000000000 */
[----:B------:R2:W-:Y:S01]  /*14010*/  @P4 STG.E.U16 desc[UR24][R8.64], R23 ;  /* 0x0000001708004986 */ /* 0x0005e2000c101518 */
[----:B------:R-:W-:Y:S01]  /*14020*/  ISETP.LT.AND P4, PT, R145, UR6, !P3 ;  /* 0x0000000691007c0c */ /* 0x000fe2000df81270 */
[----:B------:R-:W-:Y:S01]  /*14030*/  VIADD R12, R146, 0x17 ;  /* 0x00000017920c7836 */ /* 0x000fe20000000000 */
[----:B------:R-:W-:Y:S01]  /*14040*/  ISETP.LT.AND P3, PT, R144, UR6, !P3 ;  /* 0x0000000690007c0c */ /* 0x000fe2000df61270 */
[C---:B0-----:R-:W-:Y:S01]  /*14050*/  IMAD.WIDE R10, R13.reuse, 0x2, R2 ;  /* 0x000000020d0a7825 */ /* 0x041fe200078e0202 */
[----:B------:R-:W-:Y:S02]  /*14060*/  ISETP.GE.AND P5, PT, R0, UR7, PT ;  /* 0x0000000700007c0c */ /* 0x000fe4000bfa6270 */
[----:B------:R-:W-:Y:S01]  /*14070*/  ISETP.GE.AND P2, PT, R12, UR7, PT ;  /* 0x000000070c007c0c */ /* 0x000fe2000bf46270 */
[----:B------:R-:W-:Y:S01]  /*14080*/  VIADD R13, R13, UR8 ;  /* 0x000000080d0d7c36 */ /* 0x000fe20008000000 */
[----:B------:R0:W-:Y:S01]  /*14090*/  @P6 STG.E.U16 desc[UR24][R10.64], R15 ;  /* 0x0000000f0a006986 */ /* 0x0001e2000c101518 */
[----:B------:R-:W-:Y:S01]  /*140a0*/  ISETP.LT.AND P6, PT, R145, UR6, !P0 ;  /* 0x0000000691007c0c */ /* 0x000fe2000c7c1270 */
[----:B------:R-:W-:Y:S01]  /*140b0*/  VIADD R0, R146, 0x18 ;  /* 0x0000001892007836 */ /* 0x000fe20000000000 */
[----:B------:R-:W-:Y:S01]  /*140c0*/  ISETP.LT.AND P0, PT, R144, UR6, !P0 ;  /* 0x0000000690007c0c */ /* 0x000fe2000c701270 */
[----:B-1----:R-:W-:Y:S01]  /*140d0*/  IMAD.WIDE R6, R13, 0x2, R4 ;  /* 0x000000020d067825 */ /* 0x002fe200078e0204 */
[----:B------:R-:W-:-:S02]  /*140e0*/  PRMT R18, R25, 0x7632, R18 ;  /* 0x0000763219127816 */ /* 0x000fc40000000012 */
[----:B------:R-:W-:Y:S01]  /*140f0*/  ISETP.GE.AND P1, PT, R0, UR7, PT ;  /* 0x0000000700007c0c */ /* 0x000fe2000bf26270 */
[C---:B--2---:R-:W-:Y:S01]  /*14100*/  IMAD.WIDE R8, R13.reuse, 0x2, R2 ;  /* 0x000000020d087825 */ /* 0x044fe200078e0202 */
[----:B------:R-:W-:Y:S03]  /*14110*/  @P4 STG.E.U16 desc[UR24][R6.64], R24 ;  /* 0x0000001806004986 */ /* 0x000fe6000c101518 */
[----:B0-----:R-:W-:Y:S01]  /*14120*/  VIADD R15, R13, UR8 ;  /* 0x000000080d0f7c36 */ /* 0x001fe20008000000 */
[----:B------:R0:W-:Y:S01]  /*14130*/  @P3 STG.E.U16 desc[UR24][R8.64], R16 ;  /* 0x0000001008003986 */ /* 0x0001e2000c101518 */
[----:B------:R-:W-:Y:S01]  /*14140*/  ISETP.LT.AND P3, PT, R145, UR6, !P5 ;  /* 0x0000000691007c0c */ /* 0x000fe2000ef61270 */
[----:B------:R-:W-:Y:S01]  /*14150*/  VIADD R14, R146, 0x1a ;  /* 0x0000001a920e7836 */ /* 0x000fe20000000000 */
[----:B------:R-:W-:Y:S01]  /*14160*/  ISETP.LT.AND P5, PT, R144, UR6, !P5 ;  /* 0x0000000690007c0c */ /* 0x000fe2000efa1270 */
[----:B------:R-:W-:-:S04]  /*14170*/  IMAD.WIDE R10, R15, 0x2, R4 ;  /* 0x000000020f0a7825 */ /* 0x000fc800078e0204 */
[----:B------:R-:W-:Y:S01]  /*14180*/  IMAD.WIDE R12, R15, 0x2, R2 ;  /* 0x000000020f0c7825 */ /* 0x000fe200078e0202 */
[----:B------:R-:W-:Y:S01]  /*14190*/  @P6 STG.E.U16 desc[UR24][R10.64], R25 ;  /* 0x000000190a006986 */ /* 0x000fe2000c101518 */
[----:B------:R-:W-:Y:S02]  /*141a0*/  ISETP.LT.AND P6, PT, R145, UR6, !P2 ;  /* 0x0000000691007c0c */ /* 0x000fe4000d7c1270 */
[----:B------:R-:W-:Y:S01]  /*141b0*/  VIADD R15, R15, UR8 ;  /* 0x000000080f0f7c36 */ /* 0x000fe20008000000 */
[----:B0-----:R-:W-:Y:S01]  /*141c0*/  PRMT R16, R26, 0x7632, R16 ;  /* 0x000076321a107816 */ /* 0x001fe20000000010 */
[----:B------:R0:W-:Y:S01]  /*141d0*/  @P0 STG.E.U16 desc[UR24][R12.64], R18 ;  /* 0x000000120c000986 */ /* 0x0001e2000c101518 */
[----:B------:R-:W-:Y:S01]  /*141e0*/  ISETP.LT.AND P2, PT, R144, UR6, !P2 ;  /* 0x0000000690007c0c */ /* 0x000fe2000d741270 */
[----:B------:R-:W-:Y:S01]  /*141f0*/  IMAD.WIDE R6, R15, 0x2, R4 ;  /* 0x000000020f067825 */ /* 0x000fe200078e0204 */
[----:B------:R-:W-:Y:S02]  /*14200*/  ISETP.GE.AND P0, PT, R14, UR7, PT ;  /* 0x000000070e007c0c */ /* 0x000fe4000bf06270 */
[----:B------:R-:W-:Y:S01]  /*14210*/  PRMT R14, R27, 0x7632, R14 ;  /* 0x000076321b0e7816 */ /* 0x000fe2000000000e */
[C---:B------:R-:W-:Y:S01]  /*14220*/  IMAD.WIDE R8, R15.reuse, 0x2, R2 ;  /* 0x000000020f087825 */ /* 0x040fe200078e0202 */
[----:B------:R1:W-:Y:S03]  /*14230*/  @P3 STG.E.U16 desc[UR24][R6.64], R26 ;  /* 0x0000001a06003986 */ /* 0x0003e6000c101518 */
[----:B------:R-:W-:Y:S01]  /*14240*/  VIADD R17, R15, UR8 ;  /* 0x000000080f117c36 */ /* 0x000fe20008000000 */
[----:B------:R2:W-:Y:S01]  /*14250*/  @P5 STG.E.U16 desc[UR24][R8.64], R16 ;  /* 0x0000001008005986 */ /* 0x0005e2000c101518 */
[----:B------:R-:W-:Y:S01]  /*14260*/  ISETP.LT.AND P5, PT, R145, UR6, !P1 ;  /* 0x0000000691007c0c */ /* 0x000fe2000cfa1270 */
[----:B------:R-:W-:Y:S01]  /*14270*/  VIADD R0, R146, 0x19 ;  /* 0x0000001992007836 */ /* 0x000fe20000000000 */
[----:B------:R-:W-:Y:S01]  /*14280*/  PRMT R15, R28, 0x7632, R15 ;  /* 0x000076321c0f7816 */ /* 0x000fe2000000000f */
[C---:B0-----:R-:W-:Y:S01]  /*14290*/  VIADD R13, R17.reuse, UR8 ;  /* 0x00000008110d7c36 */ /* 0x041fe20008000000 */
[----:B------:R-:W-:Y:S01]  /*142a0*/  PRMT R18, R30, 0x7632, R18 ;  /* 0x000076321e127816 */ /* 0x000fe20000000012 */
[----:B------:R-:W-:Y:S01]  /*142b0*/  IMAD.WIDE R10, R17, 0x2, R4 ;  /* 0x00000002110a7825 */ /* 0x000fe200078e0204 */
[----:B------:R-:W-:-:S03]  /*142c0*/  ISETP.GE.AND P4, PT, R0, UR7, PT ;  /* 0x0000000700007c0c */ /* 0x000fc6000bf86270 */
[----:B-1----:R-:W-:Y:S01]  /*142d0*/  IMAD.WIDE R6, R17, 0x2, R2 ;  /* 0x0000000211067825 */ /* 0x002fe200078e0202 */
[----:B------:R0:W-:Y:S01]  /*142e0*/  @P6 STG.E.U16 desc[UR24][R10.64], R27 ;  /* 0x0000001b0a006986 */ /* 0x0001e2000c101518 */
[----:B------:R-:W-:Y:S02]  /*142f0*/  ISETP.LT.AND P6, PT, R144, UR6, !P1 ;  /* 0x0000000690007c0c */ /* 0x000fe4000cfc1270 */
[----:B--2---:R-:W-:Y:S01]  /*14300*/  IMAD.WIDE R8, R13, 0x2, R4 ;  /* 0x000000020d087825 */ /* 0x004fe200078e0204 */
[----:B------:R1:W-:Y:S01]  /*14310*/  @P2 STG.E.U16 desc[UR24][R6.64], R14 ;  /* 0x0000000e06002986 */ /* 0x0003e2000c101518 */
[----:B------:R-:W-:Y:S02]  /*14320*/  PRMT R16, R29, 0x7632, R16 ;  /* 0x000076321d107816 */ /* 0x000fe40000000010 */
[C---:B------:R-:W-:Y:S01]  /*14330*/  VIADD R0, R146.reuse, 0x1b ;  /* 0x0000001b92007836 */ /* 0x040fe20000000000 */
[----:B------:R2:W-:Y:S01]  /*14340*/  @P5 STG.E.U16 desc[UR24][R8.64], R28 ;  /* 0x0000001c08005986 */ /* 0x0005e2000c101518 */
[----:B------:R-:W-:Y:S01]  /*14350*/  ISETP.LT.AND P5, PT, R145, UR6, !P4 ;  /* 0x0000000691007c0c */ /* 0x000fe2000e7a1270 */
[----:B------:R-:W-:Y:S01]  /*14360*/  VIADD R12, R146, 0x1c ;  /* 0x0000001c920c7836 */ /* 0x000fe20000000000 */
[----:B------:R-:W-:Y:S01]  /*14370*/  ISETP.LT.AND P4, PT, R144, UR6, !P4 ;  /* 0x0000000690007c0c */ /* 0x000fe2000e781270 */
[----:B0-----:R-:W-:Y:S01]  /*14380*/  IMAD.WIDE R10, R13, 0x2, R2 ;  /* 0x000000020d0a7825 */ /* 0x001fe200078e0202 */
[----:B------:R-:W-:-:S02]  /*14390*/  ISETP.GE.AND P3, PT, R0, UR7, PT ;  /* 0x0000000700007c0c */ /* 0x000fc4000bf66270 */
[----:B------:R-:W-:Y:S01]  /*143a0*/  ISETP.GE.AND P1, PT, R12, UR7, PT ;  /* 0x000000070c007c0c */ /* 0x000fe2000bf26270 */
[----:B------:R-:W-:Y:S01]  /*143b0*/  VIADD R13, R13, UR8 ;  /* 0x000000080d0d7c36 */ /* 0x000fe20008000000 */
[----:B------:R0:W-:Y:S01]  /*143c0*/  @P6 STG.E.U16 desc[UR24][R10.64], R15 ;  /* 0x0000000f0a006986 */ /* 0x0001e2000c101518 */
[----:B------:R-:W-:Y:S01]  /*143d0*/  ISETP.LT.AND P6, PT, R145, UR6, !P0 ;  /* 0x0000000691007c0c */ /* 0x000fe2000c7c1270 */
[----:B------:R-:W-:Y:S01]  /*143e0*/  VIADD R0, R146, 0x1d ;  /* 0x0000001d92007836 */ /* 0x000fe20000000000 */
[----:B------:R-:W-:Y:S01]  /*143f0*/  ISETP.LT.AND P0, PT, R144, UR6, !P0 ;  /* 0x0000000690007c0c */ /* 0x000fe2000c701270 */
[----:B-1----:R-:W-:-:S03]  /*14400*/  IMAD.WIDE R6, R13, 0x2, R4 ;  /* 0x000000020d067825 */ /* 0x002fc600078e0204 */
        /* <DEDUP_REMOVED lines=16> */
[C---:B------:R-:W-:Y:S01]  /*14510*/  IMAD.WIDE R6, R15.reuse, 0x2, R4 ;  /* 0x000000020f067825 */ /* 0x040fe200078e0204 */
        /* <DEDUP_REMOVED lines=9> */
[----:B0-----:R-:W-:Y:S01]  /*145b0*/  VIADD R13, R17, UR8 ;  /* 0x00000008110d7c36 */ /* 0x001fe20008000000 */
        /* <DEDUP_REMOVED lines=83> */
[----:B------:R1:W-:Y:S01]  /*14af0*/  @P6 STG.E.U16 desc[UR24][R10.64], R40 ;  /* 0x000000280a006986 */ /* 0x0003e2000c101518 */
        /* <DEDUP_REMOVED lines=15> */
[----:B-1----:R-:W-:Y:S01]  /*14bf0*/  IMAD.WIDE R10, R17, 0x2, R4 ;  /* 0x00000002110a7825 */ /* 0x002fe200078e0204 */
[----:B0-----:R-:W-:-:S02]  /*14c00*/  PRMT R18, R45, 0x7632, R18 ;  /* 0x000076322d127816 */ /* 0x001fc40000000012 */
[----:B------:R-:W-:Y:S01]  /*14c10*/  ISETP.GE.AND P4, PT, R0, UR7, PT ;  /* 0x0000000700007c0c */ /* 0x000fe2000bf86270 */
[C---:B------:R-:W-:Y:S01]  /*14c20*/  VIADD R13, R17.reuse, UR8 ;  /* 0x00000008110d7c36 */ /* 0x040fe20008000000 */
[----:B------:R0:W-:Y:S01]  /*14c30*/  @P6 STG.E.U16 desc[UR24][R10.64], R42 ;  /* 0x0000002a0a006986 */ /* 0x0001e2000c101518 */
[----:B--2---:R-:W-:Y:S01]  /*14c40*/  IMAD.WIDE R6, R17, 0x2, R2 ;  /* 0x0000000211067825 */ /* 0x004fe200078e0202 */
[----:B------:R-:W-:Y:S02]  /*14c50*/  ISETP.LT.AND P6, PT, R144, UR6, !P2 ;  /* 0x0000000690007c0c */ /* 0x000fe4000d7c1270 */
[----:B---3--:R-:W-:Y:S01]  /*14c60*/  PRMT R16, R44, 0x7632, R16 ;  /* 0x000076322c107816 */ /* 0x008fe20000000010 */
[----:B------:R-:W-:Y:S01]  /*14c70*/  IMAD.WIDE R8, R13, 0x2, R4 ;  /* 0x000000020d087825 */ /* 0x000fe200078e0204 */
[----:B------:R1:W-:Y:S03]  /*14c80*/  @P1 STG.E.U16 desc[UR24][R6.64], R14 ;  /* 0x0000000e06001986 */ /* 0x0003e6000c101518 */
[----:B------:R-:W-:Y:S01]  /*14c90*/  VIADD R0, R146, 0x2a ;  /* 0x0000002a92007836 */ /* 0x000fe20000000000 */
[----:B------:R2:W-:Y:S01]  /*14ca0*/  @P5 STG.E.U16 desc[UR24][R8.64], R43 ;  /* 0x0000002b08005986 */ /* 0x0005e2000c101518 */
[----:B------:R-:W-:Y:S01]  /*14cb0*/  ISETP.LT.AND P5, PT, R145, UR6, !P4 ;  /* 0x0000000691007c0c */ /* 0x000fe2000e7a1270 */
[----:B0-----:R-:W-:Y:S01]  /*14cc0*/  IMAD.WIDE R10, R13, 0x2, R2 ;  /* 0x000000020d0a7825 */ /* 0x001fe200078e0202 */
[----:B------:R-:W-:-:S02]  /*14cd0*/  ISETP.LT.AND P4, PT, R144, UR6, !P4 ;  /* 0x0000000690007c0c */ /* 0x000fc4000e781270 */
        /* <DEDUP_REMOVED lines=15> */
[----:B------:R-:W-:-:S03]  /*14dd0*/  IMAD.WIDE R10, R15, 0x2, R4 ;  /* 0x000000020f0a7825 */ /* 0x000fc600078e0204 */
[----:B------:R-:W-:Y:S01]  /*14de0*/  ISETP.GE.AND P1, PT, R0, UR7, PT ;  /* 0x0000000700007c0c */ /* 0x000fe2000bf26270 */
[----:B------:R-:W-:Y:S01]  /*14df0*/  IMAD.WIDE R12, R15, 0x2, R2 ;  /* 0x000000020f0c7825 */ /* 0x000fe200078e0202 */
[----:B------:R1:W-:Y:S01]  /*14e00*/  @P6 STG.E.U16 desc[UR24][R10.64], R45 ;  /* 0x0000002d0a006986 */ /* 0x0003e2000c101518 */
[----:B------:R-:W-:Y:S02]  /*14e10*/  ISETP.LT.AND P6, PT, R145, UR6, !P2 ;  /* 0x0000000691007c0c */ /* 0x000fe4000d7c1270 */
[----:B------:R-:W-:Y:S01]  /*14e20*/  VIADD R15, R15, UR8 ;  /* 0x000000080f0f7c36 */ /* 0x000fe20008000000 */
[----:B0-----:R-:W-:Y:S01]  /*14e30*/  PRMT R16, R46, 0x7632, R16 ;  /* 0x000076322e107816 */ /* 0x001fe20000000010 */
[----:B------:R0:W-:Y:S01]  /*14e40*/  @P0 STG.E.U16 desc[UR24][R12.64], R18 ;  /* 0x000000120c000986 */ /* 0x0001e2000c101518 */
[----:B------:R-:W-:Y:S01]  /*14e50*/  ISETP.LT.AND P2, PT, R144, UR6, !P2 ;  /* 0x0000000690007c0c */ /* 0x000fe2000d741270 */
[----:B------:R-:W-:-:S04]  /*14e60*/  IMAD.WIDE R6, R15, 0x2, R4 ;  /* 0x000000020f067825 */ /* 0x000fc800078e0204 */
        /* <DEDUP_REMOVED lines=10> */
[----:B------:R-:W-:Y:S01]  /*14f10*/  VIADD R13, R17, UR8 ;  /* 0x00000008110d7c36 */ /* 0x000fe20008000000 */
[----:B------:R0:W-:Y:S01]  /*14f20*/  @P6 STG.E.U16 desc[UR24][R10.64], R47 ;  /* 0x0000002f0a006986 */ /* 0x0001e2000c101518 */
[----:B------:R-:W-:Y:S01]  /*14f30*/  VIADD R0, R146, 0x2d ;  /* 0x0000002d92007836 */ /* 0x000fe20000000000 */
[----:B------:R-:W-:Y:S01]  /*14f40*/  PRMT R14, R47, 0x7632, R14 ;  /* 0x000076322f0e7816 */ /* 0x000fe2000000000e */
[----:B--2---:R-:W-:Y:S01]  /*14f50*/  IMAD.WIDE R6, R17, 0x2, R2 ;  /* 0x0000000211067825 */ /* 0x004fe200078e0202 */
[----:B------:R-:W-:Y:S02]  /*14f60*/  ISETP.LT.AND P6, PT, R144, UR6, !P1 ;  /* 0x0000000690007c0c */ /* 0x000fe4000cfc1270 */
[----:B------:R-:W-:Y:S01]  /*14f70*/  ISETP.GE.AND P5, PT, R0, UR7, PT ;  /* 0x0000000700007c0c */ /* 0x000fe2000bfa6270 */
[----:B---3--:R-:W-:Y:S01]  /*14f80*/  IMAD.WIDE R8, R13, 0x2, R4 ;  /* 0x000000020d087825 */ /* 0x008fe200078e0204 */
[----:B------:R1:W-:Y:S01]  /*14f90*/  @P2 STG.E.U16 desc[UR24][R6.64], R14 ;  /* 0x0000000e06002986 */ /* 0x0003e2000c101518 */
[----:B------:R-:W-:-:S02]  /*14fa0*/  PRMT R16, R49, 0x7632, R16 ;  /* 0x0000763231107816 */ /* 0x000fc40000000010 */
[----:B------:R-:W-:Y:S01]  /*14fb0*/  VIADD R0, R146, 0x2f ;  /* 0x0000002f92007836 */ /* 0x000fe20000000000 */
[----:B------:R2:W-:Y:S01]  /*14fc0*/  @P3 STG.E.U16 desc[UR24][R8.64], R48 ;  /* 0x0000003008003986 */ /* 0x0005e2000c101518 */
[----:B------:R-:W-:Y:S01]  /*14fd0*/  ISETP.LT.AND P3, PT, R145, UR6, !P5 ;  /* 0x0000000691007c0c */ /* 0x000fe2000ef61270 */
[C---:B0-----:R-:W-:Y:S01]  /*14fe0*/  IMAD.WIDE R10, R13.reuse, 0x2, R2 ;  /* 0x000000020d0a7825 */ /* 0x041fe200078e0202 */
[----:B------:R-:W-:Y:S02]  /*14ff0*/  ISETP.LT.AND P5, PT, R144, UR6, !P5 ;  /* 0x0000000690007c0c */ /* 0x000fe4000efa1270 */
        /* <DEDUP_REMOVED lines=37> */
[----:B------:R-:W-:Y:S01]  /*15250*/  VIADD R0, R146, 0x32 ;  /* 0x0000003292007836 */ /* 0x000fe20000000000 */
[----:B------:R-:W-:Y:S01]  /*15260*/  ISETP.LT.AND P6, PT, R144, UR6, !P2 ;  /* 0x0000000690007c0c */ /* 0x000fe2000d7c1270 */
[----:B--2---:R-:W-:Y:S01]  /*15270*/  IMAD.WIDE R6, R17, 0x2, R2 ;  /* 0x0000000211067825 */ /* 0x004fe200078e0202 */
[----:B------:R-:W-:Y:S02]  /*15280*/  PRMT R14, R52, 0x7632, R14 ;  /* 0x00007632340e7816 */ /* 0x000fe4000000000e */
[----:B------:R-:W-:Y:S01]  /*15290*/  ISETP.GE.AND P3, PT, R0, UR7, PT ;  /* 0x0000000700007c0c */ /* 0x000fe2000bf66270 */
[----:B---3--:R-:W-:Y:S01]  /*152a0*/  IMAD.WIDE R8, R13, 0x2, R4 ;  /* 0x000000020d087825 */ /* 0x008fe200078e0204 */
[----:B------:R-:W-:Y:S01]  /*152b0*/  PRMT R16, R54, 0x7632, R16 ;  /* 0x0000763236107816 */ /* 0x000fe20000000010 */
[----:B------:R1:W-:Y:S02]  /*152c0*/  @P1 STG.E.U16 desc[UR24][R6.64], R14 ;  /* 0x0000000e06001986 */ /* 0x0003e4000c101518 */
[----:B------:R-:W-:-:S02]  /*152d0*/  VIADD R0, R146, 0x34 ;  /* 0x0000003492007836 */ /* 0x000fc40000000000 */
[----:B------:R2:W-:Y:S01]  /*152e0*/  @P4 STG.E.U16 desc[UR24][R8.64], R53 ;  /* 0x0000003508004986 */ /* 0x0005e2000c101518 */
[----:B0-----:R-:W-:Y:S01]  /*152f0*/  IMAD.WIDE R10, R13, 0x2, R2 ;  /* 0x000000020d0a7825 */ /* 0x001fe200078e0202 */
[----:B------:R-:W-:Y:S02]  /*15300*/  ISETP.LT.AND P4, PT, R145, UR6, !P3 ;  /* 0x0000000691007c0c */ /* 0x000fe4000df81270 */
[----:B------:R-:W-:Y:S01]  /*15310*/  ISETP.LT.AND P3, PT, R144, UR6, !P3 ;  /* 0x0000000690007c0c */ /* 0x000fe2000df61270 */
[----:B------:R-:W-:Y:S01]  /*15320*/  VIADD R13, R13, UR8 ;  /* 0x000000080d0d7c36 */ /* 0x000fe20008000000 */
[----:B------:R0:W-:Y:S01]  /*15330*/  @P6 STG.E.U16 desc[UR24][R10.64], R15 ;  /* 0x0000000f0a006986 */ /* 0x0001e2000c101518 */
[----:B------:R-:W-:Y:S01]  /*15340*/  ISETP.LT.AND P6, PT, R145, UR6, !P0 ;  /* 0x0000000691007c0c */ /* 0x000fe2000c7c1270 */
[----:B------:R-:W-:Y:S01]  /*15350*/  VIADD R12, R146, 0x35 ;  /* 0x00000035920c7836 */ /* 0x000fe20000000000 */
[----:B------:R-:W-:Y:S01]  /*15360*/  ISETP.GE.AND P5, PT, R0, UR7, PT ;  /* 0x0000000700007c0c */ /* 0x000fe2000bfa6270 */
[----:B-1----:R-:W-:Y:S01]  /*15370*/  IMAD.WIDE R6, R13, 0x2, R4 ;  /* 0x000000020d067825 */ /* 0x002fe200078e0204 */
[----:B------:R-:W-:-:S02]  /*15380*/  ISETP.LT.AND P0, PT, R144, UR6, !P0 ;  /* 0x0000000690007c0c */ /* 0x000fc4000c701270 */
        /* <DEDUP_REMOVED lines=18> */
[C---:B------:R-:W-:Y:S01]  /*154b0*/  VIADD R17, R15.reuse, UR8 ;  /* 0x000000080f117c36 */ /* 0x040fe20008000000 */
[----:B------:R2:W-:Y:S01]  /*154c0*/  @P3 STG.E.U16 desc[UR24][R6.64], R56 ;  /* 0x0000003806003986 */ /* 0x0005e2000c101518 */
[----:B------:R-:W-:Y:S01]  /*154d0*/  IMAD.WIDE R8, R15, 0x2, R2 ;  /* 0x000000020f087825 */ /* 0x000fe200078e0202 */
[----:B------:R-:W-:-:S03]  /*154e0*/  PRMT R15, R58, 0x7632, R15 ;  /* 0x000076323a0f7816 */ /* 0x000fc6000000000f */
[----:B-1----:R-:W-:Y:S01]  /*154f0*/  IMAD.WIDE R10, R17, 0x2, R4 ;  /* 0x00000002110a7825 */ /* 0x002fe200078e0204 */
[----:B------:R1:W-:Y:S01]  /*15500*/  @P5 STG.E.U16 desc[UR24][R8.64], R16 ;  /* 0x0000001008005986 */ /* 0x0003e2000c101518 */
[----:B------:R-:W-:Y:S02]  /*15510*/  ISETP.LT.AND P5, PT, R145, UR6, !P1 ;  /* 0x0000000691007c0c */ /* 0x000fe4000cfa1270 */
[----:B------:R-:W-:Y:S01]  /*15520*/  VIADD R14, R146, 0x38 ;  /* 0x00000038920e7836 */ /* 0x000fe20000000000 */
[----:B------:R3:W-:Y:S01]  /*15530*/  @P6 STG.E.U16 desc[UR24][R10.64], R57 ;  /* 0x000000390a006986 */ /* 0x0007e2000c101518 */
[----:B------:R-:W-:Y:S01]  /*15540*/  ISETP.LT.AND P6, PT, R144, UR6, !P1 ;  /* 0x0000000690007c0c */ /* 0x000fe2000cfc1270 */
[C---:B0-----:R-:W-:Y:S01]  /*15550*/  VIADD R13, R17.reuse, UR8 ;  /* 0x00000008110d7c36 */ /* 0x041fe20008000000 */
[----:B------:R-:W-:Y:S01]  /*15560*/  PRMT R18, R60, 0x7632, R18 ;  /* 0x000076323c127816 */ /* 0x000fe20000000012 */
[----:B------:R-:W-:Y:S01]  /*15570*/  VIADD R0, R146, 0x37 ;  /* 0x0000003792007836 */ /* 0x000fe20000000000 */
[----:B------:R-:W-:Y:S01]  /*15580*/  ISETP.GE.AND P0, PT, R14, UR7, PT ;  /* 0x000000070e007c0c */ /* 0x000fe2000bf06270 */
[----:B--2---:R-:W-:Y:S01]  /*15590*/  IMAD.WIDE R6, R17, 0x2, R2 ;  /* 0x0000000211067825 */ /* 0x004fe200078e0202 */
[----:B------:R-:W-:-:S02]  /*155a0*/  PRMT R14, R57, 0x7632, R14 ;  /* 0x00007632390e7816 */ /* 0x000fc4000000000e */
[----:B------:R-:W-:Y:S01]  /*155b0*/  ISETP.GE.AND P4, PT, R0, UR7, PT ;  /* 0x0000000700007c0c */ /* 0x000fe2000bf86270 */
[----:B-1----:R-:W-:Y:S01]  /*155c0*/  IMAD.WIDE R8, R13, 0x2, R4 ;  /* 0x000000020d087825 */ /* 0x002fe200078e0204 */
[----:B------:R-:W-:Y:S01]  /*155d0*/  PRMT R16, R59, 0x7632, R16 ;  /* 0x000076323b107816 */ /* 0x000fe20000000010 */
[----:B------:R0:W-:Y:S02]  /*155e0*/  @P2 STG.E.U16 desc[UR24][R6.64], R14 ;  /* 0x0000000e06002986 */ /* 0x0001e4000c101518 */
        /* <DEDUP_REMOVED lines=11> */
[----:B------:R-:W-:Y:S02]  /*156a0*/  VIADD R12, R146, 0x3a ;  /* 0x0000003a920c7836 */ /* 0x000fe40000000000 */
[C---:B-1----:R-:W-:Y:S01]  /*156b0*/  IMAD.WIDE R8, R13.reuse, 0x2, R2 ;  /* 0x000000020d087825 */ /* 0x042fe200078e0202 */
[----:B------:R-:W-:Y:S02]  /*156c0*/  @P5 STG.E.U16 desc[UR24][R6.64], R59 ;  /* 0x0000003b06005986 */ /* 0x000fe4000c101518 */
[----:B------:R-:W-:Y:S01]  /*156d0*/  ISETP.GE.AND P1, PT, R12, UR7, PT ;  /* 0x000000070c007c0c */ /* 0x000fe2000bf26270 */
[----:B--2---:R-:W-:Y:S01]  /*156e0*/  VIADD R15, R13, UR8 ;  /* 0x000000080d0f7c36 */ /* 0x004fe20008000000 */
[----:B------:R0:W-:Y:S01]  /*156f0*/  @P4 STG.E.U16 desc[UR24][R8.64], R16 ;  /* 0x0000001008004986 */ /* 0x0001e2000c101518 */
[----:B------:R-:W-:Y:S01]  /*15700*/  ISETP.LT.AND P4, PT, R145, UR6, !P3 ;  /* 0x0000000691007c0c */ /* 0x000fe2000df81270 */
[----:B------:R-:W-:Y:S01]  /*15710*/  VIADD R0, R146, 0x3b ;  /* 0x0000003b92007836 */ /* 0x000fe20000000000 */
[----:B------:R-:W-:Y:S01]  /*15720*/  ISETP.LT.AND P3, PT, R144, UR6, !P3 ;  /* 0x0000000690007c0c */ /* 0x000fe2000df61270 */
[----:B------:R-:W-:-:S03]  /*15730*/  IMAD.WIDE R10, R15, 0x2, R4 ;  /* 0x000000020f0a7825 */ /* 0x000fc600078e0204 */
[----:B------:R-:W-:Y:S01]  /*15740*/  ISETP.GE.AND P2, PT, R0, UR7, PT ;  /* 0x0000000700007c0c */ /* 0x000fe2000bf46270 */
[----:B------:R-:W-:Y:S01]  /*15750*/  IMAD.WIDE R12, R15, 0x2, R2 ;  /* 0x000000020f0c7825 */ /* 0x000fe200078e0202 */
[----:B------:R-:W-:Y:S01]  /*15760*/  @P6 STG.E.U16 desc[UR24][R10.64], R60 ;  /* 0x0000003c0a006986 */ /* 0x000fe2000c101518 */
[----:B------:R-:W-:Y:S02]  /*15770*/  ISETP.LT.AND P6, PT, R145, UR6, !P1 ;  /* 0x0000000691007c0c */ /* 0x000fe4000cfc1270 */
[----:B------:R-:W-:Y:S01]  /*15780*/  VIADD R15, R15, UR8 ;  /* 0x000000080f0f7c36 */ /* 0x000fe20008000000 */
[----:B------:R1:W-:Y:S01]  /*15790*/  @P0 STG.E.U16 desc[UR24][R12.64], R18 ;  /* 0x000000120c000986 */ /* 0x0003e2000c101518 */
[----:B------:R-:W-:Y:S01]  /*157a0*/  VIADD R0, R146, 0x3c ;  /* 0x0000003c92007836 */ /* 0x000fe20000000000 */
[----:B------:R-:W-:Y:S01]  /*157b0*/  ISETP.LT.AND P1, PT, R144, UR6, !P1 ;  /* 0x0000000690007c0c */ /* 0x000fe2000cf21270 */
[----:B------:R-:W-:Y:S01]  /*157c0*/  VIADD R17, R15, UR8 ;  /* 0x000000080f117c36 */ /* 0x000fe20008000000 */
[----:B0-----:R-:W-:Y:S01]  /*157d0*/  PRMT R16, R63, 0x7632, R16 ;  /* 0x000076323f107816 */ /* 0x001fe20000000010 */
[----:B------:R-:W-:Y:S01]  /*157e0*/  IMAD.WIDE R6, R15, 0x2, R4 ;  /* 0x000000020f067825 */ /* 0x000fe200078e0204 */
[----:B------:R-:W-:-:S03]  /*157f0*/  ISETP.GE.AND P5, PT, R0, UR7, PT ;  /* 0x0000000700007c0c */ /* 0x000fc6000bfa6270 */
[----:B------:R-:W-:Y:S01]  /*15800*/  IMAD.WIDE R8, R15, 0x2, R2 ;  /* 0x000000020f087825 */ /* 0x000fe200078e0202 */
[----:B------:R0:W-:Y:S01]  /*15810*/  @P4 STG.E.U16 desc[UR24][R6.64], R61 ;  /* 0x0000003d06004986 */ /* 0x0001e2000c101518 */
[----:B-1----:R-:W-:Y:S02]  /*15820*/  PRMT R12, R61, 0x7632, R12 ;  /* 0x000076323d0c7816 */ /* 0x002fe4000000000c */
[----:B------:R-:W-:-:S03]  /*15830*/  IMAD.WIDE R10, R17, 0x2, R4 ;  /* 0x00000002110a7825 */ /* 0x000fc600078e0204 */
[----:B------:R1:W-:Y:S01]  /*15840*/  @P3 STG.E.U16 desc[UR24][R8.64], R12 ;  /* 0x0000000c08003986 */ /* 0x0003e2000c101518 */
[C---:B------:R-:W-:Y:S01]  /*15850*/  ISETP.LT.AND P3, PT, R145.reuse, UR6, !P2 ;  /* 0x0000000691007c0c */ /* 0x040fe2000d761270 */
[----:B------:R-:W-:Y:S01]  /*15860*/  VIADD R14, R146, 0x3d ;  /* 0x0000003d920e7836 */ /* 0x000fe20000000000 */
[----:B------:R-:W-:Y:S01]  /*15870*/  ISETP.LT.AND P2, PT, R144, UR6, !P2 ;  /* 0x0000000690007c0c */ /* 0x000fe2000d741270 */
[----:B------:R2:W-:Y:S01]  /*15880*/  @P6 STG.E.U16 desc[UR24][R10.64], R62 ;  /* 0x0000003e0a006986 */ /* 0x0005e2000c101518 */
[----:B------:R-:W-:Y:S01]  /*15890*/  ISETP.LT.AND P6, PT, R145, UR6, !P5 ;  /* 0x0000000691007c0c */ /* 0x000fe2000efc1270 */
[C---:B------:R-:W-:Y:S01]  /*158a0*/  VIADD R13, R17.reuse, UR8 ;  /* 0x00000008110d7c36 */ /* 0x040fe20008000000 */
[----:B------:R-:W-:Y:S01]  /*158b0*/  ISETP.GE.AND P0, PT, R14, UR7, PT ;  /* 0x000000070e007c0c */ /* 0x000fe2000bf06270 */
[----:B0-----:R-:W-:Y:S01]  /*158c0*/  IMAD.WIDE R6, R17, 0x2, R2 ;  /* 0x0000000211067825 */ /* 0x001fe200078e0202 */
[----:B------:R-:W-:Y:S02]  /*158d0*/  PRMT R14, R62, 0x7632, R14 ;  /* 0x000076323e0e7816 */ /* 0x000fe4000000000e */
[----:B------:R-:W-:Y:S01]  /*158e0*/  ISETP.LT.AND P5, PT, R144, UR6, !P5 ;  /* 0x0000000690007c0c */ /* 0x000fe2000efa1270 */
[----:B------:R-:W-:-:S02]  /*158f0*/  VIADD R15, R13, UR8 ;  /* 0x000000080d0f7c36 */ /* 0x000fc40008000000 */
[----:B------:R-:W-:Y:S01]  /*15900*/  VIADD R0, R146, 0x3e ;  /* 0x0000003e92007836 */ /* 0x000fe20000000000 */
[----:B------:R0:W-:Y:S01]  /*15910*/  @P1 STG.E.U16 desc[UR24][R6.64], R14 ;  /* 0x0000000e06001986 */ /* 0x0001e2000c101518 */
[----:B-1----:R-:W-:-:S03]  /*15920*/  IMAD.WIDE R8, R13, 0x2, R4 ;  /* 0x000000020d087825 */ /* 0x002fc600078e0204 */
[----:B------:R-:W-:Y:S01]  /*15930*/  ISETP.GE.AND P4, PT, R0, UR7, PT ;  /* 0x0000000700007c0c */ /* 0x000fe2000bf86270 */
[----:B--2---:R-:W-:Y:S01]  /*15940*/  IMAD.WIDE R10, R13, 0x2, R2 ;  /* 0x000000020d0a7825 */ /* 0x004fe200078e0202 */
[----:B------:R1:W-:Y:S02]  /*15950*/  @P3 STG.E.U16 desc[UR24][R8.64], R63 ;  /* 0x0000003f08003986 */ /* 0x0003e4000c101518 */
[----:B------:R-:W-:Y:S01]  /*15960*/  ISETP.LT.AND P3, PT, R145, UR6, !P4 ;  /* 0x0000000691007c0c */ /* 0x000fe2000e761270 */
[----:B------:R-:W-:Y:S01]  /*15970*/  IMAD.WIDE R12, R15, 0x2, R4 ;  /* 0x000000020f0c7825 */ /* 0x000fe200078e0204 */
[----:B------:R2:W-:Y:S01]  /*15980*/  @P2 STG.E.U16 desc[UR24][R10.64], R16 ;  /* 0x000000100a002986 */ /* 0x0005e2000c101518 */
[----:B------:R-:W-:Y:S02]  /*15990*/  ISETP.LT.AND P4, PT, R144, UR6, !P4 ;  /* 0x0000000690007c0c */ /* 0x000fe4000e781270 */
[----:B------:R-:W-:Y:S01]  /*159a0*/  VIADD R0, R146, 0x3f ;  /* 0x0000003f92007836 */ /* 0x000fe20000000000 */
[----:B------:R3:W-:Y:S01]  /*159b0*/  @P6 STG.E.U16 desc[UR24][R12.64], R64 ;  /* 0x000000400c006986 */ /* 0x0007e2000c101518 */
[----:B------:R-:W-:Y:S01]  /*159c0*/  ISETP.LT.AND P6, PT, R145, UR6, !P0 ;  /* 0x0000000691007c0c */ /* 0x000fe2000c7c1270 */
[C---:B------:R-:W-:Y:S01]  /*159d0*/  VIADD R17, R15.reuse, UR8 ;  /* 0x000000080f117c36 */ /* 0x040fe20008000000 */
[----:B------:R-:W-:Y:S01]  /*159e0*/  ISETP.LT.AND P0, PT, R144, UR6, !P0 ;  /* 0x0000000690007c0c */ /* 0x000fe2000c701270 */
[----:B0-----:R-:W-:Y:S01]  /*159f0*/  IMAD.WIDE R6, R15, 0x2, R2 ;  /* 0x000000020f067825 */ /* 0x001fe200078e0202 */
[----:B------:R-:W-:-:S02]  /*15a00*/  ISETP.GE.AND P1, PT, R0, UR7, PT ;  /* 0x0000000700007c0c */ /* 0x000fc4000bf26270 */
[----:B------:R-:W-:Y:S01]  /*15a10*/  PRMT R0, R64, 0x7632, R0 ;  /* 0x0000763240007816 */ /* 0x000fe20000000000 */
[----:B------:R-:W-:Y:S01]  /*15a20*/  VIADD R19, R17, UR8 ;  /* 0x0000000811137c36 */ /* 0x000fe20008000000 */
[----:B------:R-:W-:Y:S01]  /*15a30*/  ISETP.LT.AND P2, PT, R145, UR6, !P1 ;  /* 0x0000000691007c0c */ /* 0x000fe2000cf41270 */
[----:B-1----:R-:W-:Y:S01]  /*15a40*/  IMAD.WIDE R8, R17, 0x2, R4 ;  /* 0x0000000211087825 */ /* 0x002fe200078e0204 */
[----:B------:R-:W-:Y:S01]  /*15a50*/  ISETP.LT.AND P1, PT, R144, UR6, !P1 ;  /* 0x0000000690007c0c */ /* 0x000fe2000cf21270 */
[----:B------:R0:W-:Y:S01]  /*15a60*/  @P5 STG.E.U16 desc[UR24][R6.64], R0 ;  /* 0x0000000006005986 */ /* 0x0001e2000c101518 */
[----:B--2---:R-:W-:Y:S01]  /*15a70*/  PRMT R16, R67, 0x7632, R16 ;  /* 0x0000763243107816 */ /* 0x004fe20000000010 */
[----:B------:R-:W-:Y:S02]  /*15a80*/  VIADD R21, R19, UR8 ;  /* 0x0000000813157c36 */ /* 0x000fe40008000000 */
[----:B------:R-:W-:Y:S01]  /*15a90*/  IMAD.WIDE R10, R17, 0x2, R2 ;  /* 0x00000002110a7825 */ /* 0x000fe200078e0202 */
[----:B------:R1:W-:Y:S03]  /*15aa0*/  @P6 STG.E.U16 desc[UR24][R8.64], R65 ;  /* 0x0000004108006986 */ /* 0x0003e6000c101518 */
[----:B---3--:R-:W-:Y:S01]  /*15ab0*/  IMAD.WIDE R12, R19, 0x2, R4 ;  /* 0x00000002130c7825 */ /* 0x008fe200078e0204 */
[----:B0-----:R-:W-:-:S03]  /*15ac0*/  PRMT R7, R65, 0x7632, R7 ;  /* 0x0000763241077816 */ /* 0x001fc60000000007 */
[----:B------:R-:W-:Y:S01]  /*15ad0*/  IMAD.WIDE R14, R19, 0x2, R2 ;  /* 0x00000002130e7825 */ /* 0x000fe200078e0202 */
[----:B-1----:R-:W-:-:S03]  /*15ae0*/  PRMT R9, R66, 0x7632, R9 ;  /* 0x0000763242097816 */ /* 0x002fc60000000009 */
[C---:B------:R-:W-:Y:S01]  /*15af0*/  IMAD.WIDE R4, R21.reuse, 0x2, R4 ;  /* 0x0000000215047825 */ /* 0x040fe200078e0204 */
[----:B------:R0:W-:Y:S03]  /*15b00*/  @P0 STG.E.U16 desc[UR24][R10.64], R7 ;  /* 0x000000070a000986 */ /* 0x0001e6000c101518 */
[----:B------:R-:W-:Y:S01]  /*15b10*/  IMAD.WIDE R2, R21, 0x2, R2 ;  /* 0x0000000215027825 */ /* 0x000fe200078e0202 */
[----:B------:R0:W-:Y:S04]  /*15b20*/  @P3 STG.E.U16 desc[UR24][R12.64], R66 ;  /* 0x000000420c003986 */ /* 0x0001e8000c101518 */
[----:B------:R0:W-:Y:S04]  /*15b30*/  @P4 STG.E.U16 desc[UR24][R14.64], R9 ;  /* 0x000000090e004986 */ /* 0x0001e8000c101518 */
[----:B------:R0:W-:Y:S04]  /*15b40*/  @P2 STG.E.U16 desc[UR24][R4.64], R67 ;  /* 0x0000004304002986 */ /* 0x0001e8000c101518 */
[----:B------:R0:W-:Y:S01]  /*15b50*/  @P1 STG.E.U16 desc[UR24][R2.64], R16 ;  /* 0x0000001002001986 */ /* 0x0001e2000c101518 */
[----:B------:R-:W-:Y:S06]  /*15b60*/  BAR.SYNC.DEFER_BLOCKING 0x0 ;  /* 0x0000000000007b1d */ /* 0x000fec0000010000 */
[----:B------:R-:W-:Y:S05]  /*15b70*/  BRA.U UP0, `(.L_x_13) ;  /* 0x0000000100a07547 */ /* 0x000fea000b800000 */
[----:B------:R-:W1:Y:S01]  /*15b80*/  S2UR UR5, SR_CgaCtaId ;  /* 0x00000000000579c3 */ /* 0x000e620000008800 */
[----:B------:R-:W-:Y:S01]  /*15b90*/  NOP ;  /* 0x0000000000007918 */ /* 0x000fe20000000000 */
[----:B------:R-:W-:Y:S01]  /*15ba0*/  UMOV UR4, 0x50 ;  /* 0x0000005000047882 */ /* 0x000fe20000000000 */
[----:B------:R-:W-:Y:S02]  /*15bb0*/  IMAD.U32 R0, RZ, RZ, UR9 ;  /* 0x00000009ff007e24 */ /* 0x000fe4000f8e00ff */
[----:B0-----:R-:W-:Y:S02]  /*15bc0*/  IMAD.MOV.U32 R3, RZ, RZ, 0xf ;  /* 0x0000000fff037424 */ /* 0x001fe400078e00ff */
[----:B------:R-:W-:Y:S01]  /*15bd0*/  IMAD.MOV.U32 R7, RZ, RZ, 0x1 ;  /* 0x00000001ff077424 */ /* 0x000fe200078e00ff */
[----:B------:R-:W-:-:S04]  /*15be0*/  LOP3.LUT R0, R0, 0xffff, RZ, 0xc0, !PT ;  /* 0x0000ffff00007812 */ /* 0x000fc800078ec0ff */
[----:B------:R-:W-:-:S05]  /*15bf0*/  SHF.R.U32.HI R0, RZ, 0x5, R0 ;  /* 0x00000005ff007819 */ /* 0x000fca0000011600 */
[----:B------:R-:W-:Y:S01]  /*15c00*/  VIADD R2, R0, 0x10 ;  /* 0x0000001000027836 */ /* 0x000fe20000000000 */
[----:B------:R-:W-:Y:S01]  /*15c10*/  SHF.L.U32 R0, R3, R0, RZ ;  /* 0x0000000003007219 */ /* 0x000fe200000006ff */
[----:B-1----:R-:W-:-:S03]  /*15c20*/  ULEA UR6, UR5, UR4, 0x18 ;  /* 0x0000000405067291 */ /* 0x002fc6000f8ec0ff */
[----:B------:R-:W-:-:S04]  /*15c30*/  SHF.L.U32 R3, R7, R2, RZ ;  /* 0x0000000207037219 */ /* 0x000fc800000006ff */
[----:B------:R-:W-:Y:S02]  /*15c40*/  LOP3.LUT R0, R3, R0, RZ, 0xfc, !PT ;  /* 0x0000000003007212 */ /* 0x000fe400078efcff */
[----:B------:R-:W0:Y:S02]  /*15c50*/  LDS R5, [UR6] ;  /* 0x00000006ff057984 */ /* 0x000e240008000800 */
[C---:B------:R-:W-:Y:S02]  /*15c60*/  LOP3.LUT R2, R0.reuse, 0xffff, RZ, 0xc0, !PT ;  /* 0x0000ffff00027812 */ /* 0x040fe400078ec0ff */
[----:B0-----:R-:W-:-:S04]  /*15c70*/  LOP3.LUT R3, R0, 0xffff, R5, 0x80, !PT ;  /* 0x0000ffff00037812 */ /* 0x001fc800078e8005 */
[----:B------:R-:W-:-:S13]  /*15c80*/  ISETP.NE.AND P0, PT, R3, R2, PT ;  /* 0x000000020300720c */ /* 0x000fda0003f05270 */
[----:B------:R-:W-:Y:S05]  /*15c90*/  @P0 BRA `(.L_x_14) ;  /* 0x0000000000500947 */ /* 0x000fea0003800000 */
[----:B------:R-:W-:Y:S02]  /*15ca0*/  SHF.R.U32.HI R5, RZ, 0x10, R5 ;  /* 0x00000010ff057819 */ /* 0x000fe40000011605 */
[----:B------:R-:W-:-:S04]  /*15cb0*/  SHF.R.U32.HI R2, RZ, 0x10, R0 ;  /* 0x00000010ff027819 */ /* 0x000fc80000011600 */
[----:B------:R-:W-:-:S04]  /*15cc0*/  LOP3.LUT R5, R5, R2, RZ, 0xc0, !PT ;  /* 0x0000000205057212 */ /* 0x000fc800078ec0ff */
[----:B------:R-:W-:-:S13]  /*15cd0*/  ISETP.NE.AND P0, PT, R5, R2, PT ;  /* 0x000000020500720c */ /* 0x000fda0003f05270 */
[----:B------:R-:W-:Y:S05]  /*15ce0*/  @P0 BRA `(.L_x_15) ;  /* 0x0000000000300947 */ /* 0x000fea0003800000 */
[----:B------:R-:W-:Y:S01]  /*15cf0*/  R2UR UR4, R0 ;  /* 0x00000000000472ca */ /* 0x000fe200000e0000 */
[----:B------:R-:W-:Y:S01]  /*15d00*/  VOTEU.ANY UR5, UPT, PT ;  /* 0x0000000000057886 */ /* 0x000fe200038e0100 */
[----:B------:R-:W0:Y:S01]  /*15d10*/  S2R R0, SR_LANEID ;  /* 0x0000000000007919 */ /* 0x000e220000000000 */
[----:B------:R-:W-:-:S10]  /*15d20*/  UFLO.U32 UR5, UR5 ;  /* 0x00000005000572bd */ /* 0x000fd400080e0000 */
[----:B------:R-:W-:-:S06]  /*15d30*/  ULOP3.LUT UR4, URZ, UR4, URZ, 0x33, !UPT ;  /* 0x00000004ff047292 */ /* 0x000fcc000f8e33ff */
[----:B------:R-:W-:-:S04]  /*15d40*/  IMAD.U32 R2, RZ, RZ, UR4 ;  /* 0x00000004ff027e24 */ /* 0x000fc8000f8e00ff */
[----:B------:R-:W1:Y:S02]  /*15d50*/  REDUX UR7, R2 ;  /* 0x00000000020773c4 */ /* 0x000e640000000000 */
[----:B------:R2:W-:Y:S01]  /*15d60*/  UTCATOMSWS.AND URZ, UR4 ;  /* 0x0000000400ff79e3 */ /* 0x0005e20008000000 */
[----:B0-----:R-:W-:Y:S01]  /*15d70*/  ISETP.EQ.U32.AND P0, PT, R0, UR5, PT ;  /* 0x0000000500007c0c */ /* 0x001fe2000bf02070 */
[----:B-1----:R-:W-:-:S12]  /*15d80*/  IMAD.U32 R0, RZ, RZ, UR7 ;  /* 0x00000007ff007e24 */ /* 0x002fd8000f8e00ff */
[----:B------:R2:W-:Y:S01]  /*15d90*/  @P0 ATOMS.AND RZ, [UR6], R0 ;  /* 0x00000000ffff098c */ /* 0x0005e2000a800006 */
[----:B------:R-:W-:Y:S05]  /*15da0*/  BRA `(.L_x_13) ;  /* 0x0000000000147947 */ /* 0x000fea0003800000 */
.L_x_15:
[----:B------:R-:W-:-:S07]  /*15db0*/  MOV R2, 0x15dd0 ;  /* 0x00015dd000027802 */ /* 0x000fce0000000f00 */
[----:B------:R-:W-:Y:S05]  /*15dc0*/  CALL.REL.NOINC `($__internal_0_$__cuda_sm10x_tcgen05_guardrail_trap_col_being_dealloced_not_returned_by_alloc) ;  /* 0x00000000002c7944 */ /* 0x000fea0003c00000 */
[----:B------:R-:W-:Y:S05]  /*15dd0*/  BRA `(.L_x_13) ;  /* 0x0000000000087947 */ /* 0x000fea0003800000 */
.L_x_14:
[----:B------:R-:W-:-:S07]  /*15de0*/  MOV R2, 0x15e00 ;  /* 0x00015e0000027802 */ /* 0x000fce0000000f00 */
[----:B------:R-:W-:Y:S05]  /*15df0*/  CALL.REL.NOINC `($__internal_2_$__cuda_sm10x_tcgen05_guardrail_trap_unallocated_columns_being_dealloced) ;  /* 0x0000000000387944 */ /* 0x000fea0003c00000 */
.L_x_13:
[----:B------:R-:W-:Y:S01]  /*15e00*/  NOP ;  /* 0x0000000000007918 */ /* 0x000fe20000000000 */
[----:B--2---:R-:W-:Y:S05]  /*15e10*/  EXIT ;  /* 0x000000000000794d */ /* 0x004fea0003800000 */
.L_x_8:
[----:B------:R-:W1:Y:S02]  /*15e20*/  SYNCS.PHASECHK.TRANS64.TRYWAIT P2, [UR12], R4 ;  /* 0x00000004ff0075a7 */ /* 0x000e64000804110c */
[----:B-1----:R-:W-:Y:S05]  /*15e30*/  @!P2 BRA `(.L_x_8) ;  /* 0xfffffffc00f8a947 */ /* 0x002fea000383ffff */
[----:B------:R-:W-:Y:S05]  /*15e40*/  BRA `(.L_x_16) ;  /* 0xffffff5c006c7947 */ /* 0x000fea000383ffff */
.L_x_12:
[----:B------:R-:W0:Y:S02]  /*15e50*/  SYNCS.PHASECHK.TRANS64.TRYWAIT P1, [UR12], R0 ;  /* 0x00000000ff0075a7 */ /* 0x000e24000802110c */
[----:B0-----:R-:W-:Y:S05]  /*15e60*/  @!P1 BRA `(.L_x_12) ;  /* 0xfffffffc00f89947 */ /* 0x001fea000383ffff */
[----:B------:R-:W-:Y:S05]  /*15e70*/  BRA `(.L_x_11) ;  /* 0xffffffcc00ec7947 */ /* 0x000fea000383ffff */
        .weak           $__internal_0_$__cuda_sm10x_tcgen05_guardrail_trap_col_being_dealloced_not_returned_by_alloc
        .type           $__internal_0_$__cuda_sm10x_tcgen05_guardrail_trap_col_being_dealloced_not_returned_by_alloc,@function
        .size           $__internal_0_$__cuda_sm10x_tcgen05_guardrail_trap_col_being_dealloced_not_returned_by_alloc,($__internal_1_$__cuda_sm10x_tcgen05_guardrail_trap_phase_invalid_during_alloc - $__internal_0_$__cuda_sm10x_tcgen05_guardrail_trap_col_being_dealloced_not_returned_by_alloc)
$__internal_0_$__cuda_sm10x_tcgen05_guardrail_trap_col_being_dealloced_not_returned_by_alloc:
[----:B------:R-:W-:Y:S05]  /*15e80*/  BPT.TRAP 0x1 ;  /* 0x000000040000795c */ /* 0x000fea0000300000 */
[----:B------:R-:W-:-:S04]  /*15e90*/  IMAD.MOV.U32 R3, RZ, RZ, 0x0 ;  /* 0x00000000ff037424 */ /* 0x000fc800078e00ff */
[----:B------:R-:W-:Y:S05]  /*15ea0*/  RET.REL.NODEC R2 `(matmul_kernel) ;  /* 0xfffffea002547950 */ /* 0x000fea0003c3ffff */
        .weak           $__internal_1_$__cuda_sm10x_tcgen05_guardrail_trap_phase_invalid_during_alloc
        .type           $__internal_1_$__cuda_sm10x_tcgen05_guardrail_trap_phase_invalid_during_alloc,@function
        .size           $__internal_1_$__cuda_sm10x_tcgen05_guardrail_trap_phase_invalid_during_alloc,($__internal_2_$__cuda_sm10x_tcgen05_guardrail_trap_unallocated_columns_being_dealloced - $__internal_1_$__cuda_sm10x_tcgen05_guardrail_trap_phase_invalid_during_alloc)
$__internal_1_$__cuda_sm10x_tcgen05_guardrail_trap_phase_invalid_during_alloc:
[----:B------:R-:W-:Y:S05]  /*15eb0*/  BPT.TRAP 0x1 ;  /* 0x000000040000795c */ /* 0x000fea0000300000 */
[----:B------:R-:W-:-:S04]  /*15ec0*/  IMAD.MOV.U32 R3, RZ, RZ, 0x0 ;  /* 0x00000000ff037424 */ /* 0x000fc800078e00ff */
[----:B------:R-:W-:Y:S05]  /*15ed0*/  RET.REL.NODEC R2 `(matmul_kernel) ;  /* 0xfffffea002487950 */ /* 0x000fea0003c3ffff */
        .weak           $__internal_2_$__cuda_sm10x_tcgen05_guardrail_trap_unallocated_columns_being_dealloced
        .type           $__internal_2_$__cuda_sm10x_tcgen05_guardrail_trap_unallocated_columns_being_dealloced,@function
        .size           $__internal_2_$__cuda_sm10x_tcgen05_guardrail_trap_unallocated_columns_being_dealloced,(.L_x_20 - $__internal_2_$__cuda_sm10x_tcgen05_guardrail_trap_unallocated_columns_being_dealloced)
$__internal_2_$__cuda_sm10x_tcgen05_guardrail_trap_unallocated_columns_being_dealloced:
[----:B------:R-:W-:Y:S05]  /*15ee0*/  BPT.TRAP 0x1 ;  /* 0x000000040000795c */ /* 0x000fea0000300000 */
[----:B------:R-:W-:-:S04]  /*15ef0*/  IMAD.MOV.U32 R3, RZ, RZ, 0x0 ;  /* 0x00000000ff037424 */ /* 0x000fc800078e00ff */
[----:B------:R-:W-:Y:S05]  /*15f00*/  RET.REL.NODEC R2 `(matmul_kernel) ;  /* 0xfffffea0023c7950 */ /* 0x000fea0003c3ffff */
.L_x_17:
[----:B------:R-:W-:-:S00]  /*15f10*/  BRA `(.L_x_17) ;  /* 0xfffffffc00fc7947 */ /* 0x000fc0000383ffff */
[----:B------:R-:W-:-:S00]  /*15f20*/  NOP ;  /* 0x0000000000007918 */ /* 0x000fc00000000000 */
        /* <DEDUP_REMOVED lines=13> */
.L_x_20:


//--------------------- .nv.shared.matmul_kernel  --------------------------
	.section	.nv.shared.matmul_kernel,"aw",@nobits
	.sectionflags	@""
	.align	16
	.zero		1024


//--------------------- .nv.shared.reserved.0     --------------------------
	.section	.nv.shared.reserved.0,"aw",@nobits
	.align	8
	.weak		__nv_reservedSMEM_offset_0_alias
	.size		__nv_reservedSMEM_offset_0_alias, 0, 64
	.other		__nv_reservedSMEM_offset_0_alias,@"STO_CUDA_RESERVED_SHARED STV_DEFAULT"
__nv_reservedSMEM_offset_0_alias:
	.zero		0
.nv.shared.reserved.0:
	.zero		64
	.weak		__nv_reservedSMEM_allocation_phase
	.type		__nv_reservedSMEM_allocation_phase,@object
	.size		__nv_reservedSMEM_allocation_phase,(.L_0 - __nv_reservedSMEM_allocation_phase)
__nv_reservedSMEM_allocation_phase:
	.zero		1
.L_0:
	.zero		7
	.weak		__nv_reservedSMEM_devtool_atexit_pc
	.type		__nv_reservedSMEM_devtool_atexit_pc,@object
	.size		__nv_reservedSMEM_devtool_atexit_pc,(__nv_reservedSMEM_allocation_mask - __nv_reservedSMEM_devtool_atexit_pc)
__nv_reservedSMEM_devtool_atexit_pc:
	.zero		8
	.weak		__nv_reservedSMEM_allocation_mask
	.type		__nv_reservedSMEM_allocation_mask,@object
	.size		__nv_reservedSMEM_allocation_mask,(.L_2 - __nv_reservedSMEM_allocation_mask)
__nv_reservedSMEM_allocation_mask:
	.zero		4
.L_2:


//--------------------- .nv.constant0.matmul_kernel --------------------------
	.section	.nv.constant0.matmul_kernel,"a",@progbits
	.sectionflags	@""
	.align	4
.nv.constant0.matmul_kernel:
	.zero		976


//--------------------- SYMBOLS --------------------------

	.type		.nv.reservedSmem.offset0,@object
	.size		.nv.reservedSmem.offset0,0x4
	.type		.nv.reservedSmem.cap,@object
	.size		.nv.reservedSmem.cap,0x4
